	.target	sm_80

	.elftype	@"ET_EXEC"


//--------------------- .note.nv.tkinfo           --------------------------
	.section	.note.nv.tkinfo,"",@"SHT_NOTE"
	.sectionflags	@"SHF_NOTE_NV_TKINFO"
	.tkinfo
        /*0018*/ 	.word	0x00000002
        /*0030*/ 	.string	""
        /*0030*/ 	.string	"ptxas"
        /*0030*/ 	.string	"Cuda compilation tools, release 13.0, V13.0.88"
        /*0030*/ 	.string	"Build cuda_13.0.r13.0/compiler.36424714_0"
        /*0030*/ 	.string	"-v  -suppress-debug-info  -lineinfo  -arch sm_80 "



//--------------------- .note.nv.cuinfo           --------------------------
	.section	.note.nv.cuinfo,"",@"SHT_NOTE"
	.sectionflags	@"SHF_NOTE_NV_CUINFO"
        /*0018*/ 	.short	0x0002
        /*001a*/ 	.short	0x0050
        /*001c*/ 	.short	0x0082
	.zero		2


//--------------------- .nv.info                  --------------------------
	.section	.nv.info,"",@"SHT_CUDA_INFO"
	.align	4


	//----- nvinfo : EIATTR_REGCOUNT
	.align		4
        /*0000*/ 	.byte	0x04, 0x2f
        /*0002*/ 	.short	(.L_1 - .L_0)
	.align		4
.L_0:
        /*0004*/ 	.word	index@(matmul_kernel)
        /*0008*/ 	.word	0x00000020


	//----- nvinfo : EIATTR_FRAME_SIZE
	.align		4
.L_1:
        /*000c*/ 	.byte	0x04, 0x11
        /*000e*/ 	.short	(.L_3 - .L_2)
	.align		4
.L_2:
        /*0010*/ 	.word	index@(matmul_kernel)
        /*0014*/ 	.word	0x00001018


	//----- nvinfo : EIATTR_MIN_STACK_SIZE
	.align		4
.L_3:
        /*0018*/ 	.byte	0x04, 0x12
        /*001a*/ 	.short	(.L_5 - .L_4)
	.align		4
.L_4:
        /*001c*/ 	.word	index@(matmul_kernel)
        /*0020*/ 	.word	0x00001018
.L_5:


//--------------------- .nv.info.matmul_kernel    --------------------------
	.section	.nv.info.matmul_kernel,"",@"SHT_CUDA_INFO"
	.sectionflags	@""
	.align	4


	//----- nvinfo : EIATTR_CUDA_API_VERSION
	.align		4
        /*0000*/ 	.byte	0x04, 0x37
        /*0002*/ 	.short	(.L_7 - .L_6)
.L_6:
        /*0004*/ 	.word	0x00000082


	//----- nvinfo : EIATTR_SW2861232_WAR
	.align		4
.L_7:
        /*0008*/ 	.byte	0x01, 0x35
	.zero		2


	//----- nvinfo : EIATTR_PARAM_CBANK
	.align		4
        /*000c*/ 	.byte	0x04, 0x0a
        /*000e*/ 	.short	(.L_9 - .L_8)
	.align		4
.L_8:
        /*0010*/ 	.word	index@(.nv.constant0.matmul_kernel)
        /*0014*/ 	.short	0x0160
        /*0016*/ 	.short	0x0050


	//----- nvinfo : EIATTR_CBANK_PARAM_SIZE
	.align		4
.L_9:
        /*0018*/ 	.byte	0x03, 0x19
        /*001a*/ 	.short	0x0050


	//----- nvinfo : EIATTR_KPARAM_INFO
	.align		4
        /*001c*/ 	.byte	0x04, 0x17
        /*001e*/ 	.short	(.L_11 - .L_10)
.L_10:
        /*0020*/ 	.word	0x00000000
        /*0024*/ 	.short	0x000d
        /*0026*/ 	.short	0x0048
        /*0028*/ 	.byte	0x00, 0xf4, 0x21, 0x00


	//----- nvinfo : EIATTR_KPARAM_INFO
	.align		4
.L_11:
        /*002c*/ 	.byte	0x04, 0x17
        /*002e*/ 	.short	(.L_13 - .L_12)
.L_12:
        /*0030*/ 	.word	0x00000000
        /*0034*/ 	.short	0x000c
        /*0036*/ 	.short	0x0040
        /*0038*/ 	.byte	0x00, 0xf4, 0x21, 0x00


	//----- nvinfo : EIATTR_KPARAM_INFO
	.align		4
.L_13:
        /*003c*/ 	.byte	0x04, 0x17
        /*003e*/ 	.short	(.L_15 - .L_14)
.L_14:
        /*0040*/ 	.word	0x00000000
        /*0044*/ 	.short	0x000b
        /*0046*/ 	.short	0x0038
        /*0048*/ 	.byte	0x00, 0xf0, 0x11, 0x00


	//----- nvinfo : EIATTR_KPARAM_INFO
	.align		4
.L_15:
        /*004c*/ 	.byte	0x04, 0x17
        /*004e*/ 	.short	(.L_17 - .L_16)
.L_16:
        /*0050*/ 	.word	0x00000000
        /*0054*/ 	.short	0x000a
        /*0056*/ 	.short	0x0034
        /*0058*/ 	.byte	0x00, 0xf0, 0x11, 0x00


	//----- nvinfo : EIATTR_KPARAM_INFO
	.align		4
.L_17:
        /*005c*/ 	.byte	0x04, 0x17
        /*005e*/ 	.short	(.L_19 - .L_18)
.L_18:
        /*0060*/ 	.word	0x00000000
        /*0064*/ 	.short	0x0009
        /*0066*/ 	.short	0x0030
        /*0068*/ 	.byte	0x00, 0xf0, 0x11, 0x00


	//----- nvinfo : EIATTR_KPARAM_INFO
	.align		4
.L_19:
        /*006c*/ 	.byte	0x04, 0x17
        /*006e*/ 	.short	(.L_21 - .L_20)
.L_20:
        /*0070*/ 	.word	0x00000000
        /*0074*/ 	.short	0x0008
        /*0076*/ 	.short	0x002c
        /*0078*/ 	.byte	0x00, 0xf0, 0x11, 0x00


	//----- nvinfo : EIATTR_KPARAM_INFO
	.align		4
.L_21:
        /*007c*/ 	.byte	0x04, 0x17
        /*007e*/ 	.short	(.L_23 - .L_22)
.L_22:
        /*0080*/ 	.word	0x00000000
        /*0084*/ 	.short	0x0007
        /*0086*/ 	.short	0x0028
        /*0088*/ 	.byte	0x00, 0xf0, 0x11, 0x00


	//----- nvinfo : EIATTR_KPARAM_INFO
	.align		4
.L_23:
        /*008c*/ 	.byte	0x04, 0x17
        /*008e*/ 	.short	(.L_25 - .L_24)
.L_24:
        /*0090*/ 	.word	0x00000000
        /*0094*/ 	.short	0x0006
        /*0096*/ 	.short	0x0024
        /*0098*/ 	.byte	0x00, 0xf0, 0x11, 0x00


	//----- nvinfo : EIATTR_KPARAM_INFO
	.align		4
.L_25:
        /*009c*/ 	.byte	0x04, 0x17
        /*009e*/ 	.short	(.L_27 - .L_26)
.L_26:
        /*00a0*/ 	.word	0x00000000
        /*00a4*/ 	.short	0x0005
        /*00a6*/ 	.short	0x0020
        /*00a8*/ 	.byte	0x00, 0xf0, 0x11, 0x00


	//----- nvinfo : EIATTR_KPARAM_INFO
	.align		4
.L_27:
        /*00ac*/ 	.byte	0x04, 0x17
        /*00ae*/ 	.short	(.L_29 - .L_28)
.L_28:
        /*00b0*/ 	.word	0x00000000
        /*00b4*/ 	.short	0x0004
        /*00b6*/ 	.short	0x001c
        /*00b8*/ 	.byte	0x00, 0xf0, 0x11, 0x00


	//----- nvinfo : EIATTR_KPARAM_INFO
	.align		4
.L_29:
        /*00bc*/ 	.byte	0x04, 0x17
        /*00be*/ 	.short	(.L_31 - .L_30)
.L_30:
        /*00c0*/ 	.word	0x00000000
        /*00c4*/ 	.short	0x0003
        /*00c6*/ 	.short	0x0018
        /*00c8*/ 	.byte	0x00, 0xf0, 0x11, 0x00


	//----- nvinfo : EIATTR_KPARAM_INFO
	.align		4
.L_31:
        /*00cc*/ 	.byte	0x04, 0x17
        /*00ce*/ 	.short	(.L_33 - .L_32)
.L_32:
        /*00d0*/ 	.word	0x00000000
        /*00d4*/ 	.short	0x0002
        /*00d6*/ 	.short	0x0010
        /*00d8*/ 	.byte	0x00, 0xf4, 0x21, 0x00


	//----- nvinfo : EIATTR_KPARAM_INFO
	.align		4
.L_33:
        /*00dc*/ 	.byte	0x04, 0x17
        /*00de*/ 	.short	(.L_35 - .L_34)
.L_34:
        /*00e0*/ 	.word	0x00000000
        /*00e4*/ 	.short	0x0001
        /*00e6*/ 	.short	0x0008
        /*00e8*/ 	.byte	0x00, 0xf4, 0x21, 0x00


	//----- nvinfo : EIATTR_KPARAM_INFO
	.align		4
.L_35:
        /*00ec*/ 	.byte	0x04, 0x17
        /*00ee*/ 	.short	(.L_37 - .L_36)
.L_36:
        /*00f0*/ 	.word	0x00000000
        /*00f4*/ 	.short	0x0000
        /*00f6*/ 	.short	0x0000
        /*00f8*/ 	.byte	0x00, 0xf4, 0x21, 0x00


	//----- nvinfo : EIATTR_MAXREG_COUNT
	.align		4
.L_37:
        /*00fc*/ 	.byte	0x03, 0x1b
        /*00fe*/ 	.short	0x00ff


	//----- nvinfo : EIATTR_NUM_BARRIERS
	.align		4
        /*0100*/ 	.byte	0x02, 0x4c
        /*0102*/ 	.byte	0x01
	.zero		1


	//----- nvinfo : EIATTR_ANNOTATIONS
	.align		4
        /*0104*/ 	.byte	0x04, 0x55
        /*0106*/ 	.short	(.L_39 - .L_38)


	//   ....[0]....
.L_38:
        /*0108*/ 	.word	0x00000001
        /*010c*/ 	.byte	0x70, 0x00, 0x00, 0x00, 0x01, 0x00, 0x00, 0x00, 0xc0, 0x00, 0x00, 0x00, 0x01, 0x00, 0x00, 0x00
        /* <DEDUP_REMOVED lines=1978> */
        /*7cbc*/ 	.byte	0x50, 0x0b, 0x02, 0x00, 0x01, 0x00, 0x00, 0x00, 0x60, 0x0b, 0x02, 0x00


	//----- nvinfo : EIATTR_MERCURY_ISA_VERSION
	.align		4
.L_39:
        /*7cc8*/ 	.byte	0x03, 0x5f
        /*7cca*/ 	.short	0x0000


	//----- nvinfo : EIATTR_EXIT_INSTR_OFFSETS
	.align		4
        /*7ccc*/ 	.byte	0x04, 0x1c
        /*7cce*/ 	.short	(.L_41 - .L_40)


	//   ....[0]....
.L_40:
        /*7cd0*/ 	.word	0x00020ec0


	//   ....[1]....
        /*7cd4*/ 	.word	0x00020ef0


	//----- nvinfo : EIATTR_REQNTID
	.align		4
.L_41:
        /*7cd8*/ 	.byte	0x04, 0x10
        /*7cda*/ 	.short	(.L_43 - .L_42)
.L_42:
        /*7cdc*/ 	.word	0x00000100
        /*7ce0*/ 	.word	0x00000001
        /*7ce4*/ 	.word	0x00000001
.L_43:


//--------------------- .nv.callgraph             --------------------------
	.section	.nv.callgraph,"",@"SHT_CUDA_CALLGRAPH"
	.align	4
	.sectionentsize	8
	.align		4
        /*0000*/ 	.word	0x00000000
	.align		4
        /*0004*/ 	.word	0xffffffff
	.align		4
        /*0008*/ 	.word	0x00000000
	.align		4
        /*000c*/ 	.word	0xfffffffe
	.align		4
        /*0010*/ 	.word	0x00000000
	.align		4
        /*0014*/ 	.word	0xfffffffd
	.align		4
        /*0018*/ 	.word	0x00000000
	.align		4
        /*001c*/ 	.word	0xfffffffc


//--------------------- .nv.rel.action            --------------------------
	.section	.nv.rel.action,"",@"SHT_CUDA_RELOCINFO"
	.align	8
	.sectionentsize	8
        /*0000*/ 	.byte	0x73, 0x00, 0x00, 0x00, 0x00, 0x00, 0x00, 0x00, 0x00, 0x00, 0x00, 0x11, 0x25, 0x00, 0x05, 0x36


//--------------------- .nv.constant0.matmul_kernel --------------------------
	.section	.nv.constant0.matmul_kernel,"a",@progbits
	.sectionflags	@""
	.align	4
.nv.constant0.matmul_kernel:
	.zero		432


//--------------------- .text.matmul_kernel       --------------------------
	.section	.text.matmul_kernel,"ax",@progbits
	.sectioninfo	@"SHI_REGISTERS=32"
	.align	128
        .global         matmul_kernel
        .type           matmul_kernel,@function
        .size           matmul_kernel,(.L_x_4 - matmul_kernel)
        .other          matmul_kernel,@"STO_CUDA_ENTRY STV_DEFAULT"
matmul_kernel:
.text.matmul_kernel:
[----:B------:R-:W-:-:S04]  /*0000*/  IMAD.MOV.U32 R1, RZ, RZ, c[0x0][0x28] ;  /* 0x00000a00ff017624 */ /* 0x000fc800078e00ff */
[----:B------:R-:W-:Y:S01]  /*0010*/  IMAD.MOV.U32 R0, RZ, RZ, c[0x0][0x17c] ;  /* 0x00005f00ff007624 */ /* 0x000fe200078e00ff */
[----:B------:R-:W-:Y:S01]  /*0020*/  IADD3 R1, R1, -0x1018, RZ ;  /* 0xffffefe801017810 */ /* 0x000fe20007ffe0ff */
[----:B------:R-:W0:Y:S01]  /*0030*/  S2R R28, SR_TID.X ;  /* 0x00000000001c7919 */ /* 0x000e220000002100 */
[----:B------:R-:W-:Y:S01]  /*0040*/  IMAD.MOV.U32 R29, RZ, RZ, c[0x0][0x180] ;  /* 0x00006000ff1d7624 */ /* 0x000fe200078e00ff */
[----:B------:R-:W-:Y:S01]  /*0050*/  ULDC.64 UR6, c[0x0][0x118] ;  /* 0x0000460000067ab9 */ /* 0x000fe20000000a00 */
[----:B------:R-:W-:Y:S01]  /*0060*/  IADD3 R0, R0, 0x1ff, RZ ;  /* 0x000001ff00007810 */ /* 0x000fe20007ffe0ff */
[----:B------:R1:W-:Y:S01]  /*0070*/  STL [R1+0x60], RZ ;  /* 0x000060ff01007387 */ /* 0x0003e20000100800 */
[----:B------:R-:W-:Y:S01]  /*0080*/  CS2R R12, SRZ ;  /* 0x00000000000c7805 */ /* 0x000fe2000001ff00 */
[----:B------:R-:W-:Y:S01]  /*0090*/  IADD3 R29, R29, 0x1f, RZ ;  /* 0x0000001f1d1d7810 */ /* 0x000fe20007ffe0ff */
[----:B------:R-:W-:Y:S01]  /*00a0*/  CS2R R14, SRZ ;  /* 0x00000000000e7805 */ /* 0x000fe2000001ff00 */
[----:B------:R-:W-:Y:S01]  /*00b0*/  SHF.R.S32.HI R3, RZ, 0x1f, R0 ;  /* 0x0000001fff037819 */ /* 0x000fe20000011400 */
[----:B------:R1:W-:Y:S01]  /*00c0*/  STL [R1+0x64], RZ ;  /* 0x000064ff01007387 */ /* 0x0003e20000100800 */
[----:B------:R-:W-:Y:S01]  /*00d0*/  CS2R R16, SRZ ;  /* 0x0000000000107805 */ /* 0x000fe2000001ff00 */
[----:B------:R-:W-:Y:S01]  /*00e0*/  CS2R R18, SRZ ;  /* 0x0000000000127805 */ /* 0x000fe2000001ff00 */
[----:B------:R-:W-:Y:S01]  /*00f0*/  LEA.HI R3, R3, R0, RZ, 0x9 ;  /* 0x0000000003037211 */ /* 0x000fe200078f48ff */
[----:B------:R1:W-:Y:S01]  /*0100*/  STL [R1+0x68], RZ ;  /* 0x000068ff01007387 */ /* 0x0003e20000100800 */
[----:B------:R-:W-:Y:S01]  /*0110*/  CS2R R20, SRZ ;  /* 0x0000000000147805 */ /* 0x000fe2000001ff00 */
[----:B------:R-:W-:Y:S01]  /*0120*/  CS2R R22, SRZ ;  /* 0x0000000000167805 */ /* 0x000fe2000001ff00 */
[----:B------:R-:W-:Y:S01]  /*0130*/  SHF.R.S32.HI R0, RZ, 0x9, R3 ;  /* 0x00000009ff007819 */ /* 0x000fe20000011403 */
[----:B------:R1:W-:Y:S01]  /*0140*/  STL [R1+0x6c], RZ ;  /* 0x00006cff01007387 */ /* 0x0003e20000100800 */
[----:B------:R-:W-:Y:S01]  /*0150*/  CS2R R24, SRZ ;  /* 0x0000000000187805 */ /* 0x000fe2000001ff00 */
[----:B------:R-:W-:-:S02]  /*0160*/  CS2R R26, SRZ ;  /* 0x00000000001a7805 */ /* 0x000fc4000001ff00 */
[----:B------:R-:W-:Y:S01]  /*0170*/  IMAD.SHL.U32 R0, R0, 0x8, RZ ;  /* 0x0000000800007824 */ /* 0x000fe200078e00ff */
[----:B------:R-:W2:Y:S01]  /*0180*/  S2R R3, SR_CTAID.X ;  /* 0x0000000000037919 */ /* 0x000ea20000002500 */
[----:B0-----:R-:W-:-:S03]  /*0190*/  LOP3.LUT R28, R28, 0x7f, RZ, 0xc0, !PT ;  /* 0x0000007f1c1c7812 */ /* 0x001fc600078ec0ff */
[-C--:B------:R-:W-:Y:S01]  /*01a0*/  IABS R7, R0.reuse ;  /* 0x0000000000077213 */ /* 0x080fe20000000000 */
[----:B------:R1:W-:Y:S01]  /*01b0*/  STL [R1+0x50], RZ ;  /* 0x000050ff01007387 */ /* 0x0003e20000100800 */
[----:B------:R-:W-:Y:S02]  /*01c0*/  IABS R10, R0 ;  /* 0x00000000000a7213 */ /* 0x000fe40000000000 */
[----:B------:R-:W0:Y:S01]  /*01d0*/  I2F.RP R2, R7 ;  /* 0x0000000700027306 */ /* 0x000e220000209400 */
[----:B------:R1:W-:Y:S04]  /*01e0*/  STL [R1+0x54], RZ ;  /* 0x000054ff01007387 */ /* 0x0003e80000100800 */
[----:B------:R1:W-:Y:S04]  /*01f0*/  STL [R1+0x58], RZ ;  /* 0x000058ff01007387 */ /* 0x0003e80000100800 */
[----:B------:R1:W-:Y:S04]  /*0200*/  STL [R1+0x5c], RZ ;  /* 0x00005cff01007387 */ /* 0x0003e80000100800 */
[----:B------:R1:W-:Y:S01]  /*0210*/  STL [R1+0x40], RZ ;  /* 0x000040ff01007387 */ /* 0x0003e20000100800 */
[----:B0-----:R-:W0:Y:S01]  /*0220*/  MUFU.RCP R2, R2 ;  /* 0x0000000200027308 */ /* 0x001e220000001000 */
[----:B--2---:R-:W-:-:S02]  /*0230*/  IABS R8, R3 ;  /* 0x0000000300087213 */ /* 0x004fc40000000000 */
[----:B------:R1:W-:Y:S04]  /*0240*/  STL [R1+0x44], RZ ;  /* 0x000044ff01007387 */ /* 0x0003e80000100800 */
[----:B------:R1:W-:Y:S04]  /*0250*/  STL [R1+0x48], RZ ;  /* 0x000048ff01007387 */ /* 0x0003e80000100800 */
[----:B------:R1:W-:Y:S04]  /*0260*/  STL [R1+0x4c], RZ ;  /* 0x00004cff01007387 */ /* 0x0003e80000100800 */
[----:B------:R1:W-:Y:S01]  /*0270*/  STL [R1+0x30], RZ ;  /* 0x000030ff01007387 */ /* 0x0003e20000100800 */
[----:B0-----:R-:W-:Y:S01]  /*0280*/  IADD3 R4, R2, 0xffffffe, RZ ;  /* 0x0ffffffe02047810 */ /* 0x001fe20007ffe0ff */
[----:B------:R-:W-:-:S02]  /*0290*/  IMAD.MOV R2, RZ, RZ, -R10 ;  /* 0x000000ffff027224 */ /* 0x000fc400078e0a0a */
[----:B------:R1:W-:Y:S01]  /*02a0*/  STL [R1+0x34], RZ ;  /* 0x000034ff01007387 */ /* 0x0003e20000100800 */
[----:B------:R0:W2:Y:S03]  /*02b0*/  F2I.FTZ.U32.TRUNC.NTZ R5, R4 ;  /* 0x0000000400057305 */ /* 0x0000a6000021f000 */
[----:B------:R1:W-:Y:S04]  /*02c0*/  STL [R1+0x38], RZ ;  /* 0x000038ff01007387 */ /* 0x0003e80000100800 */
[----:B------:R1:W-:Y:S01]  /*02d0*/  STL [R1+0x3c], RZ ;  /* 0x00003cff01007387 */ /* 0x0003e20000100800 */
[----:B0-----:R-:W-:-:S03]  /*02e0*/  IMAD.MOV.U32 R4, RZ, RZ, RZ ;  /* 0x000000ffff047224 */ /* 0x001fc600078e00ff */
[----:B------:R1:W-:Y:S04]  /*02f0*/  STL [R1+0x20], RZ ;  /* 0x000020ff01007387 */ /* 0x0003e80000100800 */
[----:B------:R1:W-:Y:S01]  /*0300*/  STL [R1+0x24], RZ ;  /* 0x000024ff01007387 */ /* 0x0003e20000100800 */
[----:B--2---:R-:W-:-:S03]  /*0310*/  IMAD.MOV R6, RZ, RZ, -R5 ;  /* 0x000000ffff067224 */ /* 0x004fc600078e0a05 */
[----:B------:R1:W-:Y:S01]  /*0320*/  STL [R1+0x28], RZ ;  /* 0x000028ff01007387 */ /* 0x0003e20000100800 */
[----:B------:R-:W-:Y:S02]  /*0330*/  IMAD R9, R6, R7, RZ ;  /* 0x0000000706097224 */ /* 0x000fe400078e02ff */
[----:B------:R-:W-:Y:S01]  /*0340*/  IMAD.MOV.U32 R6, RZ, RZ, R8 ;  /* 0x000000ffff067224 */ /* 0x000fe200078e0008 */
[----:B------:R1:W-:Y:S01]  /*0350*/  STL [R1+0x2c], RZ ;  /* 0x00002cff01007387 */ /* 0x0003e20000100800 */
[----:B------:R-:W-:-:S03]  /*0360*/  IMAD.HI.U32 R5, R5, R9, R4 ;  /* 0x0000000905057227 */ /* 0x000fc600078e0004 */
[----:B------:R1:W-:Y:S03]  /*0370*/  STL [R1+0x10], RZ ;  /* 0x000010ff01007387 */ /* 0x0003e60000100800 */
[----:B------:R-:W-:Y:S01]  /*0380*/  IMAD.HI.U32 R5, R5, R6, RZ ;  /* 0x0000000605057227 */ /* 0x000fe200078e00ff */
[----:B------:R1:W-:Y:S03]  /*0390*/  STL [R1+0x14], RZ ;  /* 0x000014ff01007387 */ /* 0x0003e60000100800 */
[----:B------:R-:W-:Y:S01]  /*03a0*/  IMAD R2, R5, R2, R6 ;  /* 0x0000000205027224 */ /* 0x000fe200078e0206 */
[----:B------:R1:W-:Y:S04]  /*03b0*/  STL [R1+0x18], RZ ;  /* 0x000018ff01007387 */ /* 0x0003e80000100800 */
[----:B------:R-:W-:Y:S01]  /*03c0*/  ISETP.GT.U32.AND P1, PT, R7, R2, PT ;  /* 0x000000020700720c */ /* 0x000fe20003f24070 */
[----:B------:R1:W-:Y:S04]  /*03d0*/  STL [R1+0x1c], RZ ;  /* 0x00001cff01007387 */ /* 0x0003e80000100800 */
[----:B------:R1:W-:Y:S04]  /*03e0*/  STL [R1], RZ ;  /* 0x000000ff01007387 */ /* 0x0003e80000100800 */
[----:B------:R1:W-:Y:S04]  /*03f0*/  STL [R1+0x4], RZ ;  /* 0x000004ff01007387 */ /* 0x0003e80000100800 */
[----:B------:R-:W-:Y:S01]  /*0400*/  @!P1 IMAD.IADD R2, R2, 0x1, -R7 ;  /* 0x0000000102029824 */ /* 0x000fe200078e0a07 */
[----:B------:R-:W-:Y:S01]  /*0410*/  @!P1 IADD3 R5, R5, 0x1, RZ ;  /* 0x0000000105059810 */ /* 0x000fe20007ffe0ff */
[----:B------:R1:W-:Y:S01]  /*0420*/  STL [R1+0x8], RZ ;  /* 0x000008ff01007387 */ /* 0x0003e20000100800 */
[----:B------:R-:W-:-:S02]  /*0430*/  ISETP.NE.AND P1, PT, R0, RZ, PT ;  /* 0x000000ff0000720c */ /* 0x000fc40003f25270 */
[----:B------:R-:W-:Y:S01]  /*0440*/  ISETP.GE.U32.AND P0, PT, R2, R7, PT ;  /* 0x000000070200720c */ /* 0x000fe20003f06070 */
[----:B------:R1:W-:Y:S01]  /*0450*/  STL [R1+0xc], RZ ;  /* 0x00000cff01007387 */ /* 0x0003e20000100800 */
[----:B------:R-:W-:-:S03]  /*0460*/  LOP3.LUT R2, R3, R0, RZ, 0x3c, !PT ;  /* 0x0000000003027212 */ /* 0x000fc600078e3cff */
[----:B------:R1:W-:Y:S01]  /*0470*/  STL [R1+0xb0], RZ ;  /* 0x0000b0ff01007387 */ /* 0x0003e20000100800 */
[----:B------:R-:W-:Y:S01]  /*0480*/  ISETP.GE.AND P2, PT, R2, RZ, PT ;  /* 0x000000ff0200720c */ /* 0x000fe20003f46270 */
[----:B------:R-:W-:Y:S02]  /*0490*/  IMAD.MOV.U32 R2, RZ, RZ, c[0x0][0x178] ;  /* 0x00005e00ff027624 */ /* 0x000fe400078e00ff */
[----:B------:R1:W-:Y:S03]  /*04a0*/  STL [R1+0xb4], RZ ;  /* 0x0000b4ff01007387 */ /* 0x0003e60000100800 */
[----:B------:R-:W-:Y:S01]  /*04b0*/  IADD3 R2, R2, 0x7f, RZ ;  /* 0x0000007f02027810 */ /* 0x000fe20007ffe0ff */
[----:B------:R1:W-:Y:S01]  /*04c0*/  STL [R1+0xb8], RZ ;  /* 0x0000b8ff01007387 */ /* 0x0003e20000100800 */
[----:B------:R-:W-:-:S03]  /*04d0*/  @P0 IADD3 R5, R5, 0x1, RZ ;  /* 0x0000000105050810 */ /* 0x000fc60007ffe0ff */
[----:B------:R1:W-:Y:S02]  /*04e0*/  STL [R1+0xbc], RZ ;  /* 0x0000bcff01007387 */ /* 0x0003e40000100800 */
[----:B------:R-:W-:Y:S01]  /*04f0*/  IMAD.MOV.U32 R4, RZ, RZ, R5 ;  /* 0x000000ffff047224 */ /* 0x000fe200078e0005 */
[----:B------:R-:W-:Y:S01]  /*0500*/  SHF.R.S32.HI R5, RZ, 0x1f, R2 ;  /* 0x0000001fff057819 */ /* 0x000fe20000011402 */
[----:B------:R1:W-:Y:S02]  /*0510*/  STL [R1+0xa0], RZ ;  /* 0x0000a0ff01007387 */ /* 0x0003e40000100800 */
[----:B------:R-:W-:Y:S01]  /*0520*/  @!P2 IMAD.MOV R4, RZ, RZ, -R4 ;  /* 0x000000ffff04a224 */ /* 0x000fe200078e0a04 */
[----:B------:R-:W-:Y:S01]  /*0530*/  @!P1 LOP3.LUT R4, RZ, R0, RZ, 0x33, !PT ;  /* 0x00000000ff049212 */ /* 0x000fe200078e33ff */
[----:B------:R1:W-:Y:S01]  /*0540*/  STL [R1+0xa4], RZ ;  /* 0x0000a4ff01007387 */ /* 0x0003e20000100800 */
[----:B------:R-:W-:-:S03]  /*0550*/  LEA.HI R5, R5, R2, RZ, 0x7 ;  /* 0x0000000205057211 */ /* 0x000fc600078f38ff */
[----:B------:R-:W-:Y:S01]  /*0560*/  IMAD.SHL.U32 R2, R4, 0x8, RZ ;  /* 0x0000000804027824 */ /* 0x000fe200078e00ff */
[----:B------:R1:W-:Y:S01]  /*0570*/  STL [R1+0xa8], RZ ;  /* 0x0000a8ff01007387 */ /* 0x0003e20000100800 */
[----:B------:R-:W-:-:S03]  /*0580*/  IMAD.MOV R4, RZ, RZ, -R4 ;  /* 0x000000ffff047224 */ /* 0x000fc600078e0a04 */
[----:B------:R-:W-:Y:S01]  /*0590*/  LEA.HI.SX32 R5, R5, -R2, 0x19 ;  /* 0x8000000205057211 */ /* 0x000fe200078fcaff */
[----:B------:R-:W-:Y:S01]  /*05a0*/  IMAD R9, R0, R4, R3 ;  /* 0x0000000400097224 */ /* 0x000fe200078e0203 */
[----:B------:R1:W-:Y:S01]  /*05b0*/  STL [R1+0xac], RZ ;  /* 0x0000acff01007387 */ /* 0x0003e20000100800 */
[----:B------:R-:W-:Y:S01]  /*05c0*/  IMAD.MOV.U32 R4, RZ, RZ, RZ ;  /* 0x000000ffff047224 */ /* 0x000fe200078e00ff */
[----:B------:R-:W-:Y:S02]  /*05d0*/  IMNMX R10, R5, 0x8, PT ;  /* 0x00000008050a7817 */ /* 0x000fe40003800200 */
[----:B------:R1:W-:Y:S02]  /*05e0*/  STL [R1+0x90], RZ ;  /* 0x000090ff01007387 */ /* 0x0003e40000100800 */
[-C--:B------:R-:W-:Y:S02]  /*05f0*/  IABS R8, R10.reuse ;  /* 0x0000000a00087213 */ /* 0x080fe40000000000 */
[----:B------:R-:W-:Y:S01]  /*0600*/  IABS R0, R10 ;  /* 0x0000000a00007213 */ /* 0x000fe20000000000 */
[----:B------:R1:W-:Y:S01]  /*0610*/  STL [R1+0x94], RZ ;  /* 0x000094ff01007387 */ /* 0x0003e20000100800 */
[----:B------:R-:W0:Y:S03]  /*0620*/  I2F.RP R6, R8 ;  /* 0x0000000800067306 */ /* 0x000e260000209400 */
[----:B------:R1:W-:Y:S04]  /*0630*/  STL [R1+0x98], RZ ;  /* 0x000098ff01007387 */ /* 0x0003e80000100800 */
[----:B------:R1:W-:Y:S04]  /*0640*/  STL [R1+0x9c], RZ ;  /* 0x00009cff01007387 */ /* 0x0003e80000100800 */
[----:B------:R1:W-:Y:S04]  /*0650*/  STL [R1+0x80], RZ ;  /* 0x000080ff01007387 */ /* 0x0003e80000100800 */
[----:B------:R1:W-:Y:S01]  /*0660*/  STL [R1+0x84], RZ ;  /* 0x000084ff01007387 */ /* 0x0003e20000100800 */
[----:B0-----:R-:W0:Y:S03]  /*0670*/  MUFU.RCP R6, R6 ;  /* 0x0000000600067308 */ /* 0x001e260000001000 */
[----:B------:R1:W-:Y:S04]  /*0680*/  STL [R1+0x88], RZ ;  /* 0x000088ff01007387 */ /* 0x0003e80000100800 */
[----:B------:R1:W-:Y:S04]  /*0690*/  STL [R1+0x8c], RZ ;  /* 0x00008cff01007387 */ /* 0x0003e80000100800 */
[----:B------:R1:W-:Y:S04]  /*06a0*/  STL [R1+0xf0], RZ ;  /* 0x0000f0ff01007387 */ /* 0x0003e80000100800 */
[----:B------:R1:W-:Y:S01]  /*06b0*/  STL [R1+0xf4], RZ ;  /* 0x0000f4ff01007387 */ /* 0x0003e20000100800 */
[----:B0-----:R-:W-:-:S03]  /*06c0*/  IADD3 R5, R6, 0xffffffe, RZ ;  /* 0x0ffffffe06057810 */ /* 0x001fc60007ffe0ff */
[----:B------:R1:W-:Y:S03]  /*06d0*/  STL [R1+0xf8], RZ ;  /* 0x0000f8ff01007387 */ /* 0x0003e60000100800 */
[----:B------:R-:W0:Y:S01]  /*06e0*/  F2I.FTZ.U32.TRUNC.NTZ R5, R5 ;  /* 0x0000000500057305 */ /* 0x000e22000021f000 */
[----:B------:R1:W-:Y:S04]  /*06f0*/  STL [R1+0xfc], RZ ;  /* 0x0000fcff01007387 */ /* 0x0003e80000100800 */
[----:B------:R1:W-:Y:S04]  /*0700*/  STL [R1+0xe0], RZ ;  /* 0x0000e0ff01007387 */ /* 0x0003e80000100800 */
[----:B------:R1:W-:Y:S04]  /*0710*/  STL [R1+0xe4], RZ ;  /* 0x0000e4ff01007387 */ /* 0x0003e80000100800 */
[----:B------:R1:W-:Y:S01]  /*0720*/  STL [R1+0xe8], RZ ;  /* 0x0000e8ff01007387 */ /* 0x0003e20000100800 */
[----:B0-----:R-:W-:-:S03]  /*0730*/  IMAD.MOV R7, RZ, RZ, -R5 ;  /* 0x000000ffff077224 */ /* 0x001fc600078e0a05 */
[----:B------:R1:W-:Y:S01]  /*0740*/  STL [R1+0xec], RZ ;  /* 0x0000ecff01007387 */ /* 0x0003e20000100800 */
[----:B------:R-:W-:Y:S01]  /*0750*/  IMAD.MOV.U32 R3, RZ, RZ, R7 ;  /* 0x000000ffff037224 */ /* 0x000fe200078e0007 */
[----:B------:R-:W-:Y:S02]  /*0760*/  IABS R7, R9 ;  /* 0x0000000900077213 */ /* 0x000fe40000000000 */
[----:B------:R1:W-:Y:S01]  /*0770*/  STL [R1+0xd0], RZ ;  /* 0x0000d0ff01007387 */ /* 0x0003e20000100800 */
[----:B------:R-:W-:-:S03]  /*0780*/  IMAD R3, R3, R8, RZ ;  /* 0x0000000803037224 */ /* 0x000fc600078e02ff */
[----:B------:R1:W-:Y:S01]  /*0790*/  STL [R1+0xd4], RZ ;  /* 0x0000d4ff01007387 */ /* 0x0003e20000100800 */
[----:B------:R-:W-:-:S03]  /*07a0*/  IMAD.HI.U32 R4, R5, R3, R4 ;  /* 0x0000000305047227 */ /* 0x000fc600078e0004 */
[----:B------:R1:W-:Y:S01]  /*07b0*/  STL [R1+0xd8], RZ ;  /* 0x0000d8ff01007387 */ /* 0x0003e20000100800 */
[----:B------:R-:W-:Y:S02]  /*07c0*/  IMAD.MOV R3, RZ, RZ, -R0 ;  /* 0x000000ffff037224 */ /* 0x000fe400078e0a00 */
[----:B------:R-:W-:Y:S01]  /*07d0*/  IMAD.HI.U32 R0, R4, R7, RZ ;  /* 0x0000000704007227 */ /* 0x000fe200078e00ff */
[----:B------:R1:W-:Y:S01]  /*07e0*/  STL [R1+0xdc], RZ ;  /* 0x0000dcff01007387 */ /* 0x0003e20000100800 */
[----:B------:R-:W-:Y:S02]  /*07f0*/  CS2R R4, SRZ ;  /* 0x0000000000047805 */ /* 0x000fe4000001ff00 */
[----:B------:R-:W-:Y:S01]  /*0800*/  IMAD R3, R0, R3, R7 ;  /* 0x0000000300037224 */ /* 0x000fe200078e0207 */
[----:B------:R1:W-:Y:S01]  /*0810*/  STL [R1+0xc0], RZ ;  /* 0x0000c0ff01007387 */ /* 0x0003e20000100800 */
[----:B------:R-:W-:-:S03]  /*0820*/  CS2R R6, SRZ ;  /* 0x0000000000067805 */ /* 0x000fc6000001ff00 */
[----:B------:R-:W-:Y:S01]  /*0830*/  ISETP.GT.U32.AND P1, PT, R8, R3, PT ;  /* 0x000000030800720c */ /* 0x000fe20003f24070 */
[----:B------:R1:W-:Y:S04]  /*0840*/  STL [R1+0xc4], RZ ;  /* 0x0000c4ff01007387 */ /* 0x0003e80000100800 */
[----:B------:R1:W-:Y:S04]  /*0850*/  STL [R1+0xc8], RZ ;  /* 0x0000c8ff01007387 */ /* 0x0003e80000100800 */
[----:B------:R1:W-:Y:S04]  /*0860*/  STL [R1+0xcc], RZ ;  /* 0x0000ccff01007387 */ /* 0x0003e80000100800 */
[----:B------:R-:W-:Y:S01]  /*0870*/  @!P1 IMAD.IADD R3, R3, 0x1, -R8 ;  /* 0x0000000103039824 */ /* 0x000fe200078e0a08 */
[----:B------:R1:W-:Y:S01]  /*0880*/  STL [R1+0x390], RZ ;  /* 0x000390ff01007387 */ /* 0x0003e20000100800 */
[----:B------:R-:W-:-:S02]  /*0890*/  @!P1 IADD3 R0, R0, 0x1, RZ ;  /* 0x0000000100009810 */ /* 0x000fc40007ffe0ff */
[----:B------:R-:W-:Y:S01]  /*08a0*/  ISETP.NE.AND P1, PT, R10, RZ, PT ;  /* 0x000000ff0a00720c */ /* 0x000fe20003f25270 */
[----:B------:R1:W-:Y:S01]  /*08b0*/  STL [R1+0x394], RZ ;  /* 0x000394ff01007387 */ /* 0x0003e20000100800 */
[----:B------:R-:W-:Y:S02]  /*08c0*/  ISETP.GE.U32.AND P0, PT, R3, R8, PT ;  /* 0x000000080300720c */ /* 0x000fe40003f06070 */
[----:B------:R-:W-:Y:S01]  /*08d0*/  LOP3.LUT R3, R9, R10, RZ, 0x3c, !PT ;  /* 0x0000000a09037212 */ /* 0x000fe200078e3cff */
[----:B------:R1:W-:Y:S03]  /*08e0*/  STL [R1+0x398], RZ ;  /* 0x000398ff01007387 */ /* 0x0003e60000100800 */
[----:B------:R-:W-:Y:S01]  /*08f0*/  ISETP.GE.AND P2, PT, R3, RZ, PT ;  /* 0x000000ff0300720c */ /* 0x000fe20003f46270 */
[----:B------:R1:W-:Y:S04]  /*0900*/  STL [R1+0x39c], RZ ;  /* 0x00039cff01007387 */ /* 0x0003e80000100800 */
[----:B------:R1:W-:Y:S02]  /*0910*/  STL [R1+0x380], RZ ;  /* 0x000380ff01007387 */ /* 0x0003e40000100800 */
[----:B------:R-:W-:-:S02]  /*0920*/  @P0 IADD3 R0, R0, 0x1, RZ ;  /* 0x0000000100000810 */ /* 0x000fc40007ffe0ff */
[----:B------:R1:W-:Y:S01]  /*0930*/  STL [R1+0x384], RZ ;  /* 0x000384ff01007387 */ /* 0x0003e20000100800 */
[----:B------:R-:W-:-:S03]  /*0940*/  ISETP.GE.AND P0, PT, R29, 0x20, PT ;  /* 0x000000201d00780c */ /* 0x000fc60003f06270 */
[----:B------:R1:W-:Y:S01]  /*0950*/  STL [R1+0x388], RZ ;  /* 0x000388ff01007387 */ /* 0x0003e20000100800 */
[----:B------:R-:W-:Y:S01]  /*0960*/  @!P2 IMAD.MOV R0, RZ, RZ, -R0 ;  /* 0x000000ffff00a224 */ /* 0x000fe200078e0a00 */
[----:B------:R-:W-:Y:S02]  /*0970*/  @!P1 LOP3.LUT R0, RZ, R10, RZ, 0x33, !PT ;  /* 0x0000000aff009212 */ /* 0x000fe400078e33ff */
[----:B------:R1:W-:Y:S03]  /*0980*/  STL [R1+0x38c], RZ ;  /* 0x00038cff01007387 */ /* 0x0003e60000100800 */
[----:B------:R-:W-:Y:S01]  /*0990*/  IMAD.MOV R3, RZ, RZ, -R0 ;  /* 0x000000ffff037224 */ /* 0x000fe200078e0a00 */
[----:B------:R1:W-:Y:S01]  /*09a0*/  STL [R1+0x370], RZ ;  /* 0x000370ff01007387 */ /* 0x0003e20000100800 */
[----:B------:R-:W-:Y:S02]  /*09b0*/  IMAD.SHL.U32 R0, R0, 0x200, RZ ;  /* 0x0000020000007824 */ /* 0x000fe400078e00ff */
[----:B------:R-:W-:Y:S01]  /*09c0*/  IMAD R3, R10, R3, R9 ;  /* 0x000000030a037224 */ /* 0x000fe200078e0209 */
[----:B------:R1:W-:Y:S01]  /*09d0*/  STL [R1+0x374], RZ ;  /* 0x000374ff01007387 */ /* 0x0003e20000100800 */
[----:B------:R-:W-:Y:S01]  /*09e0*/  CS2R R8, SRZ ;  /* 0x0000000000087805 */ /* 0x000fe2000001ff00 */
[----:B------:R-:W-:Y:S01]  /*09f0*/  CS2R R10, SRZ ;  /* 0x00000000000a7805 */ /* 0x000fe2000001ff00 */
[----:B------:R-:W-:Y:S01]  /*0a00*/  IMAD.IADD R2, R2, 0x1, R3 ;  /* 0x0000000102027824 */ /* 0x000fe200078e0203 */
[----:B------:R1:W-:Y:S03]  /*0a10*/  STL [R1+0x378], RZ ;  /* 0x000378ff01007387 */ /* 0x0003e60000100800 */
[----:B------:R-:W-:Y:S01]  /*0a20*/  IMAD R2, R2, 0x80, R28 ;  /* 0x0000008002027824 */ /* 0x000fe200078e021c */
[----:B------:R1:W-:Y:S04]  /*0a30*/  STL [R1+0x37c], RZ ;  /* 0x00037cff01007387 */ /* 0x0003e80000100800 */
        /* <DEDUP_REMOVED lines=32> */
[----:B------:R1:W-:Y:S04]  /*0c40*/  STL [R1+0x450], R0 ;  /* 0x0004500001007387 */ /* 0x0003e80000100800 */
[----:B------:R1:W-:Y:S01]  /*0c50*/  STL [R1+0x6c8], R2 ;  /* 0x0006c80201007387 */ /* 0x0003e20000100800 */
[----:B------:R-:W-:Y:S05]  /*0c60*/  @!P0 BRA `(.L_x_0) ;  /* 0x0001657000008947 */ /* 0x000fea0003800000 */
[----:B------:R-:W-:Y:S01]  /*0c70*/  IABS R28, c[0x0][0x17c] ;  /* 0x00005f00001c7a13 */ /* 0x000fe20000000000 */
[----:B------:R-:W0:Y:S03]  /*0c80*/  S2R R3, SR_TID.X ;  /* 0x0000000000037919 */ /* 0x000e260000002100 */
[----:B-1----:R-:W1:Y:S08]  /*0c90*/  I2F.RP R2, R28 ;  /* 0x0000001c00027306 */ /* 0x002e700000209400 */
[----:B-1----:R-:W1:Y:S01]  /*0ca0*/  MUFU.RCP R2, R2 ;  /* 0x0000000200027308 */ /* 0x002e620000001000 */
[----:B0-----:R-:W-:-:S04]  /*0cb0*/  LOP3.LUT R3, R3, 0xe0, RZ, 0xc0, !PT ;  /* 0x000000e003037812 */ /* 0x001fc800078ec0ff */
[----:B------:R-:W-:-:S04]  /*0cc0*/  LEA.HI R3, R3, R0, RZ, 0x1b ;  /* 0x0000000003037211 */ /* 0x000fc800078fd8ff */
[C---:B------:R-:W-:Y:S02]  /*0cd0*/  IADD3 R0, R3.reuse, 0x1f8, RZ ;  /* 0x000001f803007810 */ /* 0x040fe40007ffe0ff */
[C---:B------:R-:W-:Y:S02]  /*0ce0*/  IADD3 R8, R3.reuse, 0x1e8, RZ ;  /* 0x000001e803087810 */ /* 0x040fe40007ffe0ff */
[----:B-1----:R-:W-:Y:S02]  /*0cf0*/  IADD3 R4, R2, 0xffffffe, RZ ;  /* 0x0ffffffe02047810 */ /* 0x002fe40007ffe0ff */
[----:B------:R-:W-:Y:S02]  /*0d00*/  IABS R6, R0 ;  /* 0x0000000000067213 */ /* 0x000fe40000000000 */
[----:B------:R0:W1:Y:S01]  /*0d10*/  F2I.FTZ.U32.TRUNC.NTZ R5, R4 ;  /* 0x0000000400057305 */ /* 0x000062000021f000 */
[----:B------:R-:W-:Y:S02]  /*0d20*/  IABS R9, R8 ;  /* 0x0000000800097213 */ /* 0x000fe40000000000 */
[----:B------:R-:W-:-:S02]  /*0d30*/  IADD3 R7, R3, 0x1e0, RZ ;  /* 0x000001e003077810 */ /* 0x000fc40007ffe0ff */
[----:B------:R-:W-:Y:S02]  /*0d40*/  ISETP.GE.AND P3, PT, R0, RZ, PT ;  /* 0x000000ff0000720c */ /* 0x000fe40003f66270 */
[----:B------:R-:W-:Y:S01]  /*0d50*/  IABS R10, R7 ;  /* 0x00000007000a7213 */ /* 0x000fe20000000000 */
[----:B0-----:R-:W-:Y:S01]  /*0d60*/  IMAD.MOV.U32 R4, RZ, RZ, RZ ;  /* 0x000000ffff047224 */ /* 0x001fe200078e00ff */
[----:B------:R-:W-:Y:S02]  /*0d70*/  ISETP.GE.AND P5, PT, R8, RZ, PT ;  /* 0x000000ff0800720c */ /* 0x000fe40003fa6270 */
[----:B------:R-:W-:Y:S02]  /*0d80*/  IADD3 R8, R3, 0x1d8, RZ ;  /* 0x000001d803087810 */ /* 0x000fe40007ffe0ff */
[----:B------:R-:W-:Y:S01]  /*0d90*/  ISETP.GE.AND P6, PT, R7, RZ, PT ;  /* 0x000000ff0700720c */ /* 0x000fe20003fc6270 */
[----:B-1----:R-:W-:Y:S01]  /*0da0*/  IMAD.MOV R27, RZ, RZ, -R5 ;  /* 0x000000ffff1b7224 */ /* 0x002fe200078e0a05 */
[----:B------:R-:W-:-:S02]  /*0db0*/  IADD3 R16, R3, 0xe8, RZ ;  /* 0x000000e803107810 */ /* 0x000fc40007ffe0ff */
[----:B------:R-:W-:Y:S01]  /*0dc0*/  IADD3 R24, R3, 0x80, RZ ;  /* 0x0000008003187810 */ /* 0x000fe20007ffe0ff */
[----:B------:R-:W-:Y:S01]  /*0dd0*/  IMAD R27, R27, R28, RZ ;  /* 0x0000001c1b1b7224 */ /* 0x000fe200078e02ff */
[----:B------:R-:W-:-:S03]  /*0de0*/  IABS R18, R16 ;  /* 0x0000001000127213 */ /* 0x000fc60000000000 */
[----:B------:R-:W-:-:S04]  /*0df0*/  IMAD.HI.U32 R27, R5, R27, R4 ;  /* 0x0000001b051b7227 */ /* 0x000fc800078e0004 */
[----:B------:R-:W-:Y:S01]  /*0e00*/  IMAD.MOV.U32 R5, RZ, RZ, R6 ;  /* 0x000000ffff057224 */ /* 0x000fe200078e0006 */
[----:B------:R-:W-:Y:S01]  /*0e10*/  IADD3 R6, R3, 0x1f0, RZ ;  /* 0x000001f003067810 */ /* 0x000fe20007ffe0ff */
[----:B------:R-:W-:-:S03]  /*0e20*/  IMAD.HI.U32 R19, R27, R18, RZ ;  /* 0x000000121b137227 */ /* 0x000fc600078e00ff */
[----:B------:R-:W-:Y:S01]  /*0e30*/  IABS R11, R6 ;  /* 0x00000006000b7213 */ /* 0x000fe20000000000 */
[----:B------:R-:W-:Y:S01]  /*0e40*/  IMAD.HI.U32 R2, R27, R5, RZ ;  /* 0x000000051b027227 */ /* 0x000fe200078e00ff */
[----:B------:R-:W-:-:S03]  /*0e50*/  ISETP.GE.AND P2, PT, R6, RZ, PT ;  /* 0x000000ff0600720c */ /* 0x000fc60003f46270 */
[----:B------:R-:W-:Y:S01]  /*0e60*/  IMAD.MOV R4, RZ, RZ, -R2 ;  /* 0x000000ffff047224 */ /* 0x000fe200078e0a02 */
[----:B------:R-:W-:Y:S01]  /*0e70*/  SHF.R.S32.HI R2, RZ, 0x1f, R29 ;  /* 0x0000001fff027819 */ /* 0x000fe2000001141d */
[----:B------:R-:W-:Y:S01]  /*0e80*/  IMAD.MOV.U32 R6, RZ, RZ, R10 ;  /* 0x000000ffff067224 */ /* 0x000fe200078e000a */
[----:B------:R-:W-:Y:S01]  /*0e90*/  IADD3 R10, R3, 0x1d0, RZ ;  /* 0x000001d0030a7810 */ /* 0x000fe20007ffe0ff */
[----:B------:R-:W-:Y:S01]  /*0ea0*/  IMAD R5, R28, R4, R5 ;  /* 0x000000041c057224 */ /* 0x000fe200078e0205 */
[----:B------:R-:W-:Y:S01]  /*0eb0*/  LEA.HI R4, R2, R29, RZ, 0x5 ;  /* 0x0000001d02047211 */ /* 0x000fe200078f28ff */
[----:B------:R-:W-:Y:S01]  /*0ec0*/  IMAD.HI.U32 R2, R27, R11, RZ ;  /* 0x0000000b1b027227 */ /* 0x000fe200078e00ff */
[----:B------:R-:W-:Y:S02]  /*0ed0*/  IABS R17, R10 ;  /* 0x0000000a00117213 */ /* 0x000fe40000000000 */
[----:B------:R-:W-:Y:S01]  /*0ee0*/  ISETP.GT.U32.AND P0, PT, R28, R5, PT ;  /* 0x000000051c00720c */ /* 0x000fe20003f04070 */
[----:B------:R0:W-:Y:S01]  /*0ef0*/  STL [R1+0x484], R4 ;  /* 0x0004840401007387 */ /* 0x0001e20000100800 */
[----:B------:R-:W-:-:S02]  /*0f00*/  IMAD.MOV R2, RZ, RZ, -R2 ;  /* 0x000000ffff027224 */ /* 0x000fc400078e0a02 */
[----:B------:R-:W-:-:S04]  /*0f10*/  IMAD.HI.U32 R0, R27, R6, RZ ;  /* 0x000000061b007227 */ /* 0x000fc800078e00ff */
[C---:B------:R-:W-:Y:S01]  /*0f20*/  IMAD R11, R28.reuse, R2, R11 ;  /* 0x000000021c0b7224 */ /* 0x040fe200078e020b */
[----:B------:R-:W-:Y:S01]  /*0f30*/  IABS R2, R8 ;  /* 0x0000000800027213 */ /* 0x000fe20000000000 */
[----:B------:R-:W-:Y:S02]  /*0f40*/  IMAD.MOV R13, RZ, RZ, -R0 ;  /* 0x000000ffff0d7224 */ /* 0x000fe400078e0a00 */
[----:B0-----:R-:W-:Y:S01]  /*0f50*/  IMAD.HI.U32 R4, R27, R9, RZ ;  /* 0x000000091b047227 */ /* 0x001fe200078e00ff */
[----:B------:R-:W-:-:S03]  /*0f60*/  ISETP.GT.U32.AND P1, PT, R28, R11, PT ;  /* 0x0000000b1c00720c */ /* 0x000fc60003f24070 */
[----:B------:R-:W-:Y:S02]  /*0f70*/  IMAD.MOV R4, RZ, RZ, -R4 ;  /* 0x000000ffff047224 */ /* 0x000fe400078e0a04 */
[----:B------:R-:W-:Y:S02]  /*0f80*/  @!P0 IMAD.IADD R5, R5, 0x1, -R28 ;  /* 0x0000000105058824 */ /* 0x000fe400078e0a1c */
[C---:B------:R-:W-:Y:S01]  /*0f90*/  IMAD R9, R28.reuse, R4, R9 ;  /* 0x000000041c097224 */ /* 0x040fe200078e0209 */
[----:B------:R-:W-:Y:S01]  /*0fa0*/  IADD3 R4, R3, 0x1c8, RZ ;  /* 0x000001c803047810 */ /* 0x000fe20007ffe0ff */
[C---:B------:R-:W-:Y:S01]  /*0fb0*/  IMAD R7, R28.reuse, R13, R6 ;  /* 0x0000000d1c077224 */ /* 0x040fe200078e0206 */
[C---:B------:R-:W-:Y:S01]  /*0fc0*/  ISETP.GT.U32.AND P0, PT, R28.reuse, R5, PT ;  /* 0x000000051c00720c */ /* 0x040fe20003f04070 */
[----:B------:R-:W-:Y:S01]  /*0fd0*/  IMAD.MOV.U32 R0, RZ, RZ, R2 ;  /* 0x000000ffff007224 */ /* 0x000fe200078e0002 */
[----:B------:R-:W-:Y:S01]  /*0fe0*/  ISETP.GT.U32.AND P4, PT, R28, R9, PT ;  /* 0x000000091c00720c */ /* 0x000fe20003f84070 */
[----:B------:R-:W-:Y:S01]  /*0ff0*/  @!P1 IMAD.IADD R11, R11, 0x1, -R28 ;  /* 0x000000010b0b9824 */ /* 0x000fe200078e0a1c */
[----:B------:R-:W-:Y:S01]  /*1000*/  IADD3 R2, R3, 0x1c0, RZ ;  /* 0x000001c003027810 */ /* 0x000fe20007ffe0ff */
[----:B------:R-:W-:Y:S01]  /*1010*/  IMAD.HI.U32 R6, R27, R0, RZ ;  /* 0x000000001b067227 */ /* 0x000fe200078e00ff */
[----:B------:R-:W-:-:S02]  /*1020*/  IABS R15, R4 ;  /* 0x00000004000f7213 */ /* 0x000fc40000000000 */
[----:B------:R-:W-:Y:S01]  /*1030*/  IABS R12, R2 ;  /* 0x00000002000c7213 */ /* 0x000fe20000000000 */
[----:B------:R-:W-:Y:S02]  /*1040*/  IMAD.MOV R13, RZ, RZ, -R6 ;  /* 0x000000ffff0d7224 */ /* 0x000fe400078e0a06 */
[----:B------:R-:W-:-:S04]  /*1050*/  IMAD.HI.U32 R6, R27, R15, RZ ;  /* 0x0000000f1b067227 */ /* 0x000fc800078e00ff */
[--C-:B------:R-:W-:Y:S01]  /*1060*/  @!P0 IMAD.IADD R5, R5, 0x1, -R28.reuse ;  /* 0x0000000105058824 */ /* 0x100fe200078e0a1c */
[C---:B------:R-:W-:Y:S01]  /*1070*/  ISETP.GT.U32.AND P0, PT, R28.reuse, R7, PT ;  /* 0x000000071c00720c */ /* 0x040fe20003f04070 */
[----:B------:R-:W-:Y:S01]  /*1080*/  @!P4 IMAD.IADD R9, R9, 0x1, -R28 ;  /* 0x000000010909c824 */ /* 0x000fe200078e0a1c */
[C---:B------:R-:W-:Y:S01]  /*1090*/  ISETP.GT.U32.AND P4, PT, R28.reuse, R11, PT ;  /* 0x0000000b1c00720c */ /* 0x040fe20003f84070 */
[----:B------:R-:W-:Y:S02]  /*10a0*/  IMAD.MOV.U32 R14, RZ, RZ, R5 ;  /* 0x000000ffff0e7224 */ /* 0x000fe400078e0005 */
[C---:B------:R-:W-:Y:S01]  /*10b0*/  IMAD R5, R28.reuse, R13, R0 ;  /* 0x0000000d1c057224 */ /* 0x040fe200078e0200 */
[----:B------:R-:W-:Y:S01]  /*10c0*/  ISETP.GT.U32.AND P1, PT, R28, R9, PT ;  /* 0x000000091c00720c */ /* 0x000fe20003f24070 */
[----:B------:R-:W-:-:S04]  /*10d0*/  IMAD.HI.U32 R0, R27, R17, RZ ;  /* 0x000000111b007227 */ /* 0x000fc800078e00ff */
[----:B------:R-:W-:Y:S02]  /*10e0*/  IMAD.MOV.U32 R13, RZ, RZ, R12 ;  /* 0x000000ffff0d7224 */ /* 0x000fe400078e000c */
[--C-:B------:R-:W-:Y:S02]  /*10f0*/  @!P0 IMAD.IADD R7, R7, 0x1, -R28.reuse ;  /* 0x0000000107078824 */ /* 0x100fe400078e0a1c */
[----:B------:R-:W-:Y:S01]  /*1100*/  @!P4 IMAD.IADD R11, R11, 0x1, -R28 ;  /* 0x000000010b0bc824 */ /* 0x000fe200078e0a1c */
[C---:B------:R-:W-:Y:S01]  /*1110*/  ISETP.GT.U32.AND P4, PT, R28.reuse, R5, PT ;  /* 0x000000051c00720c */ /* 0x040fe20003f84070 */
[----:B------:R-:W-:Y:S01]  /*1120*/  @!P3 IMAD.MOV R14, RZ, RZ, -R14 ;  /* 0x000000ffff0eb224 */ /* 0x000fe200078e0a0e */
[----:B------:R-:W-:Y:S01]  /*1130*/  ISETP.GT.U32.AND P0, PT, R28, R7, PT ;  /* 0x000000071c00720c */ /* 0x000fe20003f04070 */
[----:B------:R-:W-:Y:S01]  /*1140*/  @!P1 IMAD.IADD R9, R9, 0x1, -R28 ;  /* 0x0000000109099824 */ /* 0x000fe200078e0a1c */
[----:B------:R-:W-:Y:S01]  /*1150*/  ISETP.GE.AND P3, PT, R8, RZ, PT ;  /* 0x000000ff0800720c */ /* 0x000fe20003f66270 */
[----:B------:R-:W-:Y:S01]  /*1160*/  IMAD.MOV R8, RZ, RZ, -R0 ;  /* 0x000000ffff087224 */ /* 0x000fe200078e0a00 */
[----:B------:R-:W-:Y:S01]  /*1170*/  ISETP.GE.AND P1, PT, R10, RZ, PT ;  /* 0x000000ff0a00720c */ /* 0x000fe20003f26270 */
[----:B------:R-:W-:Y:S01]  /*1180*/  IMAD.HI.U32 R0, R27, R13, RZ ;  /* 0x0000000d1b007227 */ /* 0x000fe200078e00ff */
[----:B------:R0:W-:Y:S03]  /*1190*/  STL [R1+0xd0], R14 ;  /* 0x0000d00e01007387 */ /* 0x0001e60000100800 */
[----:B------:R-:W-:Y:S01]  /*11a0*/  IMAD.MOV R10, RZ, RZ, -R6 ;  /* 0x000000ffff0a7224 */ /* 0x000fe200078e0a06 */
[----:B------:R-:W-:Y:S01]  /*11b0*/  IADD3 R6, R3, 0x1b8, RZ ;  /* 0x000001b803067810 */ /* 0x000fe20007ffe0ff */
[----:B------:R-:W-:-:S02]  /*11c0*/  @!P4 IMAD.IADD R5, R5, 0x1, -R28 ;  /* 0x000000010505c824 */ /* 0x000fc400078e0a1c */
[----:B------:R-:W-:Y:S02]  /*11d0*/  IMAD.MOV R0, RZ, RZ, -R0 ;  /* 0x000000ffff007224 */ /* 0x000fe400078e0a00 */
[C---:B------:R-:W-:Y:S01]  /*11e0*/  IMAD R15, R28.reuse, R10, R15 ;  /* 0x0000000a1c0f7224 */ /* 0x040fe200078e020f */
[C---:B------:R-:W-:Y:S01]  /*11f0*/  ISETP.GT.U32.AND P4, PT, R28.reuse, R5, PT ;  /* 0x000000051c00720c */ /* 0x040fe20003f84070 */
[----:B------:R-:W-:Y:S01]  /*1200*/  @!P0 IMAD.IADD R7, R7, 0x1, -R28 ;  /* 0x0000000107078824 */ /* 0x000fe200078e0a1c */
[----:B------:R-:W-:Y:S01]  /*1210*/  IABS R10, R6 ;  /* 0x00000006000a7213 */ /* 0x000fe20000000000 */
[----:B0-----:R-:W-:Y:S01]  /*1220*/  IMAD.MOV.U32 R14, RZ, RZ, R11 ;  /* 0x000000ffff0e7224 */ /* 0x001fe200078e000b */
[C---:B------:R-:W-:Y:S01]  /*1230*/  ISETP.GT.U32.AND P0, PT, R28.reuse, R15, PT ;  /* 0x0000000f1c00720c */ /* 0x040fe20003f04070 */
[----:B------:R-:W-:Y:S02]  /*1240*/  IMAD R13, R28, R0, R13 ;  /* 0x000000001c0d7224 */ /* 0x000fe400078e020d */
[----:B------:R-:W-:-:S02]  /*1250*/  IMAD.MOV.U32 R11, RZ, RZ, R7 ;  /* 0x000000ffff0b7224 */ /* 0x000fc400078e0007 */
[C---:B------:R-:W-:Y:S02]  /*1260*/  IMAD R17, R28.reuse, R8, R17 ;  /* 0x000000081c117224 */ /* 0x040fe400078e0211 */
[----:B------:R-:W-:Y:S01]  /*1270*/  IMAD.MOV.U32 R0, RZ, RZ, R9 ;  /* 0x000000ffff007224 */ /* 0x000fe200078e0009 */
[----:B------:R-:W-:Y:S01]  /*1280*/  IADD3 R9, R3, 0x1a0, RZ ;  /* 0x000001a003097810 */ /* 0x000fe20007ffe0ff */
[----:B------:R-:W-:Y:S01]  /*1290*/  @!P2 IMAD.MOV R14, RZ, RZ, -R14 ;  /* 0x000000ffff0ea224 */ /* 0x000fe200078e0a0e */
[C---:B------:R-:W-:Y:S01]  /*12a0*/  ISETP.GT.U32.AND P2, PT, R28.reuse, R17, PT ;  /* 0x000000111c00720c */ /* 0x040fe20003f44070 */
[----:B------:R-:W-:Y:S01]  /*12b0*/  @!P6 IMAD.MOV R11, RZ, RZ, -R11 ;  /* 0x000000ffff0be224 */ /* 0x000fe200078e0a0b */
[----:B------:R-:W-:Y:S01]  /*12c0*/  ISETP.GT.U32.AND P6, PT, R28, R13, PT ;  /* 0x0000000d1c00720c */ /* 0x000fe20003fc4070 */
[----:B------:R-:W-:Y:S01]  /*12d0*/  @!P5 IMAD.MOV R0, RZ, RZ, -R0 ;  /* 0x000000ffff00d224 */ /* 0x000fe200078e0a00 */
[----:B------:R-:W-:Y:S01]  /*12e0*/  STL [R1+0xcc], R14 ;  /* 0x0000cc0e01007387 */ /* 0x000fe20000100800 */
[--C-:B------:R-:W-:Y:S01]  /*12f0*/  @!P4 IMAD.IADD R5, R5, 0x1, -R28.reuse ;  /* 0x000000010505c824 */ /* 0x100fe200078e0a1c */
[----:B------:R-:W-:Y:S01]  /*1300*/  ISETP.GE.AND P4, PT, R2, RZ, PT ;  /* 0x000000ff0200720c */ /* 0x000fe20003f86270 */
[--C-:B------:R-:W-:Y:S01]  /*1310*/  @!P0 IMAD.IADD R15, R15, 0x1, -R28.reuse ;  /* 0x000000010f0f8824 */ /* 0x100fe200078e0a1c */
[----:B------:R0:W-:Y:S01]  /*1320*/  STL [R1+0xc8], R0 ;  /* 0x0000c80001007387 */ /* 0x0001e20000100800 */
[----:B------:R-:W-:Y:S01]  /*1330*/  ISETP.GE.AND P5, PT, R4, RZ, PT ;  /* 0x000000ff0400720c */ /* 0x000fe20003fa6270 */
[----:B------:R-:W-:Y:S01]  /*1340*/  IMAD.HI.U32 R8, R27, R10, RZ ;  /* 0x0000000a1b087227 */ /* 0x000fe200078e00ff */
[----:B------:R-:W-:Y:S01]  /*1350*/  IABS R12, R9 ;  /* 0x00000009000c7213 */ /* 0x000fe20000000000 */
[----:B------:R1:W-:Y:S02]  /*1360*/  STL [R1+0xc0], R11 ;  /* 0x0000c00b01007387 */ /* 0x0003e40000100800 */
[--C-:B------:R-:W-:Y:S01]  /*1370*/  @!P2 IMAD.IADD R17, R17, 0x1, -R28.reuse ;  /* 0x000000011111a824 */ /* 0x100fe200078e0a1c */
[----:B------:R-:W-:Y:S01]  /*1380*/  ISETP.GE.AND P2, PT, R6, RZ, PT ;  /* 0x000000ff0600720c */ /* 0x000fe20003f46270 */
[----:B------:R-:W-:Y:S01]  /*1390*/  @!P6 IMAD.IADD R13, R13, 0x1, -R28 ;  /* 0x000000010d0de824 */ /* 0x000fe200078e0a1c */
[C---:B------:R-:W-:Y:S01]  /*13a0*/  ISETP.GT.U32.AND P6, PT, R28.reuse, R15, PT ;  /* 0x0000000f1c00720c */ /* 0x040fe20003fc4070 */
[----:B------:R-:W-:Y:S01]  /*13b0*/  IMAD.MOV R7, RZ, RZ, -R8 ;  /* 0x000000ffff077224 */ /* 0x000fe200078e0a08 */
[C---:B0-----:R-:W-:Y:S01]  /*13c0*/  IADD3 R0, R3.reuse, 0x1b0, RZ ;  /* 0x000001b003007810 */ /* 0x041fe20007ffe0ff */
[----:B------:R-:W-:Y:S01]  /*13d0*/  IMAD.MOV.U32 R8, RZ, RZ, R5 ;  /* 0x000000ffff087224 */ /* 0x000fe200078e0005 */
[C---:B------:R-:W-:Y:S01]  /*13e0*/  ISETP.GT.U32.AND P0, PT, R28.reuse, R17, PT ;  /* 0x000000111c00720c */ /* 0x040fe20003f04070 */
[C---:B------:R-:W-:Y:S01]  /*13f0*/  IMAD R7, R28.reuse, R7, R10 ;  /* 0x000000071c077224 */ /* 0x040fe200078e020a */
[----:B------:R-:W-:Y:S01]  /*1400*/  IABS R2, R0 ;  /* 0x0000000000027213 */ /* 0x000fe20000000000 */
[----:B------:R-:W-:Y:S01]  /*1410*/  @!P3 IMAD.MOV R8, RZ, RZ, -R8 ;  /* 0x000000ffff08b224 */ /* 0x000fe200078e0a08 */
[----:B------:R-:W-:Y:S01]  /*1420*/  ISETP.GT.U32.AND P3, PT, R28, R13, PT ;  /* 0x0000000d1c00720c */ /* 0x000fe20003f64070 */
[----:B------:R-:W-:Y:S01]  /*1430*/  IMAD.MOV R19, RZ, RZ, -R19 ;  /* 0x000000ffff137224 */ /* 0x000fe200078e0a13 */
[----:B------:R-:W-:Y:S01]  /*1440*/  IADD3 R6, R3, 0x1a8, RZ ;  /* 0x000001a803067810 */ /* 0x000fe20007ffe0ff */
[----:B------:R-:W-:Y:S01]  /*1450*/  IMAD.HI.U32 R4, R27, R2, RZ ;  /* 0x000000021b047227 */ /* 0x000fe200078e00ff */
[----:B------:R0:W-:Y:S02]  /*1460*/  STL [R1+0xb8], R8 ;  /* 0x0000b80801007387 */ /* 0x0001e40000100800 */
[----:B------:R-:W-:Y:S01]  /*1470*/  IABS R5, R6 ;  /* 0x0000000600057213 */ /* 0x000fe20000000000 */
[----:B-1----:R-:W-:-:S02]  /*1480*/  IMAD.MOV R11, RZ, RZ, -R4 ;  /* 0x000000ffff0b7224 */ /* 0x002fc400078e0a04 */
[----:B------:R-:W-:Y:S02]  /*1490*/  @!P6 IMAD.IADD R15, R15, 0x1, -R28 ;  /* 0x000000010f0fe824 */ /* 0x000fe400078e0a1c */
[C---:B------:R-:W-:Y:S02]  /*14a0*/  IMAD R2, R28.reuse, R11, R2 ;  /* 0x0000000b1c027224 */ /* 0x040fe400078e0202 */
[--C-:B------:R-:W-:Y:S01]  /*14b0*/  @!P0 IMAD.IADD R17, R17, 0x1, -R28.reuse ;  /* 0x0000000111118824 */ /* 0x100fe200078e0a1c */
[C---:B------:R-:W-:Y:S01]  /*14c0*/  ISETP.GT.U32.AND P0, PT, R28.reuse, R7, PT ;  /* 0x000000071c00720c */ /* 0x040fe20003f04070 */
[----:B------:R-:W-:Y:S01]  /*14d0*/  IMAD.HI.U32 R4, R27, R5, RZ ;  /* 0x000000051b047227 */ /* 0x000fe200078e00ff */
[----:B------:R-:W-:Y:S02]  /*14e0*/  ISETP.GT.U32.AND P6, PT, R28, R2, PT ;  /* 0x000000021c00720c */ /* 0x000fe40003fc4070 */
[----:B0-----:R-:W-:Y:S01]  /*14f0*/  IADD3 R8, R3, 0x198, RZ ;  /* 0x0000019803087810 */ /* 0x001fe20007ffe0ff */
[----:B------:R-:W-:Y:S01]  /*1500*/  @!P3 IMAD.IADD R13, R13, 0x1, -R28 ;  /* 0x000000010d0db824 */ /* 0x000fe200078e0a1c */
[----:B------:R-:W-:Y:S01]  /*1510*/  ISETP.GE.AND P3, PT, R0, RZ, PT ;  /* 0x000000ff0000720c */ /* 0x000fe20003f66270 */
[----:B------:R-:W-:Y:S01]  /*1520*/  IMAD.MOV R0, RZ, RZ, -R4 ;  /* 0x000000ffff007224 */ /* 0x000fe200078e0a04 */
[----:B------:R-:W-:Y:S01]  /*1530*/  IABS R11, R8 ;  /* 0x00000008000b7213 */ /* 0x000fe20000000000 */
[----:B------:R-:W-:-:S04]  /*1540*/  IMAD.HI.U32 R4, R27, R12, RZ ;  /* 0x0000000c1b047227 */ /* 0x000fc800078e00ff */
[----:B------:R-:W-:Y:S02]  /*1550*/  IMAD.MOV.U32 R14, RZ, RZ, R17 ;  /* 0x000000ffff0e7224 */ /* 0x000fe400078e0011 */
[----:B------:R-:W-:Y:S02]  /*1560*/  @!P6 IMAD.IADD R2, R2, 0x1, -R28 ;  /* 0x000000010202e824 */ /* 0x000fe400078e0a1c */
[C---:B------:R-:W-:Y:S02]  /*1570*/  IMAD R5, R28.reuse, R0, R5 ;  /* 0x000000001c057224 */ /* 0x040fe400078e0205 */
[----:B------:R-:W-:Y:S01]  /*1580*/  IMAD.MOV R17, RZ, RZ, -R4 ;  /* 0x000000ffff117224 */ /* 0x000fe200078e0a04 */
[----:B------:R-:W-:Y:S01]  /*1590*/  ISETP.GT.U32.AND P6, PT, R28, R2, PT ;  /* 0x000000021c00720c */ /* 0x000fe20003fc4070 */
[----:B------:R-:W-:Y:S01]  /*15a0*/  IMAD.MOV.U32 R10, RZ, RZ, R15 ;  /* 0x000000ffff0a7224 */ /* 0x000fe200078e000f */
[----:B------:R-:W-:Y:S01]  /*15b0*/  IADD3 R4, R3, 0x190, RZ ;  /* 0x0000019003047810 */ /* 0x000fe20007ffe0ff */
[----:B------:R-:W-:Y:S01]  /*15c0*/  @!P0 IMAD.IADD R7, R7, 0x1, -R28 ;  /* 0x0000000107078824 */ /* 0x000fe200078e0a1c */
[----:B------:R-:W-:Y:S01]  /*15d0*/  ISETP.GE.AND P0, PT, R6, RZ, PT ;  /* 0x000000ff0600720c */ /* 0x000fe20003f06270 */
[----:B------:R-:W-:-:S04]  /*15e0*/  IMAD.HI.U32 R0, R27, R11, RZ ;  /* 0x0000000b1b007227 */ /* 0x000fc800078e00ff */
[C---:B------:R-:W-:Y:S02]  /*15f0*/  IMAD R12, R28.reuse, R17, R12 ;  /* 0x000000111c0c7224 */ /* 0x040fe400078e020c */
[----:B------:R-:W-:Y:S01]  /*1600*/  @!P5 IMAD.MOV R10, RZ, RZ, -R10 ;  /* 0x000000ffff0ad224 */ /* 0x000fe200078e0a0a */
[C---:B------:R-:W-:Y:S01]  /*1610*/  ISETP.GT.U32.AND P5, PT, R28.reuse, R5, PT ;  /* 0x000000051c00720c */ /* 0x040fe20003fa4070 */
[----:B------:R-:W-:Y:S01]  /*1620*/  IMAD.MOV.U32 R6, RZ, RZ, R13 ;  /* 0x000000ffff067224 */ /* 0x000fe200078e000d */
[C---:B------:R-:W-:Y:S01]  /*1630*/  IADD3 R13, R3.reuse, 0x180, RZ ;  /* 0x00000180030d7810 */ /* 0x040fe20007ffe0ff */
[----:B------:R-:W-:Y:S01]  /*1640*/  @!P1 IMAD.MOV R14, RZ, RZ, -R14 ;  /* 0x000000ffff0e9224 */ /* 0x000fe200078e0a0e */
[C---:B------:R-:W-:Y:S01]  /*1650*/  ISETP.GT.U32.AND P1, PT, R28.reuse, R7, PT ;  /* 0x000000071c00720c */ /* 0x040fe20003f24070 */
[----:B------:R-:W-:Y:S02]  /*1660*/  IMAD.MOV R0, RZ, RZ, -R0 ;  /* 0x000000ffff007224 */ /* 0x000fe400078e0a00 */
[----:B------:R-:W-:Y:S01]  /*1670*/  @!P4 IMAD.MOV R6, RZ, RZ, -R6 ;  /* 0x000000ffff06c224 */ /* 0x000fe200078e0a06 */
[C---:B------:R-:W-:Y:S01]  /*1680*/  ISETP.GT.U32.AND P4, PT, R28.reuse, R12, PT ;  /* 0x0000000c1c00720c */ /* 0x040fe20003f84070 */
[----:B------:R-:W-:Y:S01]  /*1690*/  IMAD R11, R28, R0, R11 ;  /* 0x000000001c0b7224 */ /* 0x000fe200078e020b */
[----:B------:R0:W-:Y:S01]  /*16a0*/  STL [R1+0xb0], R14 ;  /* 0x0000b00e01007387 */ /* 0x0001e20000100800 */
[--C-:B------:R-:W-:Y:S01]  /*16b0*/  @!P6 IMAD.IADD R2, R2, 0x1, -R28.reuse ;  /* 0x000000010202e824 */ /* 0x100fe200078e0a1c */
[----:B------:R-:W-:Y:S01]  /*16c0*/  IADD3 R0, R3, 0x188, RZ ;  /* 0x0000018803007810 */ /* 0x000fe20007ffe0ff */
[--C-:B------:R-:W-:Y:S01]  /*16d0*/  @!P5 IMAD.IADD R5, R5, 0x1, -R28.reuse ;  /* 0x000000010505d824 */ /* 0x100fe200078e0a1c */
[----:B------:R-:W-:Y:S01]  /*16e0*/  ISETP.GT.U32.AND P6, PT, R28, R11, PT ;  /* 0x0000000b1c00720c */ /* 0x000fe20003fc4070 */
[----:B------:R1:W-:Y:S01]  /*16f0*/  STL [R1+0xac], R10 ;  /* 0x0000ac0a01007387 */ /* 0x0003e20000100800 */
[----:B------:R-:W-:Y:S01]  /*1700*/  ISETP.GE.AND P5, PT, R8, RZ, PT ;  /* 0x000000ff0800720c */ /* 0x000fe20003fa6270 */
[--C-:B------:R-:W-:Y:S01]  /*1710*/  @!P1 IMAD.IADD R7, R7, 0x1, -R28.reuse ;  /* 0x0000000107079824 */ /* 0x100fe200078e0a1c */
[----:B------:R-:W-:Y:S01]  /*1720*/  ISETP.GE.AND P1, PT, R9, RZ, PT ;  /* 0x000000ff0900720c */ /* 0x000fe20003f26270 */
[----:B------:R2:W-:Y:S01]  /*1730*/  STL [R1+0xa8], R6 ;  /* 0x0000a80601007387 */ /* 0x0005e20000100800 */
[----:B0-----:R-:W-:Y:S01]  /*1740*/  IABS R14, R0 ;  /* 0x00000000000e7213 */ /* 0x001fe20000000000 */
[----:B------:R-:W-:Y:S01]  /*1750*/  @!P4 IMAD.IADD R12, R12, 0x1, -R28 ;  /* 0x000000010c0cc824 */ /* 0x000fe200078e0a1c */
[----:B------:R-:W-:Y:S01]  /*1760*/  ISETP.GT.U32.AND P4, PT, R28, R5, PT ;  /* 0x000000051c00720c */ /* 0x000fe20003f84070 */
[----:B------:R-:W-:Y:S01]  /*1770*/  IMAD.MOV.U32 R8, RZ, RZ, R2 ;  /* 0x000000ffff087224 */ /* 0x000fe200078e0002 */
[----:B------:R-:W-:Y:S01]  /*1780*/  IABS R9, R13 ;  /* 0x0000000d00097213 */ /* 0x000fe20000000000 */
[----:B-1----:R-:W-:-:S02]  /*1790*/  IMAD.MOV.U32 R10, RZ, RZ, R7 ;  /* 0x000000ffff0a7224 */ /* 0x002fc400078e0007 */
[----:B------:R-:W-:Y:S01]  /*17a0*/  @!P6 IMAD.IADD R11, R11, 0x1, -R28 ;  /* 0x000000010b0be824 */ /* 0x000fe200078e0a1c */
[----:B--2---:R-:W-:Y:S01]  /*17b0*/  IABS R6, R4 ;  /* 0x0000000400067213 */ /* 0x004fe20000000000 */
[----:B------:R-:W-:-:S03]  /*17c0*/  IMAD.HI.U32 R2, R27, R14, RZ ;  /* 0x0000000e1b027227 */ /* 0x000fc600078e00ff */
[----:B------:R-:W-:Y:S01]  /*17d0*/  ISETP.GT.U32.AND P6, PT, R28, R11, PT ;  /* 0x0000000b1c00720c */ /* 0x000fe20003fc4070 */
[----:B------:R-:W-:-:S04]  /*17e0*/  IMAD.HI.U32 R7, R27, R6, RZ ;  /* 0x000000061b077227 */ /* 0x000fc800078e00ff */
[----:B------:R-:W-:Y:S02]  /*17f0*/  IMAD.MOV R7, RZ, RZ, -R7 ;  /* 0x000000ffff077224 */ /* 0x000fe400078e0a07 */
[----:B------:R-:W-:Y:S02]  /*1800*/  @!P4 IMAD.IADD R5, R5, 0x1, -R28 ;  /* 0x000000010505c824 */ /* 0x000fe400078e0a1c */
[C---:B------:R-:W-:Y:S01]  /*1810*/  IMAD R6, R28.reuse, R7, R6 ;  /* 0x000000071c067224 */ /* 0x040fe200078e0206 */
[----:B------:R-:W-:Y:S01]  /*1820*/  IADD3 R7, R3, 0x168, RZ ;  /* 0x0000016803077810 */ /* 0x000fe20007ffe0ff */
[----:B------:R-:W-:Y:S02]  /*1830*/  IMAD.MOV R2, RZ, RZ, -R2 ;  /* 0x000000ffff027224 */ /* 0x000fe400078e0a02 */
[----:B------:R-:W-:Y:S01]  /*1840*/  @!P2 IMAD.MOV R10, RZ, RZ, -R10 ;  /* 0x000000ffff0aa224 */ /* 0x000fe200078e0a0a */
[C---:B------:R-:W-:Y:S01]  /*1850*/  ISETP.GT.U32.AND P4, PT, R28.reuse, R6, PT ;  /* 0x000000061c00720c */ /* 0x040fe20003f84070 */
[C---:B------:R-:W-:Y:S01]  /*1860*/  IMAD R14, R28.reuse, R2, R14 ;  /* 0x000000021c0e7224 */ /* 0x040fe200078e020e */
[C---:B------:R-:W-:Y:S01]  /*1870*/  ISETP.GT.U32.AND P2, PT, R28.reuse, R12, PT ;  /* 0x0000000c1c00720c */ /* 0x040fe20003f44070 */
[----:B------:R-:W-:Y:S01]  /*1880*/  @!P6 IMAD.IADD R11, R11, 0x1, -R28 ;  /* 0x000000010b0be824 */ /* 0x000fe200078e0a1c */
[----:B------:R0:W-:Y:S01]  /*1890*/  STL [R1+0xa4], R10 ;  /* 0x0000a40a01007387 */ /* 0x0001e20000100800 */
[----:B------:R-:W-:Y:S01]  /*18a0*/  IADD3 R2, R3, 0x178, RZ ;  /* 0x0000017803027810 */ /* 0x000fe20007ffe0ff */
[----:B------:R-:W-:Y:S01]  /*18b0*/  @!P3 IMAD.MOV R8, RZ, RZ, -R8 ;  /* 0x000000ffff08b224 */ /* 0x000fe200078e0a08 */
[----:B------:R-:W-:Y:S01]  /*18c0*/  ISETP.GT.U32.AND P6, PT, R28, R14, PT ;  /* 0x0000000e1c00720c */ /* 0x000fe20003fc4070 */
[----:B------:R-:W-:Y:S01]  /*18d0*/  IMAD.MOV.U32 R15, RZ, RZ, R5 ;  /* 0x000000ffff0f7224 */ /* 0x000fe200078e0005 */
[----:B------:R-:W-:Y:S01]  /*18e0*/  ISETP.GE.AND P3, PT, R4, RZ, PT ;  /* 0x000000ff0400720c */ /* 0x000fe20003f66270 */
[----:B------:R-:W-:Y:S01]  /*18f0*/  @!P5 IMAD.MOV R11, RZ, RZ, -R11 ;  /* 0x000000ffff0bd224 */ /* 0x000fe200078e0a0b */
[----:B------:R-:W-:Y:S01]  /*1900*/  IABS R4, R2 ;  /* 0x0000000200047213 */ /* 0x000fe20000000000 */
[----:B------:R-:W-:Y:S01]  /*1910*/  @!P0 IMAD.MOV R15, RZ, RZ, -R15 ;  /* 0x000000ffff0f8224 */ /* 0x000fe200078e0a0f */
[----:B------:R1:W-:Y:S01]  /*1920*/  STL [R1+0x9c], R8 ;  /* 0x00009c0801007387 */ /* 0x0003e20000100800 */
[----:B0-----:R-:W-:Y:S01]  /*1930*/  IMAD.HI.U32 R10, R27, R9, RZ ;  /* 0x000000091b0a7227 */ /* 0x001fe200078e00ff */
[----:B------:R-:W-:-:S02]  /*1940*/  ISETP.GE.AND P5, PT, R2, RZ, PT ;  /* 0x000000ff0200720c */ /* 0x000fc40003fa6270 */
[----:B------:R0:W-:Y:S01]  /*1950*/  STL [R1+0x98], R15 ;  /* 0x0000980f01007387 */ /* 0x0001e20000100800 */
[----:B------:R-:W-:Y:S01]  /*1960*/  @!P4 IMAD.IADD R6, R6, 0x1, -R28 ;  /* 0x000000010606c824 */ /* 0x000fe200078e0a1c */
[----:B------:R-:W-:Y:S01]  /*1970*/  ISETP.GE.AND P4, PT, R13, RZ, PT ;  /* 0x000000ff0d00720c */ /* 0x000fe20003f86270 */
[----:B------:R-:W-:Y:S01]  /*1980*/  IMAD.MOV R10, RZ, RZ, -R10 ;  /* 0x000000ffff0a7224 */ /* 0x000fe200078e0a0a */
[----:B------:R-:W-:Y:S01]  /*1990*/  IABS R13, R7 ;  /* 0x00000007000d7213 */ /* 0x000fe20000000000 */
[----:B------:R-:W-:Y:S01]  /*19a0*/  @!P2 IMAD.IADD R12, R12, 0x1, -R28 ;  /* 0x000000010c0ca824 */ /* 0x000fe200078e0a1c */
[C---:B------:R-:W-:Y:S01]  /*19b0*/  ISETP.GT.U32.AND P0, PT, R28.reuse, R6, PT ;  /* 0x000000061c00720c */ /* 0x040fe20003f04070 */
[----:B------:R-:W-:Y:S01]  /*19c0*/  IMAD R9, R28, R10, R9 ;  /* 0x0000000a1c097224 */ /* 0x000fe200078e0209 */
[----:B------:R-:W-:Y:S01]  /*19d0*/  ISETP.GE.AND P2, PT, R0, RZ, PT ;  /* 0x000000ff0000720c */ /* 0x000fe20003f46270 */
[----:B------:R-:W-:Y:S01]  /*19e0*/  IMAD.HI.U32 R10, R27, R4, RZ ;  /* 0x000000041b0a7227 */ /* 0x000fe200078e00ff */
[----:B------:R-:W-:-:S03]  /*19f0*/  IADD3 R0, R3, 0x170, RZ ;  /* 0x0000017003007810 */ /* 0x000fc60007ffe0ff */
[----:B------:R-:W-:Y:S01]  /*1a00*/  @!P6 IMAD.IADD R14, R14, 0x1, -R28 ;  /* 0x000000010e0ee824 */ /* 0x000fe200078e0a1c */
[----:B-1----:R-:W-:Y:S01]  /*1a10*/  IABS R8, R0 ;  /* 0x0000000000087213 */ /* 0x002fe20000000000 */
[----:B------:R-:W-:Y:S02]  /*1a20*/  IMAD.MOV R10, RZ, RZ, -R10 ;  /* 0x000000ffff0a7224 */ /* 0x000fe400078e0a0a */
[----:B------:R-:W-:Y:S01]  /*1a30*/  @!P1 IMAD.MOV R12, RZ, RZ, -R12 ;  /* 0x000000ffff0c9224 */ /* 0x000fe200078e0a0c */
[C---:B------:R-:W-:Y:S01]  /*1a40*/  ISETP.GT.U32.AND P6, PT, R28.reuse, R14, PT ;  /* 0x0000000e1c00720c */ /* 0x040fe20003fc4070 */
[C---:B------:R-:W-:Y:S01]  /*1a50*/  IMAD R4, R28.reuse, R10, R4 ;  /* 0x0000000a1c047224 */ /* 0x040fe200078e0204 */
[----:B------:R-:W-:Y:S01]  /*1a60*/  ISETP.GT.U32.AND P1, PT, R28, R9, PT ;  /* 0x000000091c00720c */ /* 0x000fe20003f24070 */
[----:B------:R-:W-:Y:S01]  /*1a70*/  IMAD.HI.U32 R5, R27, R8, RZ ;  /* 0x000000081b057227 */ /* 0x000fe200078e00ff */
[----:B------:R-:W-:Y:S03]  /*1a80*/  STL [R1+0x94], R12 ;  /* 0x0000940c01007387 */ /* 0x000fe60000100800 */
[----:B------:R-:W-:Y:S01]  /*1a90*/  @!P0 IMAD.IADD R6, R6, 0x1, -R28 ;  /* 0x0000000106068824 */ /* 0x000fe200078e0a1c */
[----:B------:R-:W-:Y:S01]  /*1aa0*/  ISETP.GT.U32.AND P0, PT, R28, R4, PT ;  /* 0x000000041c00720c */ /* 0x000fe20003f04070 */
[----:B------:R-:W-:Y:S01]  /*1ab0*/  IMAD.MOV R5, RZ, RZ, -R5 ;  /* 0x000000ffff057224 */ /* 0x000fe200078e0a05 */
[----:B------:R1:W-:Y:S01]  /*1ac0*/  STL [R1+0x90], R11 ;  /* 0x0000900b01007387 */ /* 0x0003e20000100800 */
[----:B0-----:R-:W-:-:S02]  /*1ad0*/  IMAD.MOV.U32 R15, RZ, RZ, R6 ;  /* 0x000000ffff0f7224 */ /* 0x001fc400078e0006 */
[----:B------:R-:W-:Y:S01]  /*1ae0*/  IMAD R8, R28, R5, R8 ;  /* 0x000000051c087224 */ /* 0x000fe200078e0208 */
[----:B------:R-:W-:Y:S01]  /*1af0*/  IADD3 R5, R3, 0x160, RZ ;  /* 0x0000016003057810 */ /* 0x000fe20007ffe0ff */
[--C-:B------:R-:W-:Y:S02]  /*1b00*/  @!P6 IMAD.IADD R14, R14, 0x1, -R28.reuse ;  /* 0x000000010e0ee824 */ /* 0x100fe400078e0a1c */
[--C-:B------:R-:W-:Y:S01]  /*1b10*/  @!P1 IMAD.IADD R9, R9, 0x1, -R28.reuse ;  /* 0x0000000109099824 */ /* 0x100fe200078e0a1c */
[----:B------:R-:W-:Y:S01]  /*1b20*/  ISETP.GT.U32.AND P6, PT, R28, R8, PT ;  /* 0x000000081c00720c */ /* 0x000fe20003fc4070 */
[----:B------:R-:W-:Y:S01]  /*1b30*/  IMAD.HI.U32 R2, R27, R13, RZ ;  /* 0x0000000d1b027227 */ /* 0x000fe200078e00ff */
[----:B------:R-:W-:Y:S02]  /*1b40*/  ISETP.GE.AND P1, PT, R0, RZ, PT ;  /* 0x000000ff0000720c */ /* 0x000fe40003f26270 */
[C---:B------:R-:W-:Y:S01]  /*1b50*/  IADD3 R0, R3.reuse, 0x158, RZ ;  /* 0x0000015803007810 */ /* 0x040fe20007ffe0ff */
[----:B------:R-:W-:Y:S01]  /*1b60*/  @!P0 IMAD.IADD R4, R4, 0x1, -R28 ;  /* 0x0000000104048824 */ /* 0x000fe200078e0a1c */
[C---:B------:R-:W-:Y:S01]  /*1b70*/  ISETP.GT.U32.AND P0, PT, R28.reuse, R9, PT ;  /* 0x000000091c00720c */ /* 0x040fe20003f04070 */
[----:B------:R-:W-:Y:S01]  /*1b80*/  @!P3 IMAD.MOV R15, RZ, RZ, -R15 ;  /* 0x000000ffff0fb224 */ /* 0x000fe200078e0a0f */
[----:B-1----:R-:W-:Y:S01]  /*1b90*/  IABS R11, R5 ;  /* 0x00000005000b7213 */ /* 0x002fe20000000000 */
[----:B------:R-:W-:Y:S01]  /*1ba0*/  IMAD.MOV R2, RZ, RZ, -R2 ;  /* 0x000000ffff027224 */ /* 0x000fe200078e0a02 */
[----:B------:R-:W-:Y:S01]  /*1bb0*/  ISETP.GT.U32.AND P3, PT, R28, R4, PT ;  /* 0x000000041c00720c */ /* 0x000fe20003f64070 */
[----:B------:R-:W-:Y:S01]  /*1bc0*/  @!P2 IMAD.MOV R14, RZ, RZ, -R14 ;  /* 0x000000ffff0ea224 */ /* 0x000fe200078e0a0e */
[----:B------:R-:W-:Y:S01]  /*1bd0*/  IABS R10, R0 ;  /* 0x00000000000a7213 */ /* 0x000fe20000000000 */
[--C-:B------:R-:W-:Y:S01]  /*1be0*/  @!P6 IMAD.IADD R8, R8, 0x1, -R28.reuse ;  /* 0x000000010808e824 */ /* 0x100fe200078e0a1c */
[----:B------:R-:W-:Y:S01]  /*1bf0*/  STL [R1+0x8c], R15 ;  /* 0x00008c0f01007387 */ /* 0x000fe20000100800 */
[C---:B------:R-:W-:Y:S01]  /*1c00*/  IMAD R13, R28.reuse, R2, R13 ;  /* 0x000000021c0d7224 */ /* 0x040fe200078e020d */
[----:B------:R-:W-:Y:S01]  /*1c10*/  IADD3 R2, R3, 0x150, RZ ;  /* 0x0000015003027810 */ /* 0x000fe20007ffe0ff */
[----:B------:R-:W-:Y:S01]  /*1c20*/  IMAD.HI.U32 R12, R27, R11, RZ ;  /* 0x0000000b1b0c7227 */ /* 0x000fe200078e00ff */
[C---:B------:R-:W-:Y:S01]  /*1c30*/  ISETP.GT.U32.AND P6, PT, R28.reuse, R8, PT ;  /* 0x000000081c00720c */ /* 0x040fe20003fc4070 */
[----:B------:R0:W-:Y:S01]  /*1c40*/  STL [R1+0x80], R14 ;  /* 0x0000800e01007387 */ /* 0x0001e20000100800 */
[----:B------:R-:W-:Y:S01]  /*1c50*/  ISETP.GT.U32.AND P2, PT, R28, R13, PT ;  /* 0x0000000d1c00720c */ /* 0x000fe20003f44070 */
[----:B------:R-:W-:Y:S01]  /*1c60*/  @!P0 IMAD.IADD R9, R9, 0x1, -R28 ;  /* 0x0000000109098824 */ /* 0x000fe200078e0a1c */
[----:B------:R-:W-:Y:S01]  /*1c70*/  ISETP.GE.AND P0, PT, R7, RZ, PT ;  /* 0x000000ff0700720c */ /* 0x000fe20003f06270 */
[----:B------:R-:W-:Y:S01]  /*1c80*/  IMAD.HI.U32 R7, R27, R10, RZ ;  /* 0x0000000a1b077227 */ /* 0x000fe200078e00ff */
[----:B------:R-:W-:-:S03]  /*1c90*/  IABS R6, R2 ;  /* 0x0000000200067213 */ /* 0x000fc60000000000 */
[----:B------:R-:W-:Y:S02]  /*1ca0*/  IMAD.MOV R12, RZ, RZ, -R12 ;  /* 0x000000ffff0c7224 */ /* 0x000fe400078e0a0c */
[----:B------:R-:W-:Y:S01]  /*1cb0*/  @!P3 IMAD.IADD R4, R4, 0x1, -R28 ;  /* 0x000000010404b824 */ /* 0x000fe200078e0a1c */
[----:B------:R-:W-:Y:S01]  /*1cc0*/  ISETP.GE.AND P3, PT, R5, RZ, PT ;  /* 0x000000ff0500720c */ /* 0x000fe20003f66270 */
[----:B------:R-:W-:Y:S02]  /*1cd0*/  IMAD.MOV R7, RZ, RZ, -R7 ;  /* 0x000000ffff077224 */ /* 0x000fe400078e0a07 */
[C---:B------:R-:W-:Y:S02]  /*1ce0*/  IMAD R11, R28.reuse, R12, R11 ;  /* 0x0000000c1c0b7224 */ /* 0x040fe400078e020b */
[----:B------:R-:W-:Y:S01]  /*1cf0*/  IMAD R10, R28, R7, R10 ;  /* 0x000000071c0a7224 */ /* 0x000fe200078e020a */
[----:B------:R-:W-:Y:S01]  /*1d00*/  IADD3 R7, R3, 0x138, RZ ;  /* 0x0000013803077810 */ /* 0x000fe20007ffe0ff */
[----:B0-----:R-:W-:-:S02]  /*1d10*/  IMAD.MOV.U32 R14, RZ, RZ, R4 ;  /* 0x000000ffff0e7224 */ /* 0x001fc400078e0004 */
[----:B------:R-:W-:Y:S02]  /*1d20*/  IMAD.MOV.U32 R15, RZ, RZ, R9 ;  /* 0x000000ffff0f7224 */ /* 0x000fe400078e0009 */
[----:B------:R-:W-:Y:S01]  /*1d30*/  @!P6 IMAD.IADD R8, R8, 0x1, -R28 ;  /* 0x000000010808e824 */ /* 0x000fe200078e0a1c */
[C---:B------:R-:W-:Y:S01]  /*1d40*/  ISETP.GT.U32.AND P6, PT, R28.reuse, R11, PT ;  /* 0x0000000b1c00720c */ /* 0x040fe20003fc4070 */
[----:B------:R-:W-:Y:S01]  /*1d50*/  @!P5 IMAD.MOV R14, RZ, RZ, -R14 ;  /* 0x000000ffff0ed224 */ /* 0x000fe200078e0a0e */
[----:B------:R-:W-:Y:S01]  /*1d60*/  ISETP.GT.U32.AND P5, PT, R28, R10, PT ;  /* 0x0000000a1c00720c */ /* 0x000fe20003fa4070 */
[----:B------:R-:W-:-:S04]  /*1d70*/  IMAD.HI.U32 R12, R27, R6, RZ ;  /* 0x000000061b0c7227 */ /* 0x000fc800078e00ff */
[----:B------:R-:W-:Y:S02]  /*1d80*/  @!P4 IMAD.MOV R15, RZ, RZ, -R15 ;  /* 0x000000ffff0fc224 */ /* 0x000fe400078e0a0f */
[----:B------:R-:W-:Y:S01]  /*1d90*/  @!P2 IMAD.IADD R13, R13, 0x1, -R28 ;  /* 0x000000010d0da824 */ /* 0x000fe200078e0a1c */
[----:B------:R-:W-:Y:S01]  /*1da0*/  ISETP.GE.AND P2, PT, R0, RZ, PT ;  /* 0x000000ff0000720c */ /* 0x000fe20003f46270 */
[----:B------:R-:W-:Y:S01]  /*1db0*/  IMAD.MOV R5, RZ, RZ, -R12 ;  /* 0x000000ffff057224 */ /* 0x000fe200078e0a0c */
[----:B------:R-:W-:Y:S01]  /*1dc0*/  STL [R1+0x7c], R15 ;  /* 0x00007c0f01007387 */ /* 0x000fe20000100800 */
[----:B------:R-:W-:Y:S01]  /*1dd0*/  IADD3 R12, R3, 0x148, RZ ;  /* 0x00000148030c7810 */ /* 0x000fe20007ffe0ff */
[----:B------:R-:W-:Y:S01]  /*1de0*/  @!P6 IMAD.IADD R11, R11, 0x1, -R28 ;  /* 0x000000010b0be824 */ /* 0x000fe200078e0a1c */
[C---:B------:R-:W-:Y:S01]  /*1df0*/  ISETP.GT.U32.AND P4, PT, R28.reuse, R13, PT ;  /* 0x0000000d1c00720c */ /* 0x040fe20003f84070 */
[----:B------:R0:W-:Y:S01]  /*1e00*/  STL [R1+0x78], R14 ;  /* 0x0000780e01007387 */ /* 0x0001e20000100800 */
[----:B------:R-:W-:Y:S01]  /*1e10*/  IMAD R6, R28, R5, R6 ;  /* 0x000000051c067224 */ /* 0x000fe200078e0206 */
[----:B------:R-:W-:Y:S01]  /*1e20*/  IABS R5, R12 ;  /* 0x0000000c00057213 */ /* 0x000fe20000000000 */
[----:B------:R-:W-:Y:S01]  /*1e30*/  @!P5 IMAD.IADD R10, R10, 0x1, -R28 ;  /* 0x000000010a0ad824 */ /* 0x000fe200078e0a1c */
[----:B------:R-:W-:-:S02]  /*1e40*/  IADD3 R0, R3, 0x140, RZ ;  /* 0x0000014003007810 */ /* 0x000fc40007ffe0ff */
[C---:B------:R-:W-:Y:S01]  /*1e50*/  ISETP.GT.U32.AND P6, PT, R28.reuse, R11, PT ;  /* 0x0000000b1c00720c */ /* 0x040fe20003fc4070 */
[----:B------:R-:W-:Y:S01]  /*1e60*/  IMAD.HI.U32 R9, R27, R5, RZ ;  /* 0x000000051b097227 */ /* 0x000fe200078e00ff */
[----:B------:R-:W-:Y:S02]  /*1e70*/  ISETP.GT.U32.AND P5, PT, R28, R10, PT ;  /* 0x0000000a1c00720c */ /* 0x000fe40003fa4070 */
[----:B------:R-:W-:Y:S01]  /*1e80*/  IABS R4, R0 ;  /* 0x0000000000047213 */ /* 0x000fe20000000000 */
[----:B0-----:R-:W-:Y:S01]  /*1e90*/  IMAD.MOV.U32 R14, RZ, RZ, R8 ;  /* 0x000000ffff0e7224 */ /* 0x001fe200078e0008 */
[----:B------:R-:W-:Y:S01]  /*1ea0*/  IABS R8, R7 ;  /* 0x0000000700087213 */ /* 0x000fe20000000000 */
[----:B------:R-:W-:Y:S01]  /*1eb0*/  @!P4 IMAD.IADD R13, R13, 0x1, -R28 ;  /* 0x000000010d0dc824 */ /* 0x000fe200078e0a1c */
[----:B------:R-:W-:Y:S01]  /*1ec0*/  ISETP.GE.AND P4, PT, R2, RZ, PT ;  /* 0x000000ff0200720c */ /* 0x000fe20003f86270 */
[----:B------:R-:W-:Y:S01]  /*1ed0*/  @!P1 IMAD.MOV R14, RZ, RZ, -R14 ;  /* 0x000000ffff0e9224 */ /* 0x000fe200078e0a0e */
[----:B------:R-:W-:Y:S01]  /*1ee0*/  ISETP.GT.U32.AND P1, PT, R28, R6, PT ;  /* 0x000000061c00720c */ /* 0x000fe20003f24070 */
[----:B------:R-:W-:-:S02]  /*1ef0*/  IMAD.MOV R9, RZ, RZ, -R9 ;  /* 0x000000ffff097224 */ /* 0x000fc400078e0a09 */
[----:B------:R-:W-:Y:S01]  /*1f00*/  IMAD.MOV.U32 R2, RZ, RZ, R8 ;  /* 0x000000ffff027224 */ /* 0x000fe200078e0008 */
[----:B------:R0:W-:Y:S01]  /*1f10*/  STL [R1+0x74], R14 ;  /* 0x0000740e01007387 */ /* 0x0001e20000100800 */
[----:B------:R-:W-:Y:S01]  /*1f20*/  IADD3 R8, R3, 0x130, RZ ;  /* 0x0000013003087810 */ /* 0x000fe20007ffe0ff */
[----:B------:R-:W-:Y:S02]  /*1f30*/  IMAD R5, R28, R9, R5 ;  /* 0x000000091c057224 */ /* 0x000fe400078e0205 */
[----:B------:R-:W-:-:S04]  /*1f40*/  IMAD.HI.U32 R9, R27, R2, RZ ;  /* 0x000000021b097227 */ /* 0x000fc800078e00ff */
[----:B------:R-:W-:Y:S02]  /*1f50*/  IMAD.MOV.U32 R15, RZ, RZ, R13 ;  /* 0x000000ffff0f7224 */ /* 0x000fe400078e000d */
[----:B0-----:R-:W-:-:S04]  /*1f60*/  IMAD.HI.U32 R14, R27, R4, RZ ;  /* 0x000000041b0e7227 */ /* 0x001fc800078e00ff */
[----:B------:R-:W-:Y:S01]  /*1f70*/  @!P1 IMAD.IADD R6, R6, 0x1, -R28 ;  /* 0x0000000106069824 */ /* 0x000fe200078e0a1c */
[----:B------:R-:W-:Y:S01]  /*1f80*/  ISETP.GE.AND P1, PT, R12, RZ, PT ;  /* 0x000000ff0c00720c */ /* 0x000fe20003f26270 */
[----:B------:R-:W-:Y:S01]  /*1f90*/  IMAD.MOV R14, RZ, RZ, -R14 ;  /* 0x000000ffff0e7224 */ /* 0x000fe200078e0a0e */
[----:B------:R-:W-:Y:S01]  /*1fa0*/  IABS R12, R8 ;  /* 0x00000008000c7213 */ /* 0x000fe20000000000 */
[--C-:B------:R-:W-:Y:S01]  /*1fb0*/  @!P6 IMAD.IADD R11, R11, 0x1, -R28.reuse ;  /* 0x000000010b0be824 */ /* 0x100fe200078e0a1c */
[----:B------:R-:W-:Y:S01]  /*1fc0*/  ISETP.GT.U32.AND P6, PT, R28, R5, PT ;  /* 0x000000051c00720c */ /* 0x000fe20003fc4070 */
[----:B------:R-:W-:Y:S02]  /*1fd0*/  IMAD.MOV R13, RZ, RZ, -R9 ;  /* 0x000000ffff0d7224 */ /* 0x000fe400078e0a09 */
[----:B------:R-:W-:Y:S02]  /*1fe0*/  @!P5 IMAD.IADD R10, R10, 0x1, -R28 ;  /* 0x000000010a0ad824 */ /* 0x000fe400078e0a1c */
[----:B------:R-:W-:-:S02]  /*1ff0*/  IMAD R4, R28, R14, R4 ;  /* 0x0000000e1c047224 */ /* 0x000fc400078e0204 */
[----:B------:R-:W-:Y:S01]  /*2000*/  @!P0 IMAD.MOV R15, RZ, RZ, -R15 ;  /* 0x000000ffff0f8224 */ /* 0x000fe200078e0a0f */
[C---:B------:R-:W-:Y:S01]  /*2010*/  ISETP.GT.U32.AND P0, PT, R28.reuse, R6, PT ;  /* 0x000000061c00720c */ /* 0x040fe20003f04070 */
[----:B------:R-:W-:Y:S01]  /*2020*/  IMAD.MOV.U32 R9, RZ, RZ, R12 ;  /* 0x000000ffff097224 */ /* 0x000fe200078e000c */
[C---:B------:R-:W-:Y:S01]  /*2030*/  ISETP.GT.U32.AND P5, PT, R28.reuse, R4, PT ;  /* 0x000000041c00720c */ /* 0x040fe20003fa4070 */
[C---:B------:R-:W-:Y:S01]  /*2040*/  IMAD R2, R28.reuse, R13, R2 ;  /* 0x0000000d1c027224 */ /* 0x040fe200078e0202 */
[----:B------:R0:W-:Y:S01]  /*2050*/  STL [R1+0x70], R15 ;  /* 0x0000700f01007387 */ /* 0x0001e20000100800 */
[----:B------:R-:W-:Y:S02]  /*2060*/  IMAD.MOV.U32 R12, RZ, RZ, R10 ;  /* 0x000000ffff0c7224 */ /* 0x000fe400078e000a */
[----:B------:R-:W-:Y:S02]  /*2070*/  @!P6 IMAD.IADD R5, R5, 0x1, -R28 ;  /* 0x000000010505e824 */ /* 0x000fe400078e0a1c */
[----:B------:R-:W-:Y:S01]  /*2080*/  @!P2 IMAD.MOV R12, RZ, RZ, -R12 ;  /* 0x000000ffff0ca224 */ /* 0x000fe200078e0a0c */
[C---:B------:R-:W-:Y:S01]  /*2090*/  ISETP.GT.U32.AND P2, PT, R28.reuse, R2, PT ;  /* 0x000000021c00720c */ /* 0x040fe20003f44070 */
[----:B------:R-:W-:Y:S01]  /*20a0*/  IMAD.MOV.U32 R14, RZ, RZ, R11 ;  /* 0x000000ffff0e7224 */ /* 0x000fe200078e000b */
[----:B------:R-:W-:Y:S01]  /*20b0*/  ISETP.GT.U32.AND P6, PT, R28, R5, PT ;  /* 0x000000051c00720c */ /* 0x000fe20003fc4070 */
[----:B------:R-:W-:Y:S01]  /*20c0*/  @!P0 IMAD.IADD R6, R6, 0x1, -R28 ;  /* 0x0000000106068824 */ /* 0x000fe200078e0a1c */
[----:B------:R-:W-:Y:S01]  /*20d0*/  ISETP.GE.AND P0, PT, R7, RZ, PT ;  /* 0x000000ff0700720c */ /* 0x000fe20003f06270 */
[----:B------:R-:W-:Y:S01]  /*20e0*/  IMAD.HI.U32 R11, R27, R9, RZ ;  /* 0x000000091b0b7227 */ /* 0x000fe200078e00ff */
[----:B------:R-:W-:-:S02]  /*20f0*/  IADD3 R7, R3, 0x120, RZ ;  /* 0x0000012003077810 */ /* 0x000fc40007ffe0ff */
[C---:B0-----:R-:W-:Y:S01]  /*2100*/  IADD3 R15, R3.reuse, 0x108, RZ ;  /* 0x00000108030f7810 */ /* 0x041fe20007ffe0ff */
[----:B------:R-:W-:Y:S01]  /*2110*/  IMAD.MOV.U32 R10, RZ, RZ, R6 ;  /* 0x000000ffff0a7224 */ /* 0x000fe200078e0006 */
[C---:B------:R-:W-:Y:S01]  /*2120*/  IADD3 R6, R3.reuse, 0x118, RZ ;  /* 0x0000011803067810 */ /* 0x040fe20007ffe0ff */
[--C-:B------:R-:W-:Y:S02]  /*2130*/  @!P5 IMAD.IADD R4, R4, 0x1, -R28.reuse ;  /* 0x000000010404d824 */ /* 0x100fe400078e0a1c */
[----:B------:R-:W-:Y:S01]  /*2140*/  IMAD.MOV R11, RZ, RZ, -R11 ;  /* 0x000000ffff0b7224 */ /* 0x000fe200078e0a0b */
[----:B------:R-:W-:Y:S01]  /*2150*/  IABS R17, R6 ;  /* 0x0000000600117213 */ /* 0x000fe20000000000 */
[----:B------:R-:W-:Y:S02]  /*2160*/  @!P2 IMAD.IADD R2, R2, 0x1, -R28 ;  /* 0x000000010202a824 */ /* 0x000fe400078e0a1c */
[----:B------:R-:W-:Y:S01]  /*2170*/  @!P3 IMAD.MOV R14, RZ, RZ, -R14 ;  /* 0x000000ffff0eb224 */ /* 0x000fe200078e0a0e */
[----:B------:R-:W-:Y:S01]  /*2180*/  ISETP.GE.AND P3, PT, R0, RZ, PT ;  /* 0x000000ff0000720c */ /* 0x000fe20003f66270 */
[----:B------:R-:W-:Y:S01]  /*2190*/  @!P4 IMAD.MOV R10, RZ, RZ, -R10 ;  /* 0x000000ffff0ac224 */ /* 0x000fe200078e0a0a */
[C---:B------:R-:W-:Y:S01]  /*21a0*/  ISETP.GT.U32.AND P4, PT, R28.reuse, R4, PT ;  /* 0x000000041c00720c */ /* 0x040fe20003f84070 */
[C---:B------:R-:W-:Y:S01]  /*21b0*/  IMAD R0, R28.reuse, R11, R9 ;  /* 0x0000000b1c007224 */ /* 0x040fe200078e0209 */
[----:B------:R-:W-:Y:S01]  /*21c0*/  IADD3 R9, R3, 0x128, RZ ;  /* 0x0000012803097810 */ /* 0x000fe20007ffe0ff */
[----:B------:R-:W-:Y:S01]  /*21d0*/  @!P6 IMAD.IADD R5, R5, 0x1, -R28 ;  /* 0x000000010505e824 */ /* 0x000fe200078e0a1c */
[C---:B------:R-:W-:Y:S01]  /*21e0*/  ISETP.GT.U32.AND P2, PT, R28.reuse, R2, PT ;  /* 0x000000021c00720c */ /* 0x040fe20003f44070 */
[----:B------:R-:W-:Y:S01]  /*21f0*/  STL [R1+0x6c], R14 ;  /* 0x00006c0e01007387 */ /* 0x000fe20000100800 */
[----:B------:R-:W-:Y:S01]  /*2200*/  ISETP.GE.AND P5, PT, R9, RZ, PT ;  /* 0x000000ff0900720c */ /* 0x000fe20003fa6270 */
[----:B------:R-:W-:Y:S01]  /*2210*/  @!P1 IMAD.MOV R5, RZ, RZ, -R5 ;  /* 0x000000ffff059224 */ /* 0x000fe200078e0a05 */
[----:B------:R-:W-:Y:S01]  /*2220*/  IABS R9, R9 ;  /* 0x0000000900097213 */ /* 0x000fe20000000000 */
[----:B------:R0:W-:Y:S01]  /*2230*/  STL [R1+0x68], R12 ;  /* 0x0000680c01007387 */ /* 0x0001e20000100800 */
[----:B------:R-:W-:-:S02]  /*2240*/  ISETP.GT.U32.AND P1, PT, R28, R0, PT ;  /* 0x000000001c00720c */ /* 0x000fc40003f24070 */
[----:B------:R-:W-:Y:S01]  /*2250*/  ISETP.GE.AND P6, PT, R8, RZ, PT ;  /* 0x000000ff0800720c */ /* 0x000fe20003fc6270 */
[----:B------:R1:W-:Y:S01]  /*2260*/  STL [R1+0x64], R10 ;  /* 0x0000640a01007387 */ /* 0x0003e20000100800 */
[--C-:B------:R-:W-:Y:S01]  /*2270*/  @!P4 IMAD.IADD R4, R4, 0x1, -R28.reuse ;  /* 0x000000010404c824 */ /* 0x100fe200078e0a1c */
[----:B------:R-:W-:Y:S02]  /*2280*/  IABS R8, R7 ;  /* 0x0000000700087213 */ /* 0x000fe40000000000 */
[----:B------:R-:W-:Y:S01]  /*2290*/  ISETP.GE.AND P4, PT, R7, RZ, PT ;  /* 0x000000ff0700720c */ /* 0x000fe20003f86270 */
[----:B------:R-:W-:Y:S01]  /*22a0*/  @!P2 IMAD.IADD R2, R2, 0x1, -R28 ;  /* 0x000000010202a824 */ /* 0x000fe200078e0a1c */
[----:B------:R2:W-:Y:S01]  /*22b0*/  STL [R1+0x48], R5 ;  /* 0x0000480501007387 */ /* 0x0005e20000100800 */
[----:B0-----:R-:W-:Y:S01]  /*22c0*/  IMAD.MOV.U32 R12, RZ, RZ, R4 ;  /* 0x000000ffff0c7224 */ /* 0x001fe200078e0004 */
[----:B------:R-:W-:Y:S01]  /*22d0*/  ISETP.GE.AND P2, PT, R6, RZ, PT ;  /* 0x000000ff0600720c */ /* 0x000fe20003f46270 */
[----:B------:R-:W-:Y:S01]  /*22e0*/  IMAD.MOV.U32 R11, RZ, RZ, R2 ;  /* 0x000000ffff0b7224 */ /* 0x000fe200078e0002 */
[----:B------:R-:W-:Y:S01]  /*22f0*/  IADD3 R6, R3, 0x110, RZ ;  /* 0x0000011003067810 */ /* 0x000fe20007ffe0ff */
[----:B-1----:R-:W-:Y:S01]  /*2300*/  IMAD.HI.U32 R10, R27, R9, RZ ;  /* 0x000000091b0a7227 */ /* 0x002fe200078e00ff */
[----:B------:R-:W-:-:S03]  /*2310*/  IADD3 R4, R3, 0x100, RZ ;  /* 0x0000010003047810 */ /* 0x000fc60007ffe0ff */
[----:B------:R-:W-:Y:S01]  /*2320*/  IMAD.MOV R7, RZ, RZ, -R10 ;  /* 0x000000ffff077224 */ /* 0x000fe200078e0a0a */
[----:B------:R-:W-:Y:S01]  /*2330*/  IABS R10, R6 ;  /* 0x00000006000a7213 */ /* 0x000fe20000000000 */
[----:B------:R-:W-:Y:S01]  /*2340*/  @!P0 IMAD.MOV R11, RZ, RZ, -R11 ;  /* 0x000000ffff0b8224 */ /* 0x000fe200078e0a0b */
[----:B------:R-:W-:Y:S01]  /*2350*/  IABS R14, R4 ;  /* 0x00000004000e7213 */ /* 0x000fe20000000000 */
[----:B------:R-:W-:Y:S01]  /*2360*/  IMAD R9, R28, R7, R9 ;  /* 0x000000071c097224 */ /* 0x000fe200078e0209 */
[----:B------:R-:W-:Y:S01]  /*2370*/  IADD3 R7, R3, 0xf8, RZ ;  /* 0x000000f803077810 */ /* 0x000fe20007ffe0ff */
[----:B------:R-:W-:Y:S02]  /*2380*/  @!P1 IMAD.IADD R0, R0, 0x1, -R28 ;  /* 0x0000000100009824 */ /* 0x000fe400078e0a1c */
[----:B--2---:R-:W-:Y:S01]  /*2390*/  IMAD.HI.U32 R5, R27, R8, RZ ;  /* 0x000000081b057227 */ /* 0x004fe200078e00ff */
[C---:B------:R-:W-:Y:S02]  /*23a0*/  ISETP.GT.U32.AND P0, PT, R28.reuse, R9, PT ;  /* 0x000000091c00720c */ /* 0x040fe40003f04070 */
[----:B------:R-:W-:Y:S01]  /*23b0*/  ISETP.GT.U32.AND P1, PT, R28, R0, PT ;  /* 0x000000001c00720c */ /* 0x000fe20003f24070 */
[----:B------:R-:W-:-:S02]  /*23c0*/  IMAD.MOV R5, RZ, RZ, -R5 ;  /* 0x000000ffff057224 */ /* 0x000fc400078e0a05 */
[----:B------:R-:W-:Y:S01]  /*23d0*/  @!P3 IMAD.MOV R12, RZ, RZ, -R12 ;  /* 0x000000ffff0cb224 */ /* 0x000fe200078e0a0c */
[----:B------:R-:W-:Y:S01]  /*23e0*/  ISETP.GE.AND P3, PT, R6, RZ, PT ;  /* 0x000000ff0600720c */ /* 0x000fe20003f66270 */
[----:B------:R-:W-:Y:S01]  /*23f0*/  IMAD R8, R28, R5, R8 ;  /* 0x000000051c087224 */ /* 0x000fe200078e0208 */
[----:B------:R-:W-:Y:S01]  /*2400*/  IADD3 R6, R3, 0xd8, RZ ;  /* 0x000000d803067810 */ /* 0x000fe20007ffe0ff */
[----:B------:R-:W-:Y:S01]  /*2410*/  IMAD.HI.U32 R5, R27, R17, RZ ;  /* 0x000000111b057227 */ /* 0x000fe200078e00ff */
[----:B------:R0:W-:Y:S03]  /*2420*/  STL [R1+0x44], R12 ;  /* 0x0000440c01007387 */ /* 0x0001e60000100800 */
[--C-:B------:R-:W-:Y:S01]  /*2430*/  @!P0 IMAD.IADD R9, R9, 0x1, -R28.reuse ;  /* 0x0000000109098824 */ /* 0x100fe200078e0a1c */
[----:B------:R1:W-:Y:S01]  /*2440*/  STL [R1+0x40], R11 ;  /* 0x0000400b01007387 */ /* 0x0003e20000100800 */
[----:B------:R-:W-:Y:S01]  /*2450*/  @!P1 IMAD.IADD R0, R0, 0x1, -R28 ;  /* 0x0000000100009824 */ /* 0x000fe200078e0a1c */
[----:B------:R-:W-:Y:S01]  /*2460*/  ISETP.GE.AND P1, PT, R15, RZ, PT ;  /* 0x000000ff0f00720c */ /* 0x000fe20003f26270 */
[----:B------:R-:W-:Y:S01]  /*2470*/  IMAD.MOV R5, RZ, RZ, -R5 ;  /* 0x000000ffff057224 */ /* 0x000fe200078e0a05 */
[----:B------:R-:W-:Y:S01]  /*2480*/  ISETP.GT.U32.AND P0, PT, R28, R9, PT ;  /* 0x000000091c00720c */ /* 0x000fe20003f04070 */
[----:B------:R-:W-:Y:S01]  /*2490*/  IMAD.HI.U32 R2, R27, R10, RZ ;  /* 0x0000000a1b027227 */ /* 0x000fe200078e00ff */
[----:B------:R-:W-:-:S03]  /*24a0*/  IABS R15, R15 ;  /* 0x0000000f000f7213 */ /* 0x000fc60000000000 */
[----:B0-----:R-:W-:Y:S01]  /*24b0*/  IMAD.MOV.U32 R12, RZ, RZ, R0 ;  /* 0x000000ffff0c7224 */ /* 0x001fe200078e0000 */
[----:B-1----:R-:W-:Y:S01]  /*24c0*/  IABS R11, R7 ;  /* 0x00000007000b7213 */ /* 0x002fe20000000000 */
[C---:B------:R-:W-:Y:S02]  /*24d0*/  IMAD R17, R28.reuse, R5, R17 ;  /* 0x000000051c117224 */ /* 0x040fe400078e0211 */
[----:B------:R-:W-:Y:S01]  /*24e0*/  @!P6 IMAD.MOV R12, RZ, RZ, -R12 ;  /* 0x000000ffff0ce224 */ /* 0x000fe200078e0a0c */
[C---:B------:R-:W-:Y:S01]  /*24f0*/  ISETP.GT.U32.AND P6, PT, R28.reuse, R8, PT ;  /* 0x000000081c00720c */ /* 0x040fe20003fc4070 */
[----:B------:R-:W-:Y:S02]  /*2500*/  IMAD.MOV R2, RZ, RZ, -R2 ;  /* 0x000000ffff027224 */ /* 0x000fe400078e0a02 */
[----:B------:R-:W-:Y:S01]  /*2510*/  @!P0 IMAD.IADD R9, R9, 0x1, -R28 ;  /* 0x0000000109098824 */ /* 0x000fe200078e0a1c */
[C---:B------:R-:W-:Y:S01]  /*2520*/  ISETP.GT.U32.AND P0, PT, R28.reuse, R17, PT ;  /* 0x000000111c00720c */ /* 0x040fe20003f04070 */
[----:B------:R-:W-:Y:S01]  /*2530*/  IMAD R10, R28, R2, R10 ;  /* 0x000000021c0a7224 */ /* 0x000fe200078e020a */
[----:B------:R0:W-:Y:S01]  /*2540*/  STL [R1+0x3c], R12 ;  /* 0x00003c0c01007387 */ /* 0x0001e20000100800 */
[----:B------:R-:W-:-:S04]  /*2550*/  IMAD.HI.U32 R5, R27, R15, RZ ;  /* 0x0000000f1b057227 */ /* 0x000fc800078e00ff */
[----:B------:R-:W-:Y:S02]  /*2560*/  IMAD.MOV.U32 R21, RZ, RZ, R9 ;  /* 0x000000ffff157224 */ /* 0x000fe400078e0009 */
[----:B------:R-:W-:Y:S01]  /*2570*/  @!P6 IMAD.IADD R8, R8, 0x1, -R28 ;  /* 0x000000010808e824 */ /* 0x000fe200078e0a1c */
[----:B------:R-:W-:Y:S01]  /*2580*/  ISETP.GT.U32.AND P6, PT, R28, R10, PT ;  /* 0x0000000a1c00720c */ /* 0x000fe20003fc4070 */
[----:B------:R-:W-:Y:S01]  /*2590*/  IMAD.HI.U32 R2, R27, R14, RZ ;  /* 0x0000000e1b027227 */ /* 0x000fe200078e00ff */
[----:B0-----:R-:W-:-:S03]  /*25a0*/  IADD3 R12, R3, 0xf0, RZ ;  /* 0x000000f0030c7810 */ /* 0x001fc60007ffe0ff */
[----:B------:R-:W-:Y:S01]  /*25b0*/  @!P0 IMAD.IADD R17, R17, 0x1, -R28 ;  /* 0x0000000111118824 */ /* 0x000fe200078e0a1c */
[C---:B------:R-:W-:Y:S01]  /*25c0*/  ISETP.GT.U32.AND P0, PT, R28.reuse, R8, PT ;  /* 0x000000081c00720c */ /* 0x040fe20003f04070 */
[----:B------:R-:W-:Y:S01]  /*25d0*/  IMAD.MOV R5, RZ, RZ, -R5 ;  /* 0x000000ffff057224 */ /* 0x000fe200078e0a05 */
[----:B------:R-:W-:Y:S01]  /*25e0*/  IABS R13, R12 ;  /* 0x0000000c000d7213 */ /* 0x000fe20000000000 */
[----:B------:R-:W-:Y:S01]  /*25f0*/  @!P5 IMAD.MOV R21, RZ, RZ, -R21 ;  /* 0x000000ffff15d224 */ /* 0x000fe200078e0a15 */
[----:B------:R-:W-:Y:S01]  /*2600*/  ISETP.GT.U32.AND P5, PT, R28, R17, PT ;  /* 0x000000111c00720c */ /* 0x000fe20003fa4070 */
[----:B------:R-:W-:-:S03]  /*2610*/  IMAD.HI.U32 R0, R27, R11, RZ ;  /* 0x0000000b1b007227 */ /* 0x000fc600078e00ff */
[----:B------:R0:W-:Y:S01]  /*2620*/  STL [R1+0x38], R21 ;  /* 0x0000381501007387 */ /* 0x0001e20000100800 */
[----:B------:R-:W-:Y:S02]  /*2630*/  @!P6 IMAD.IADD R10, R10, 0x1, -R28 ;  /* 0x000000010a0ae824 */ /* 0x000fe400078e0a1c */
[----:B------:R-:W-:Y:S02]  /*2640*/  IMAD.MOV R2, RZ, RZ, -R2 ;  /* 0x000000ffff027224 */ /* 0x000fe400078e0a02 */
[C---:B------:R-:W-:Y:S01]  /*2650*/  IMAD R15, R28.reuse, R5, R15 ;  /* 0x000000051c0f7224 */ /* 0x040fe200078e020f */
[----:B------:R-:W-:Y:S01]  /*2660*/  ISETP.GT.U32.AND P6, PT, R28, R10, PT ;  /* 0x0000000a1c00720c */ /* 0x000fe20003fc4070 */
[----:B------:R-:W-:Y:S01]  /*2670*/  @!P0 IMAD.IADD R8, R8, 0x1, -R28 ;  /* 0x0000000108088824 */ /* 0x000fe200078e0a1c */
[----:B------:R-:W-:Y:S01]  /*2680*/  IADD3 R5, R3, 0xe0, RZ ;  /* 0x000000e003057810 */ /* 0x000fe20007ffe0ff */
[----:B------:R-:W-:Y:S01]  /*2690*/  IMAD.HI.U32 R20, R27, R13, RZ ;  /* 0x0000000d1b147227 */ /* 0x000fe200078e00ff */
[----:B------:R-:W-:-:S03]  /*26a0*/  ISETP.GT.U32.AND P0, PT, R28, R15, PT ;  /* 0x0000000f1c00720c */ /* 0x000fc60003f04070 */
[----:B------:R-:W-:Y:S02]  /*26b0*/  IMAD.MOV R0, RZ, RZ, -R0 ;  /* 0x000000ffff007224 */ /* 0x000fe400078e0a00 */
[C---:B------:R-:W-:Y:S01]  /*26c0*/  IMAD R14, R28.reuse, R2, R14 ;  /* 0x000000021c0e7224 */ /* 0x040fe200078e020e */
[----:B------:R-:W-:Y:S01]  /*26d0*/  IABS R2, R5 ;  /* 0x0000000500027213 */ /* 0x000fe20000000000 */
[----:B0-----:R-:W-:Y:S02]  /*26e0*/  IMAD.MOV.U32 R21, RZ, RZ, R8 ;  /* 0x000000ffff157224 */ /* 0x001fe400078e0008 */
[----:B------:R-:W-:Y:S02]  /*26f0*/  IMAD.MOV R20, RZ, RZ, -R20 ;  /* 0x000000ffff147224 */ /* 0x000fe400078e0a14 */
[C---:B------:R-:W-:Y:S01]  /*2700*/  IMAD R11, R28.reuse, R0, R11 ;  /* 0x000000001c0b7224 */ /* 0x040fe200078e020b */
[----:B------:R-:W-:Y:S01]  /*2710*/  IABS R0, R6 ;  /* 0x0000000600007213 */ /* 0x000fe20000000000 */
[----:B------:R-:W-:Y:S01]  /*2720*/  @!P4 IMAD.MOV R21, RZ, RZ, -R21 ;  /* 0x000000ffff15c224 */ /* 0x000fe200078e0a15 */
[C---:B------:R-:W-:Y:S01]  /*2730*/  ISETP.GT.U32.AND P4, PT, R28.reuse, R14, PT ;  /* 0x0000000e1c00720c */ /* 0x040fe20003f84070 */
[----:B------:R-:W-:-:S02]  /*2740*/  IMAD R13, R28, R20, R13 ;  /* 0x000000141c0d7224 */ /* 0x000fc400078e020d */
[--C-:B------:R-:W-:Y:S01]  /*2750*/  @!P5 IMAD.IADD R17, R17, 0x1, -R28.reuse ;  /* 0x000000011111d824 */ /* 0x100fe200078e0a1c */
[----:B------:R-:W-:Y:S01]  /*2760*/  ISETP.GT.U32.AND P5, PT, R28, R11, PT ;  /* 0x0000000b1c00720c */ /* 0x000fe20003fa4070 */
[--C-:B------:R-:W-:Y:S01]  /*2770*/  @!P6 IMAD.IADD R10, R10, 0x1, -R28.reuse ;  /* 0x000000010a0ae824 */ /* 0x100fe200078e0a1c */
[----:B------:R-:W-:Y:S01]  /*2780*/  ISETP.GT.U32.AND P6, PT, R28, R13, PT ;  /* 0x0000000d1c00720c */ /* 0x000fe20003fc4070 */
[----:B------:R-:W-:Y:S01]  /*2790*/  @!P0 IMAD.IADD R15, R15, 0x1, -R28 ;  /* 0x000000010f0f8824 */ /* 0x000fe200078e0a1c */
[----:B------:R-:W-:Y:S01]  /*27a0*/  ISETP.GE.AND P0, PT, R4, RZ, PT ;  /* 0x000000ff0400720c */ /* 0x000fe20003f06270 */
[----:B------:R-:W-:Y:S01]  /*27b0*/  IMAD R4, R28, R19, R18 ;  /* 0x000000131c047224 */ /* 0x000fe200078e0212 */
[----:B------:R-:W-:Y:S01]  /*27c0*/  STL [R1+0x34], R21 ;  /* 0x0000341501007387 */ /* 0x000fe20000100800 */
[----:B------:R-:W-:-:S04]  /*27d0*/  IMAD.HI.U32 R9, R27, R2, RZ ;  /* 0x000000021b097227 */ /* 0x000fc800078e00ff */
[----:B------:R-:W-:Y:S01]  /*27e0*/  @!P4 IMAD.IADD R14, R14, 0x1, -R28 ;  /* 0x000000010e0ec824 */ /* 0x000fe200078e0a1c */
[----:B------:R-:W-:Y:S01]  /*27f0*/  ISETP.GT.U32.AND P4, PT, R28, R15, PT ;  /* 0x0000000f1c00720c */ /* 0x000fe20003f84070 */
[----:B------:R-:W-:Y:S02]  /*2800*/  IMAD.MOV.U32 R18, RZ, RZ, R10 ;  /* 0x000000ffff127224 */ /* 0x000fe400078e000a */
[----:B------:R-:W-:-:S04]  /*2810*/  IMAD.HI.U32 R8, R27, R0, RZ ;  /* 0x000000001b087227 */ /* 0x000fc800078e00ff */
[--C-:B------:R-:W-:Y:S01]  /*2820*/  @!P5 IMAD.IADD R11, R11, 0x1, -R28.reuse ;  /* 0x000000010b0bd824 */ /* 0x100fe200078e0a1c */
[C---:B------:R-:W-:Y:S01]  /*2830*/  ISETP.GT.U32.AND P5, PT, R28.reuse, R14, PT ;  /* 0x0000000e1c00720c */ /* 0x040fe20003fa4070 */
[----:B------:R-:W-:Y:S02]  /*2840*/  IMAD.MOV R9, RZ, RZ, -R9 ;  /* 0x000000ffff097224 */ /* 0x000fe400078e0a09 */
[----:B------:R-:W-:Y:S02]  /*2850*/  IMAD.MOV.U32 R20, RZ, RZ, R17 ;  /* 0x000000ffff147224 */ /* 0x000fe400078e0011 */
[----:B------:R-:W-:Y:S01]  /*2860*/  @!P6 IMAD.IADD R13, R13, 0x1, -R28 ;  /* 0x000000010d0de824 */ /* 0x000fe200078e0a1c */
[C---:B------:R-:W-:Y:S01]  /*2870*/  ISETP.GT.U32.AND P6, PT, R28.reuse, R11, PT ;  /* 0x0000000b1c00720c */ /* 0x040fe20003fc4070 */
[----:B------:R-:W-:Y:S01]  /*2880*/  @!P3 IMAD.MOV R18, RZ, RZ, -R18 ;  /* 0x000000ffff12b224 */ /* 0x000fe200078e0a12 */
[----:B------:R-:W-:Y:S01]  /*2890*/  ISETP.GT.U32.AND P3, PT, R28, R4, PT ;  /* 0x000000041c00720c */ /* 0x000fe20003f64070 */
[----:B------:R-:W-:-:S02]  /*28a0*/  IMAD.MOV R8, RZ, RZ, -R8 ;  /* 0x000000ffff087224 */ /* 0x000fc400078e0a08 */
[C---:B------:R-:W-:Y:S01]  /*28b0*/  IMAD R2, R28.reuse, R9, R2 ;  /* 0x000000091c027224 */ /* 0x040fe200078e0202 */
[C---:B------:R-:W-:Y:S01]  /*28c0*/  IADD3 R9, R3.reuse, 0xc8, RZ ;  /* 0x000000c803097810 */ /* 0x040fe20007ffe0ff */
[----:B------:R-:W-:Y:S01]  /*28d0*/  @!P2 IMAD.MOV R20, RZ, RZ, -R20 ;  /* 0x000000ffff14a224 */ /* 0x000fe200078e0a14 */
[C---:B------:R-:W-:Y:S01]  /*28e0*/  ISETP.GT.U32.AND P2, PT, R28.reuse, R13, PT ;  /* 0x0000000d1c00720c */ /* 0x040fe20003f44070 */
[C---:B------:R-:W-:Y:S01]  /*28f0*/  IMAD R0, R28.reuse, R8, R0 ;  /* 0x000000081c007224 */ /* 0x040fe200078e0200 */
[----:B------:R-:W-:Y:S01]  /*2900*/  IADD3 R8, R3, 0xd0, RZ ;  /* 0x000000d003087810 */ /* 0x000fe20007ffe0ff */
[--C-:B------:R-:W-:Y:S01]  /*2910*/  @!P4 IMAD.IADD R15, R15, 0x1, -R28.reuse ;  /* 0x000000010f0fc824 */ /* 0x100fe200078e0a1c */
[----:B------:R-:W-:Y:S01]  /*2920*/  ISETP.GT.U32.AND P4, PT, R28, R2, PT ;  /* 0x000000021c00720c */ /* 0x000fe20003f84070 */
[--C-:B------:R-:W-:Y:S01]  /*2930*/  @!P5 IMAD.IADD R14, R14, 0x1, -R28.reuse ;  /* 0x000000010e0ed824 */ /* 0x100fe200078e0a1c */
[----:B------:R-:W-:Y:S01]  /*2940*/  IABS R17, R9 ;  /* 0x0000000900117213 */ /* 0x000fe20000000000 */
[----:B------:R-:W-:Y:S01]  /*2950*/  @!P3 IMAD.IADD R4, R4, 0x1, -R28 ;  /* 0x000000010404b824 */ /* 0x000fe200078e0a1c */
[----:B------:R-:W-:Y:S01]  /*2960*/  IABS R10, R8 ;  /* 0x00000008000a7213 */ /* 0x000fe20000000000 */
[----:B------:R-:W-:Y:S01]  /*2970*/  IMAD.MOV.U32 R19, RZ, RZ, R15 ;  /* 0x000000ffff137224 */ /* 0x000fe200078e000f */
[----:B------:R-:W-:Y:S01]  /*2980*/  ISETP.GE.AND P5, PT, R7, RZ, PT ;  /* 0x000000ff0700720c */ /* 0x000fe20003fa6270 */
[----:B------:R-:W-:Y:S01]  /*2990*/  IMAD.MOV.U32 R7, RZ, RZ, R17 ;  /* 0x000000ffff077224 */ /* 0x000fe200078e0011 */
[----:B------:R-:W-:Y:S01]  /*29a0*/  STL [R1+0x30], R20 ;  /* 0x0000301401007387 */ /* 0x000fe20000100800 */
[----:B------:R-:W-:Y:S01]  /*29b0*/  IMAD.HI.U32 R17, R27, R10, RZ ;  /* 0x0000000a1b117227 */ /* 0x000fe200078e00ff */
[----:B------:R-:W-:-:S02]  /*29c0*/  ISETP.GE.AND P3, PT, R16, RZ, PT ;  /* 0x000000ff1000720c */ /* 0x000fc40003f66270 */
[----:B------:R0:W-:Y:S01]  /*29d0*/  STL [R1+0x2c], R18 ;  /* 0x00002c1201007387 */ /* 0x0001e20000100800 */
[--C-:B------:R-:W-:Y:S01]  /*29e0*/  @!P6 IMAD.IADD R11, R11, 0x1, -R28.reuse ;  /* 0x000000010b0be824 */ /* 0x100fe200078e0a1c */
[----:B------:R-:W-:Y:S01]  /*29f0*/  ISETP.GT.U32.AND P6, PT, R28, R0, PT ;  /* 0x000000001c00720c */ /* 0x000fe20003fc4070 */
[--C-:B------:R-:W-:Y:S01]  /*2a00*/  @!P2 IMAD.IADD R13, R13, 0x1, -R28.reuse ;  /* 0x000000010d0da824 */ /* 0x100fe200078e0a1c */
[----:B------:R-:W-:Y:S01]  /*2a10*/  ISETP.GE.AND P2, PT, R12, RZ, PT ;  /* 0x000000ff0c00720c */ /* 0x000fe20003f46270 */
[----:B------:R-:W-:Y:S01]  /*2a20*/  @!P1 IMAD.MOV R19, RZ, RZ, -R19 ;  /* 0x000000ffff139224 */ /* 0x000fe200078e0a13 */
[----:B------:R-:W-:Y:S01]  /*2a30*/  ISETP.GT.U32.AND P1, PT, R28, R4, PT ;  /* 0x000000041c00720c */ /* 0x000fe20003f24070 */
[----:B------:R-:W-:Y:S02]  /*2a40*/  IMAD.MOV R17, RZ, RZ, -R17 ;  /* 0x000000ffff117224 */ /* 0x000fe400078e0a11 */
[----:B------:R-:W-:Y:S01]  /*2a50*/  IMAD.HI.U32 R12, R27, R7, RZ ;  /* 0x000000071b0c7227 */ /* 0x000fe200078e00ff */
[----:B------:R-:W-:Y:S03]  /*2a60*/  STL [R1+0x28], R19 ;  /* 0x0000281301007387 */ /* 0x000fe60000100800 */
[----:B------:R-:W-:Y:S01]  /*2a70*/  @!P4 IMAD.IADD R2, R2, 0x1, -R28 ;  /* 0x000000010202c824 */ /* 0x000fe200078e0a1c */
[----:B------:R-:W-:Y:S01]  /*2a80*/  ISETP.GE.AND P4, PT, R5, RZ, PT ;  /* 0x000000ff0500720c */ /* 0x000fe20003f86270 */
[----:B0-----:R-:W-:-:S02]  /*2a90*/  IMAD.MOV.U32 R18, RZ, RZ, R14 ;  /* 0x000000ffff127224 */ /* 0x001fc400078e000e */
[C---:B------:R-:W-:Y:S01]  /*2aa0*/  IMAD R5, R28.reuse, R17, R10 ;  /* 0x000000111c057224 */ /* 0x040fe200078e020a */
[----:B------:R-:W-:Y:S01]  /*2ab0*/  IADD3 R10, R3, 0xc0, RZ ;  /* 0x000000c0030a7810 */ /* 0x000fe20007ffe0ff */
[----:B------:R-:W-:Y:S02]  /*2ac0*/  IMAD.MOV R12, RZ, RZ, -R12 ;  /* 0x000000ffff0c7224 */ /* 0x000fe400078e0a0c */
[----:B------:R-:W-:Y:S01]  /*2ad0*/  IMAD.MOV.U32 R14, RZ, RZ, R11 ;  /* 0x000000ffff0e7224 */ /* 0x000fe200078e000b */
[----:B------:R-:W-:Y:S01]  /*2ae0*/  IABS R11, R10 ;  /* 0x0000000a000b7213 */ /* 0x000fe20000000000 */
[C---:B------:R-:W-:Y:S02]  /*2af0*/  IMAD R7, R28.reuse, R12, R7 ;  /* 0x0000000c1c077224 */ /* 0x040fe400078e0207 */
[----:B------:R-:W-:Y:S01]  /*2b00*/  @!P5 IMAD.MOV R14, RZ, RZ, -R14 ;  /* 0x000000ffff0ed224 */ /* 0x000fe200078e0a0e */
[----:B------:R-:W-:Y:S01]  /*2b10*/  ISETP.GT.U32.AND P5, PT, R28, R5, PT ;  /* 0x000000051c00720c */ /* 0x000fe20003fa4070 */
[--C-:B------:R-:W-:Y:S01]  /*2b20*/  @!P6 IMAD.IADD R0, R0, 0x1, -R28.reuse ;  /* 0x000000010000e824 */ /* 0x100fe200078e0a1c */
[----:B------:R-:W-:Y:S01]  /*2b30*/  ISETP.GT.U32.AND P6, PT, R28, R2, PT ;  /* 0x000000021c00720c */ /* 0x000fe20003fc4070 */
[----:B------:R-:W-:Y:S01]  /*2b40*/  @!P1 IMAD.IADD R4, R4, 0x1, -R28 ;  /* 0x0000000104049824 */ /* 0x000fe200078e0a1c */
[C---:B------:R-:W-:Y:S01]  /*2b50*/  ISETP.GT.U32.AND P1, PT, R28.reuse, R7, PT ;  /* 0x000000071c00720c */ /* 0x040fe20003f24070 */
[----:B------:R-:W-:Y:S01]  /*2b60*/  @!P0 IMAD.MOV R18, RZ, RZ, -R18 ;  /* 0x000000ffff128224 */ /* 0x000fe200078e0a12 */
[----:B------:R-:W-:Y:S01]  /*2b70*/  ISETP.GT.U32.AND P0, PT, R28, R0, PT ;  /* 0x000000001c00720c */ /* 0x000fe20003f04070 */
[----:B------:R-:W-:Y:S01]  /*2b80*/  @!P2 IMAD.MOV R13, RZ, RZ, -R13 ;  /* 0x000000ffff0da224 */ /* 0x000fe200078e0a0d */
[----:B------:R-:W-:Y:S01]  /*2b90*/  ISETP.GE.AND P2, PT, R6, RZ, PT ;  /* 0x000000ff0600720c */ /* 0x000fe20003f46270 */
[----:B------:R-:W-:Y:S01]  /*2ba0*/  IMAD.MOV.U32 R6, RZ, RZ, R11 ;  /* 0x000000ffff067224 */ /* 0x000fe200078e000b */
[----:B------:R-:W-:Y:S03]  /*2bb0*/  STL [R1+0x24], R18 ;  /* 0x0000241201007387 */ /* 0x000fe60000100800 */
[--C-:B------:R-:W-:Y:S01]  /*2bc0*/  @!P5 IMAD.IADD R5, R5, 0x1, -R28.reuse ;  /* 0x000000010505d824 */ /* 0x100fe200078e0a1c */
[----:B------:R-:W-:Y:S01]  /*2bd0*/  ISETP.GE.AND P5, PT, R10, RZ, PT ;  /* 0x000000ff0a00720c */ /* 0x000fe20003fa6270 */
[--C-:B------:R-:W-:Y:S01]  /*2be0*/  @!P6 IMAD.IADD R2, R2, 0x1, -R28.reuse ;  /* 0x000000010202e824 */ /* 0x100fe200078e0a1c */
[----:B------:R-:W-:Y:S01]  /*2bf0*/  ISETP.GE.AND P6, PT, R8, RZ, PT ;  /* 0x000000ff0800720c */ /* 0x000fe20003fc6270 */
[--C-:B------:R-:W-:Y:S01]  /*2c00*/  @!P1 IMAD.IADD R7, R7, 0x1, -R28.reuse ;  /* 0x0000000107079824 */ /* 0x100fe200078e0a1c */
[----:B------:R-:W-:Y:S01]  /*2c10*/  IADD3 R8, R3, 0xb8, RZ ;  /* 0x000000b803087810 */ /* 0x000fe20007ffe0ff */
[----:B------:R-:W-:Y:S01]  /*2c20*/  @!P0 IMAD.IADD R0, R0, 0x1, -R28 ;  /* 0x0000000100008824 */ /* 0x000fe200078e0a1c */
[----:B------:R-:W-:Y:S01]  /*2c30*/  ISETP.GT.U32.AND P1, PT, R28, R5, PT ;  /* 0x000000051c00720c */ /* 0x000fe20003f24070 */
[----:B------:R-:W-:Y:S01]  /*2c40*/  STL [R1+0x20], R14 ;  /* 0x0000200e01007387 */ /* 0x000fe20000100800 */
[----:B------:R-:W-:Y:S01]  /*2c50*/  ISETP.GE.AND P0, PT, R9, RZ, PT ;  /* 0x000000ff0900720c */ /* 0x000fe20003f06270 */
[----:B------:R-:W-:Y:S01]  /*2c60*/  IMAD.HI.U32 R9, R27, R6, RZ ;  /* 0x000000061b097227 */ /* 0x000fe200078e00ff */
[----:B------:R-:W-:Y:S01]  /*2c70*/  IABS R11, R8 ;  /* 0x00000008000b7213 */ /* 0x000fe20000000000 */
[----:B------:R0:W-:Y:S02]  /*2c80*/  STL [R1+0x1c], R13 ;  /* 0x00001c0d01007387 */ /* 0x0001e40000100800 */
[----:B------:R-:W-:-:S02]  /*2c90*/  IMAD.MOV R9, RZ, RZ, -R9 ;  /* 0x000000ffff097224 */ /* 0x000fc400078e0a09 */
[----:B------:R-:W-:Y:S02]  /*2ca0*/  IMAD.MOV.U32 R10, RZ, RZ, R0 ;  /* 0x000000ffff0a7224 */ /* 0x000fe400078e0000 */
[----:B------:R-:W-:-:S04]  /*2cb0*/  IMAD.HI.U32 R0, R27, R11, RZ ;  /* 0x0000000b1b007227 */ /* 0x000fc800078e00ff */
[C---:B------:R-:W-:Y:S02]  /*2cc0*/  IMAD R9, R28.reuse, R9, R6 ;  /* 0x000000091c097224 */ /* 0x040fe400078e0206 */
[----:B------:R-:W-:Y:S02]  /*2cd0*/  @!P1 IMAD.IADD R5, R5, 0x1, -R28 ;  /* 0x0000000105059824 */ /* 0x000fe400078e0a1c */
[----:B------:R-:W-:Y:S02]  /*2ce0*/  IMAD.MOV R0, RZ, RZ, -R0 ;  /* 0x000000ffff007224 */ /* 0x000fe400078e0a00 */
[----:B0-----:R-:W-:Y:S01]  /*2cf0*/  IMAD.MOV.U32 R13, RZ, RZ, R4 ;  /* 0x000000ffff0d7224 */ /* 0x001fe200078e0004 */
[----:B------:R-:W-:Y:S01]  /*2d00*/  IADD3 R4, R3, 0xb0, RZ ;  /* 0x000000b003047810 */ /* 0x000fe20007ffe0ff */
[----:B------:R-:W-:Y:S01]  /*2d10*/  @!P2 IMAD.MOV R10, RZ, RZ, -R10 ;  /* 0x000000ffff0aa224 */ /* 0x000fe200078e0a0a */
[C---:B------:R-:W-:Y:S01]  /*2d20*/  ISETP.GT.U32.AND P2, PT, R28.reuse, R9, PT ;  /* 0x000000091c00720c */ /* 0x040fe20003f44070 */
[----:B------:R-:W-:Y:S01]  /*2d30*/  IMAD R11, R28, R0, R11 ;  /* 0x000000001c0b7224 */ /* 0x000fe200078e020b */
[----:B------:R-:W-:Y:S01]  /*2d40*/  ISETP.GE.AND P1, PT, R4, RZ, PT ;  /* 0x000000ff0400720c */ /* 0x000fe20003f26270 */
[----:B------:R-:W-:-:S02]  /*2d50*/  IMAD.MOV.U32 R6, RZ, RZ, R5 ;  /* 0x000000ffff067224 */ /* 0x000fc400078e0005 */
[----:B------:R-:W-:Y:S01]  /*2d60*/  @!P3 IMAD.MOV R13, RZ, RZ, -R13 ;  /* 0x000000ffff0db224 */ /* 0x000fe200078e0a0d */
[C---:B------:R-:W-:Y:S01]  /*2d70*/  ISETP.GT.U32.AND P3, PT, R28.reuse, R7, PT ;  /* 0x000000071c00720c */ /* 0x040fe20003f64070 */
[----:B------:R-:W-:Y:S01]  /*2d80*/  IMAD.MOV.U32 R12, RZ, RZ, R2 ;  /* 0x000000ffff0c7224 */ /* 0x000fe200078e0002 */
[----:B------:R-:W-:Y:S01]  /*2d90*/  IADD3 R2, R3, 0xa8, RZ ;  /* 0x000000a803027810 */ /* 0x000fe20007ffe0ff */
[----:B------:R-:W-:Y:S01]  /*2da0*/  @!P6 IMAD.MOV R6, RZ, RZ, -R6 ;  /* 0x000000ffff06e224 */ /* 0x000fe200078e0a06 */
[----:B------:R-:W-:Y:S01]  /*2db0*/  ISETP.GT.U32.AND P6, PT, R28, R11, PT ;  /* 0x0000000b1c00720c */ /* 0x000fe20003fc4070 */
[----:B------:R0:W-:Y:S01]  /*2dc0*/  STL [R1+0x18], R13 ;  /* 0x0000180d01007387 */ /* 0x0001e20000100800 */
[----:B------:R-:W-:Y:S01]  /*2dd0*/  IABS R15, R2 ;  /* 0x00000002000f7213 */ /* 0x000fe20000000000 */
[----:B------:R-:W-:Y:S02]  /*2de0*/  @!P2 IMAD.IADD R9, R9, 0x1, -R28 ;  /* 0x000000010909a824 */ /* 0x000fe400078e0a1c */
[----:B------:R-:W-:Y:S01]  /*2df0*/  @!P4 IMAD.MOV R12, RZ, RZ, -R12 ;  /* 0x000000ffff0cc224 */ /* 0x000fe200078e0a0c */
[----:B------:R-:W-:Y:S01]  /*2e00*/  ISETP.GE.AND P4, PT, R8, RZ, PT ;  /* 0x000000ff0800720c */ /* 0x000fe20003f86270 */
[----:B------:R-:W-:Y:S01]  /*2e10*/  IMAD.HI.U32 R0, R27, R15, RZ ;  /* 0x0000000f1b007227 */ /* 0x000fe200078e00ff */
[----:B------:R-:W-:-:S02]  /*2e20*/  ISETP.GT.U32.AND P2, PT, R28, R9, PT ;  /* 0x000000091c00720c */ /* 0x000fc40003f44070 */
[----:B------:R-:W-:Y:S01]  /*2e30*/  IADD3 R8, R3, 0x98, RZ ;  /* 0x0000009803087810 */ /* 0x000fe20007ffe0ff */
[----:B------:R-:W-:Y:S01]  /*2e40*/  @!P3 IMAD.IADD R7, R7, 0x1, -R28 ;  /* 0x000000010707b824 */ /* 0x000fe200078e0a1c */
[----:B0-----:R-:W-:Y:S01]  /*2e50*/  IABS R13, R4 ;  /* 0x00000004000d7213 */ /* 0x001fe20000000000 */
[----:B------:R-:W-:Y:S01]  /*2e60*/  IMAD.MOV R0, RZ, RZ, -R0 ;  /* 0x000000ffff007224 */ /* 0x000fe200078e0a00 */
[----:B------:R-:W-:Y:S01]  /*2e70*/  ISETP.GE.AND P3, PT, R2, RZ, PT ;  /* 0x000000ff0200720c */ /* 0x000fe20003f66270 */
[----:B------:R-:W-:Y:S01]  /*2e80*/  @!P6 IMAD.IADD R11, R11, 0x1, -R28 ;  /* 0x000000010b0be824 */ /* 0x000fe200078e0a1c */
[----:B------:R-:W-:Y:S01]  /*2e90*/  IABS R18, R8 ;  /* 0x0000000800127213 */ /* 0x000fe20000000000 */
[----:B------:R-:W-:Y:S01]  /*2ea0*/  IMAD.HI.U32 R2, R27, R13, RZ ;  /* 0x0000000d1b027227 */ /* 0x000fe200078e00ff */
[----:B------:R-:W-:Y:S01]  /*2eb0*/  IADD3 R4, R3, 0xa0, RZ ;  /* 0x000000a003047810 */ /* 0x000fe20007ffe0ff */
[----:B------:R-:W-:Y:S01]  /*2ec0*/  STL [R1+0xc], R12 ;  /* 0x00000c0c01007387 */ /* 0x000fe20000100800 */
[C---:B------:R-:W-:Y:S01]  /*2ed0*/  ISETP.GT.U32.AND P6, PT, R28.reuse, R11, PT ;  /* 0x0000000b1c00720c */ /* 0x040fe20003fc4070 */
[C---:B------:R-:W-:Y:S01]  /*2ee0*/  IMAD R15, R28.reuse, R0, R15 ;  /* 0x000000001c0f7224 */ /* 0x040fe200078e020f */
[----:B------:R-:W-:Y:S01]  /*2ef0*/  IABS R0, c[0x0][0x178] ;  /* 0x00005e0000007a13 */ /* 0x000fe20000000000 */
[----:B------:R-:W-:Y:S01]  /*2f00*/  IMAD.MOV R2, RZ, RZ, -R2 ;  /* 0x000000ffff027224 */ /* 0x000fe200078e0a02 */
[----:B------:R-:W-:Y:S01]  /*2f10*/  IABS R17, R4 ;  /* 0x0000000400117213 */ /* 0x000fe20000000000 */
[----:B------:R-:W-:Y:S01]  /*2f20*/  @!P2 IMAD.IADD R9, R9, 0x1, -R28 ;  /* 0x000000010909a824 */ /* 0x000fe200078e0a1c */
[----:B------:R-:W-:Y:S01]  /*2f30*/  STL [R1+0x4], R10 ;  /* 0x0000040a01007387 */ /* 0x000fe20000100800 */
[----:B------:R-:W-:Y:S01]  /*2f40*/  IMAD R13, R28, R2, R13 ;  /* 0x000000021c0d7224 */ /* 0x000fe200078e020d */
[----:B------:R-:W-:Y:S01]  /*2f50*/  IADD3 R2, R3, 0x90, RZ ;  /* 0x0000009003027810 */ /* 0x000fe20007ffe0ff */
[----:B------:R-:W-:-:S02]  /*2f60*/  IMAD.MOV.U32 R14, RZ, RZ, R0 ;  /* 0x000000ffff0e7224 */ /* 0x000fc400078e0000 */
[----:B------:R-:W-:Y:S01]  /*2f70*/  IMAD.HI.U32 R0, R27, R18, RZ ;  /* 0x000000121b007227 */ /* 0x000fe200078e00ff */
[C---:B------:R-:W-:Y:S01]  /*2f80*/  ISETP.GT.U32.AND P2, PT, R28.reuse, R13, PT ;  /* 0x0000000d1c00720c */ /* 0x040fe20003f44070 */
[----:B------:R-:W0:Y:S01]  /*2f90*/  I2F.RP R5, R14 ;  /* 0x0000000e00057306 */ /* 0x000e220000209400 */
[----:B------:R-:W-:Y:S01]  /*2fa0*/  IABS R20, R2 ;  /* 0x0000000200147213 */ /* 0x000fe20000000000 */
[----:B------:R-:W-:Y:S02]  /*2fb0*/  IMAD.MOV R0, RZ, RZ, -R0 ;  /* 0x000000ffff007224 */ /* 0x000fe400078e0a00 */
[----:B------:R-:W-:Y:S02]  /*2fc0*/  @!P6 IMAD.IADD R11, R11, 0x1, -R28 ;  /* 0x000000010b0be824 */ /* 0x000fe400078e0a1c */
[----:B------:R-:W-:Y:S02]  /*2fd0*/  IMAD R18, R28, R0, R18 ;  /* 0x000000001c127224 */ /* 0x000fe400078e0212 */
[----:B------:R-:W-:-:S02]  /*2fe0*/  @!P4 IMAD.MOV R11, RZ, RZ, -R11 ;  /* 0x000000ffff0bc224 */ /* 0x000fc400078e0a0b */
[----:B------:R-:W-:Y:S01]  /*2ff0*/  @!P0 IMAD.MOV R7, RZ, RZ, -R7 ;  /* 0x000000ffff078224 */ /* 0x000fe200078e0a07 */
[----:B------:R-:W-:Y:S01]  /*3000*/  ISETP.GT.U32.AND P4, PT, R28, R18, PT ;  /* 0x000000121c00720c */ /* 0x000fe20003f84070 */
[----:B------:R-:W-:Y:S01]  /*3010*/  @!P2 IMAD.IADD R13, R13, 0x1, -R28 ;  /* 0x000000010d0da824 */ /* 0x000fe200078e0a1c */
[----:B------:R-:W-:Y:S01]  /*3020*/  ISETP.GE.AND P0, PT, R4, RZ, PT ;  /* 0x000000ff0400720c */ /* 0x000fe20003f06270 */
[----:B------:R-:W-:Y:S01]  /*3030*/  IMAD.HI.U32 R4, R27, R17, RZ ;  /* 0x000000111b047227 */ /* 0x000fe200078e00ff */
[----:B------:R-:W-:Y:S01]  /*3040*/  STL [R1+0x7ec], R7 ;  /* 0x0007ec0701007387 */ /* 0x000fe20000100800 */
[----:B0-----:R0:W1:Y:S01]  /*3050*/  MUFU.RCP R0, R5 ;  /* 0x0000000500007308 */ /* 0x0010620000001000 */
[C---:B------:R-:W-:Y:S01]  /*3060*/  ISETP.GT.U32.AND P2, PT, R28.reuse, R13, PT ;  /* 0x0000000d1c00720c */ /* 0x040fe20003f44070 */
[----:B------:R-:W-:Y:S01]  /*3070*/  IMAD.MOV R4, RZ, RZ, -R4 ;  /* 0x000000ffff047224 */ /* 0x000fe200078e0a04 */
[----:B------:R2:W-:Y:S01]  /*3080*/  STL [R1], R6 ;  /* 0x0000000601007387 */ /* 0x0005e20000100800 */
[----:B------:R-:W-:Y:S01]  /*3090*/  @!P5 IMAD.MOV R9, RZ, RZ, -R9 ;  /* 0x000000ffff09d224 */ /* 0x000fe200078e0a09 */
[C---:B------:R-:W-:Y:S01]  /*30a0*/  ISETP.GT.U32.AND P5, PT, R28.reuse, R15, PT ;  /* 0x0000000f1c00720c */ /* 0x040fe20003fa4070 */
[----:B------:R-:W-:Y:S01]  /*30b0*/  IMAD R17, R28, R4, R17 ;  /* 0x000000041c117224 */ /* 0x000fe200078e0211 */
[----:B------:R-:W-:Y:S01]  /*30c0*/  IADD3 R4, R3, 0x88, RZ ;  /* 0x0000008803047810 */ /* 0x000fe20007ffe0ff */
[----:B------:R-:W-:Y:S01]  /*30d0*/  @!P4 IMAD.IADD R18, R18, 0x1, -R28 ;  /* 0x000000011212c824 */ /* 0x000fe200078e0a1c */
[----:B------:R3:W-:Y:S01]  /*30e0*/  STL [R1+0x7f0], R9 ;  /* 0x0007f00901007387 */ /* 0x0007e20000100800 */
[----:B0-----:R-:W-:Y:S01]  /*30f0*/  IMAD.HI.U32 R5, R27, R20, RZ ;  /* 0x000000141b057227 */ /* 0x001fe200078e00ff */
[----:B------:R-:W-:-:S02]  /*3100*/  ISETP.GT.U32.AND P6, PT, R28, R17, PT ;  /* 0x000000111c00720c */ /* 0x000fc40003fc4070 */
[----:B------:R-:W-:Y:S01]  /*3110*/  IABS R21, R4 ;  /* 0x0000000400157213 */ /* 0x000fe20000000000 */
[----:B------:R-:W-:Y:S01]  /*3120*/  @!P2 IMAD.IADD R13, R13, 0x1, -R28 ;  /* 0x000000010d0da824 */ /* 0x000fe200078e0a1c */
[----:B------:R-:W-:Y:S01]  /*3130*/  ISETP.GT.U32.AND P4, PT, R28, R18, PT ;  /* 0x000000121c00720c */ /* 0x000fe20003f84070 */
[----:B------:R-:W-:Y:S01]  /*3140*/  IMAD.MOV R5, RZ, RZ, -R5 ;  /* 0x000000ffff057224 */ /* 0x000fe200078e0a05 */
[----:B------:R-:W-:Y:S01]  /*3150*/  ISETP.GE.AND P2, PT, R8, RZ, PT ;  /* 0x000000ff0800720c */ /* 0x000fe20003f46270 */
[----:B--2---:R-:W-:Y:S01]  /*3160*/  IMAD.HI.U32 R6, R27, R21, RZ ;  /* 0x000000151b067227 */ /* 0x004fe200078e00ff */
[----:B------:R0:W-:Y:S01]  /*3170*/  STL [R1+0x7f4], R11 ;  /* 0x0007f40b01007387 */ /* 0x0001e20000100800 */
[C---:B------:R-:W-:Y:S02]  /*3180*/  IADD3 R7, R3.reuse, 0x48, RZ ;  /* 0x0000004803077810 */ /* 0x040fe40007ffe0ff */
[----:B------:R-:W-:Y:S01]  /*3190*/  IMAD.MOV R6, RZ, RZ, -R6 ;  /* 0x000000ffff067224 */ /* 0x000fe200078e0a06 */
[----:B---3--:R-:W-:Y:S01]  /*31a0*/  IADD3 R9, R3, 0x50, RZ ;  /* 0x0000005003097810 */ /* 0x008fe20007ffe0ff */
[----:B------:R-:W-:Y:S01]  /*31b0*/  @!P6 IMAD.IADD R17, R17, 0x1, -R28 ;  /* 0x000000011111e824 */ /* 0x000fe200078e0a1c */
[----:B------:R-:W-:Y:S01]  /*31c0*/  IABS R16, R7 ;  /* 0x0000000700107213 */ /* 0x000fe20000000000 */
[----:B------:R-:W-:-:S02]  /*31d0*/  IMAD R21, R28, R6, R21 ;  /* 0x000000061c157224 */ /* 0x000fc400078e0215 */
[--C-:B------:R-:W-:Y:S01]  /*31e0*/  @!P4 IMAD.IADD R18, R18, 0x1, -R28.reuse ;  /* 0x000000011212c824 */ /* 0x100fe200078e0a1c */
[C---:B------:R-:W-:Y:S01]  /*31f0*/  ISETP.GT.U32.AND P6, PT, R28.reuse, R17, PT ;  /* 0x000000111c00720c */ /* 0x040fe20003fc4070 */
[----:B------:R-:W-:Y:S01]  /*3200*/  @!P5 IMAD.IADD R15, R15, 0x1, -R28 ;  /* 0x000000010f0fd824 */ /* 0x000fe200078e0a1c */
[C---:B0-----:R-:W-:Y:S01]  /*3210*/  IADD3 R11, R3.reuse, 0x58, RZ ;  /* 0x00000058030b7810 */ /* 0x041fe20007ffe0ff */
[----:B------:R-:W-:Y:S01]  /*3220*/  @!P2 IMAD.MOV R18, RZ, RZ, -R18 ;  /* 0x000000ffff12a224 */ /* 0x000fe200078e0a12 */
[C---:B------:R-:W-:Y:S01]  /*3230*/  ISETP.GT.U32.AND P2, PT, R28.reuse, R21, PT ;  /* 0x000000151c00720c */ /* 0x040fe20003f44070 */
[C---:B------:R-:W-:Y:S01]  /*3240*/  IMAD R20, R28.reuse, R5, R20 ;  /* 0x000000051c147224 */ /* 0x040fe200078e0214 */
[----:B------:R-:W-:Y:S01]  /*3250*/  ISETP.GT.U32.AND P5, PT, R28, R15, PT ;  /* 0x0000000f1c00720c */ /* 0x000fe20003fa4070 */
[----:B------:R-:W-:Y:S01]  /*3260*/  @!P1 IMAD.MOV R13, RZ, RZ, -R13 ;  /* 0x000000ffff0d9224 */ /* 0x000fe200078e0a0d */
[----:B------:R-:W-:Y:S02]  /*3270*/  ISETP.GE.AND P1, PT, R2, RZ, PT ;  /* 0x000000ff0200720c */ /* 0x000fe40003f26270 */
[----:B------:R-:W-:-:S02]  /*3280*/  IADD3 R2, R3, 0x70, RZ ;  /* 0x0000007003027810 */ /* 0x000fc40007ffe0ff */
[----:B------:R0:W-:Y:S01]  /*3290*/  STL [R1+0x7f8], R13 ;  /* 0x0007f80d01007387 */ /* 0x0001e20000100800 */
[--C-:B------:R-:W-:Y:S01]  /*32a0*/  @!P6 IMAD.IADD R17, R17, 0x1, -R28.reuse ;  /* 0x000000011111e824 */ /* 0x100fe200078e0a1c */
[----:B------:R-:W-:Y:S02]  /*32b0*/  ISETP.GE.AND P6, PT, R24, RZ, PT ;  /* 0x000000ff1800720c */ /* 0x000fe40003fc6270 */
[----:B------:R-:W-:Y:S01]  /*32c0*/  IABS R24, R24 ;  /* 0x0000001800187213 */ /* 0x000fe20000000000 */
[--C-:B------:R-:W-:Y:S01]  /*32d0*/  @!P2 IMAD.IADD R21, R21, 0x1, -R28.reuse ;  /* 0x000000011515a824 */ /* 0x100fe200078e0a1c */
[----:B------:R-:W-:Y:S01]  /*32e0*/  ISETP.GE.AND P4, PT, R2, RZ, PT ;  /* 0x000000ff0200720c */ /* 0x000fe20003f86270 */
[----:B------:R-:W-:Y:S01]  /*32f0*/  @!P5 IMAD.IADD R15, R15, 0x1, -R28 ;  /* 0x000000010f0fd824 */ /* 0x000fe200078e0a1c */
[----:B------:R-:W-:Y:S01]  /*3300*/  ISETP.GE.AND P5, PT, R4, RZ, PT ;  /* 0x000000ff0400720c */ /* 0x000fe20003fa6270 */
[----:B------:R-:W-:Y:S01]  /*3310*/  IMAD.HI.U32 R12, R27, R24, RZ ;  /* 0x000000181b0c7227 */ /* 0x000fe200078e00ff */
[----:B-1----:R-:W-:-:S02]  /*3320*/  IADD3 R4, R0, 0xffffffe, RZ ;  /* 0x0ffffffe00047810 */ /* 0x002fc40007ffe0ff */
[C---:B------:R-:W-:Y:S01]  /*3330*/  ISETP.GT.U32.AND P2, PT, R28.reuse, R21, PT ;  /* 0x000000151c00720c */ /* 0x040fe20003f44070 */
[----:B------:R-:W-:Y:S01]  /*3340*/  @!P0 IMAD.MOV R17, RZ, RZ, -R17 ;  /* 0x000000ffff118224 */ /* 0x000fe200078e0a11 */
[----:B------:R1:W2:Y:S01]  /*3350*/  F2I.FTZ.U32.TRUNC.NTZ R5, R4 ;  /* 0x0000000400057305 */ /* 0x0002a2000021f000 */
[----:B------:R-:W-:Y:S01]  /*3360*/  IMAD.MOV R12, RZ, RZ, -R12 ;  /* 0x000000ffff0c7224 */ /* 0x000fe200078e0a0c */
[C---:B------:R-:W-:Y:S01]  /*3370*/  ISETP.GT.U32.AND P0, PT, R28.reuse, R20, PT ;  /* 0x000000141c00720c */ /* 0x040fe20003f04070 */
[----:B------:R-:W-:Y:S01]  /*3380*/  @!P3 IMAD.MOV R15, RZ, RZ, -R15 ;  /* 0x000000ffff0fb224 */ /* 0x000fe200078e0a0f */
[----:B------:R-:W-:Y:S01]  /*3390*/  IADD3 R0, R3, 0x78, RZ ;  /* 0x0000007803007810 */ /* 0x000fe20007ffe0ff */
[----:B------:R-:W-:Y:S01]  /*33a0*/  IMAD R24, R28, R12, R24 ;  /* 0x0000000c1c187224 */ /* 0x000fe200078e0218 */
[----:B------:R-:W-:Y:S02]  /*33b0*/  IABS R2, R2 ;  /* 0x0000000200027213 */ /* 0x000fe40000000000 */
[----:B------:R-:W-:Y:S01]  /*33c0*/  ISETP.GE.AND P3, PT, R0, RZ, PT ;  /* 0x000000ff0000720c */ /* 0x000fe20003f66270 */
[----:B-1----:R-:W-:Y:S01]  /*33d0*/  IMAD.MOV.U32 R4, RZ, RZ, RZ ;  /* 0x000000ffff047224 */ /* 0x002fe200078e00ff */
[----:B------:R-:W-:Y:S01]  /*33e0*/  IABS R0, R0 ;  /* 0x0000000000007213 */ /* 0x000fe20000000000 */
[----:B------:R-:W-:Y:S01]  /*33f0*/  @!P2 IMAD.IADD R21, R21, 0x1, -R28 ;  /* 0x000000011515a824 */ /* 0x000fe200078e0a1c */
[----:B------:R-:W-:Y:S01]  /*3400*/  ISETP.GT.U32.AND P2, PT, R28, R24, PT ;  /* 0x000000181c00720c */ /* 0x000fe20003f44070 */
[----:B------:R1:W-:Y:S01]  /*3410*/  STL [R1+0x7fc], R15 ;  /* 0x0007fc0f01007387 */ /* 0x0003e20000100800 */
[----:B------:R-:W-:Y:S01]  /*3420*/  IMAD.HI.U32 R6, R27, R2, RZ ;  /* 0x000000021b067227 */ /* 0x000fe200078e00ff */
[----:B------:R-:W-:-:S02]  /*3430*/  IABS R12, R9 ;  /* 0x00000009000c7213 */ /* 0x000fc40000000000 */
[----:B------:R3:W-:Y:S01]  /*3440*/  STL [R1+0x800], R17 ;  /* 0x0008001101007387 */ /* 0x0007e20000100800 */
[--C-:B------:R-:W-:Y:S01]  /*3450*/  @!P0 IMAD.IADD R20, R20, 0x1, -R28.reuse ;  /* 0x0000000114148824 */ /* 0x100fe200078e0a1c */
[----:B0-----:R-:W-:Y:S01]  /*3460*/  IADD3 R13, R3, 0x8, RZ ;  /* 0x00000008030d7810 */ /* 0x001fe20007ffe0ff */
[----:B--2---:R-:W-:Y:S01]  /*3470*/  IMAD.MOV R10, RZ, RZ, -R5 ;  /* 0x000000ffff0a7224 */ /* 0x004fe200078e0a05 */
[----:B------:R0:W-:Y:S01]  /*3480*/  STL [R1+0x804], R18 ;  /* 0x0008041201007387 */ /* 0x0001e20000100800 */
[----:B------:R-:W-:Y:S01]  /*3490*/  IMAD.HI.U32 R8, R27, R0, RZ ;  /* 0x000000001b087227 */ /* 0x000fe200078e00ff */
[----:B------:R-:W-:Y:S02]  /*34a0*/  ISETP.GT.U32.AND P0, PT, R28, R20, PT ;  /* 0x000000141c00720c */ /* 0x000fe40003f04070 */
[C---:B-1----:R-:W-:Y:S01]  /*34b0*/  IADD3 R15, R3.reuse, 0x20, RZ ;  /* 0x00000020030f7810 */ /* 0x042fe20007ffe0ff */
[----:B------:R-:W-:Y:S01]  /*34c0*/  IMAD R10, R10, R14, RZ ;  /* 0x0000000e0a0a7224 */ /* 0x000fe200078e02ff */
[----:B---3--:R-:W-:Y:S01]  /*34d0*/  IADD3 R17, R3, 0x28, RZ ;  /* 0x0000002803117810 */ /* 0x008fe20007ffe0ff */
[----:B------:R-:W-:-:S02]  /*34e0*/  @!P2 IMAD.IADD R24, R24, 0x1, -R28 ;  /* 0x000000011818a824 */ /* 0x000fc400078e0a1c */
[----:B------:R-:W-:Y:S01]  /*34f0*/  IMAD.HI.U32 R4, R5, R10, R4 ;  /* 0x0000000a05047227 */ /* 0x000fe200078e0004 */
[C---:B0-----:R-:W-:Y:S02]  /*3500*/  IADD3 R18, R3.reuse, 0x30, RZ ;  /* 0x0000003003127810 */ /* 0x041fe40007ffe0ff */
[----:B------:R-:W-:Y:S01]  /*3510*/  ISETP.GT.U32.AND P2, PT, R28, R24, PT ;  /* 0x000000181c00720c */ /* 0x000fe20003f44070 */
[----:B------:R-:W-:Y:S01]  /*3520*/  IMAD.MOV R8, RZ, RZ, -R8 ;  /* 0x000000ffff087224 */ /* 0x000fe200078e0a08 */
[----:B------:R0:W-:Y:S01]  /*3530*/  STL [R1+0x84], R4 ;  /* 0x0000840401007387 */ /* 0x0001e20000100800 */
[----:B------:R-:W-:Y:S01]  /*3540*/  IMAD.MOV R6, RZ, RZ, -R6 ;  /* 0x000000ffff067224 */ /* 0x000fe200078e0a06 */
[----:B------:R-:W-:Y:S01]  /*3550*/  IABS R23, R18 ;  /* 0x0000001200177213 */ /* 0x000fe20000000000 */
[----:B------:R-:W-:Y:S01]  /*3560*/  @!P0 IMAD.IADD R20, R20, 0x1, -R28 ;  /* 0x0000000114148824 */ /* 0x000fe200078e0a1c */
[----:B------:R1:W-:Y:S01]  /*3570*/  STL [R1+0xc4], R11 ;  /* 0x0000c40b01007387 */ /* 0x0003e20000100800 */
[C---:B------:R-:W-:Y:S01]  /*3580*/  IMAD R0, R28.reuse, R8, R0 ;  /* 0x000000081c007224 */ /* 0x040fe200078e0200 */
[----:B------:R-:W-:Y:S01]  /*3590*/  IABS R8, R11 ;  /* 0x0000000b00087213 */ /* 0x000fe20000000000 */
[C---:B------:R-:W-:Y:S01]  /*35a0*/  IMAD R2, R28.reuse, R6, R2 ;  /* 0x000000061c027224 */ /* 0x040fe200078e0202 */
[C---:B------:R-:W-:Y:S01]  /*35b0*/  IADD3 R6, R3.reuse, 0x60, RZ ;  /* 0x0000006003067810 */ /* 0x040fe20007ffe0ff */
[----:B------:R-:W-:Y:S01]  /*35c0*/  @!P5 IMAD.MOV R21, RZ, RZ, -R21 ;  /* 0x000000ffff15d224 */ /* 0x000fe200078e0a15 */
[----:B0-----:R-:W-:Y:S01]  /*35d0*/  IADD3 R4, R3, 0x68, RZ ;  /* 0x0000006803047810 */ /* 0x001fe20007ffe0ff */
[----:B------:R-:W-:Y:S01]  /*35e0*/  @!P1 IMAD.MOV R20, RZ, RZ, -R20 ;  /* 0x000000ffff149224 */ /* 0x000fe200078e0a14 */
[----:B------:R-:W-:Y:S01]  /*35f0*/  ISETP.GT.U32.AND P5, PT, R28, R0, PT ;  /* 0x000000001c00720c */ /* 0x000fe20003fa4070 */
[----:B------:R-:W-:Y:S01]  /*3600*/  @!P2 IMAD.IADD R24, R24, 0x1, -R28 ;  /* 0x000000011818a824 */ /* 0x000fe200078e0a1c */
[----:B------:R-:W-:Y:S01]  /*3610*/  ISETP.GE.AND P0, PT, R4, RZ, PT ;  /* 0x000000ff0400720c */ /* 0x000fe20003f06270 */
[----:B------:R0:W-:Y:S01]  /*3620*/  STL [R1+0xbc], R9 ;  /* 0x0000bc0901007387 */ /* 0x0001e20000100800 */
[----:B------:R-:W-:Y:S01]  /*3630*/  IABS R4, R4 ;  /* 0x0000000400047213 */ /* 0x000fe20000000000 */
[C---:B------:R-:W-:Y:S01]  /*3640*/  IMAD.HI.U32 R14, R27.reuse, R8, RZ ;  /* 0x000000081b0e7227 */ /* 0x040fe200078e00ff */
[----:B------:R-:W-:Y:S01]  /*3650*/  ISETP.GE.AND P1, PT, R6, RZ, PT ;  /* 0x000000ff0600720c */ /* 0x000fe20003f26270 */
[----:B------:R2:W-:Y:S01]  /*3660*/  STL [R1+0x808], R20 ;  /* 0x0008081401007387 */ /* 0x0005e20000100800 */
[----:B------:R-:W-:Y:S01]  /*3670*/  ISETP.GT.U32.AND P2, PT, R28, R2, PT ;  /* 0x000000021c00720c */ /* 0x000fe20003f44070 */
[----:B------:R-:W-:Y:S01]  /*3680*/  IMAD.HI.U32 R5, R27, R4, RZ ;  /* 0x000000041b057227 */ /* 0x000fe200078e00ff */
[----:B------:R-:W-:Y:S01]  /*3690*/  IABS R6, R6 ;  /* 0x0000000600067213 */ /* 0x000fe20000000000 */
[----:B------:R3:W-:Y:S01]  /*36a0*/  STL [R1+0xb4], R7 ;  /* 0x0000b40701007387 */ /* 0x0007e20000100800 */
[C---:B-1----:R-:W-:Y:S01]  /*36b0*/  IADD3 R11, R3.reuse, 0x18, RZ ;  /* 0x00000018030b7810 */ /* 0x042fe20007ffe0ff */
[----:B------:R-:W-:Y:S01]  /*36c0*/  IMAD.MOV R5, RZ, RZ, -R5 ;  /* 0x000000ffff057224 */ /* 0x000fe200078e0a05 */
[----:B0-----:R-:W-:Y:S01]  /*36d0*/  IADD3 R9, R3, 0x10, RZ ;  /* 0x0000001003097810 */ /* 0x001fe20007ffe0ff */
[----:B------:R-:W-:Y:S01]  /*36e0*/  IMAD.HI.U32 R19, R27, R6, RZ ;  /* 0x000000061b137227 */ /* 0x000fe200078e00ff */
[----:B------:R-:W-:Y:S01]  /*36f0*/  STL [R1+0x80c], R21 ;  /* 0x00080c1501007387 */ /* 0x000fe20000100800 */
[----:B--2---:R-:W-:-:S02]  /*3700*/  IADD3 R20, R3, 0x40, RZ ;  /* 0x0000004003147810 */ /* 0x004fc40007ffe0ff */
[----:B------:R-:W-:Y:S02]  /*3710*/  IMAD R4, R28, R5, R4 ;  /* 0x000000051c047224 */ /* 0x000fe400078e0204 */
[----:B------:R-:W-:Y:S01]  /*3720*/  IMAD.HI.U32 R5, R27, R16, RZ ;  /* 0x000000101b057227 */ /* 0x000fe200078e00ff */
[----:B---3--:R-:W-:Y:S01]  /*3730*/  IADD3 R7, R3, 0x38, RZ ;  /* 0x0000003803077810 */ /* 0x008fe20007ffe0ff */
[----:B------:R0:W-:Y:S02]  /*3740*/  STL [R1+0x860], R20 ;  /* 0x0008601401007387 */ /* 0x0001e40000100800 */
[----:B------:R-:W-:Y:S01]  /*3750*/  IMAD.MOV R19, RZ, RZ, -R19 ;  /* 0x000000ffff137224 */ /* 0x000fe200078e0a13 */
[----:B------:R-:W-:Y:S01]  /*3760*/  IABS R22, R7 ;  /* 0x0000000700167213 */ /* 0x000fe20000000000 */
[----:B------:R-:W-:Y:S02]  /*3770*/  @!P5 IMAD.IADD R0, R0, 0x1, -R28 ;  /* 0x000000010000d824 */ /* 0x000fe400078e0a1c */
[----:B------:R-:W-:-:S02]  /*3780*/  IMAD.MOV R5, RZ, RZ, -R5 ;  /* 0x000000ffff057224 */ /* 0x000fc400078e0a05 */
[----:B------:R-:W-:Y:S01]  /*3790*/  IMAD.HI.U32 R10, R27, R12, RZ ;  /* 0x0000000c1b0a7227 */ /* 0x000fe200078e00ff */
[----:B------:R-:W-:-:S03]  /*37a0*/  ISETP.GT.U32.AND P5, PT, R28, R0, PT ;  /* 0x000000001c00720c */ /* 0x000fc60003fa4070 */
[----:B------:R-:W-:Y:S02]  /*37b0*/  @!P2 IMAD.IADD R2, R2, 0x1, -R28 ;  /* 0x000000010202a824 */ /* 0x000fe400078e0a1c */
[----:B------:R-:W-:Y:S02]  /*37c0*/  IMAD.MOV R14, RZ, RZ, -R14 ;  /* 0x000000ffff0e7224 */ /* 0x000fe400078e0a0e */
[C---:B------:R-:W-:Y:S01]  /*37d0*/  IMAD R6, R28.reuse, R19, R6 ;  /* 0x000000131c067224 */ /* 0x040fe200078e0206 */
[----:B------:R-:W-:Y:S01]  /*37e0*/  IABS R19, R20 ;  /* 0x0000001400137213 */ /* 0x000fe20000000000 */
[C---:B------:R-:W-:Y:S01]  /*37f0*/  IMAD R16, R28.reuse, R5, R16 ;  /* 0x000000051c107224 */ /* 0x040fe200078e0210 */
[----:B------:R-:W-:Y:S01]  /*3800*/  IABS R5, R17 ;  /* 0x0000001100057213 */ /* 0x000fe20000000000 */
[----:B------:R-:W-:Y:S01]  /*3810*/  IMAD.MOV R10, RZ, RZ, -R10 ;  /* 0x000000ffff0a7224 */ /* 0x000fe200078e0a0a */
[C---:B------:R-:W-:Y:S01]  /*3820*/  ISETP.GT.U32.AND P2, PT, R28.reuse, R6, PT ;  /* 0x000000061c00720c */ /* 0x040fe20003f44070 */
[----:B------:R-:W-:Y:S01]  /*3830*/  @!P6 IMAD.MOV R24, RZ, RZ, -R24 ;  /* 0x000000ffff18e224 */ /* 0x000fe200078e0a18 */
[C---:B------:R-:W-:Y:S01]  /*3840*/  ISETP.GT.U32.AND P6, PT, R28.reuse, R2, PT ;  /* 0x000000021c00720c */ /* 0x040fe20003fc4070 */
[C---:B------:R-:W-:Y:S01]  /*3850*/  IMAD R8, R28.reuse, R14, R8 ;  /* 0x0000000e1c087224 */ /* 0x040fe200078e0208 */
[----:B0-----:R-:W-:Y:S01]  /*3860*/  IABS R20, R3 ;  /* 0x0000000300147213 */ /* 0x001fe20000000000 */
[----:B------:R-:W-:Y:S01]  /*3870*/  IMAD.HI.U32 R14, R27, R23, RZ ;  /* 0x000000171b0e7227 */ /* 0x000fe200078e00ff */
[----:B------:R0:W-:Y:S03]  /*3880*/  STL [R1+0x810], R24 ;  /* 0x0008101801007387 */ /* 0x0001e60000100800 */
[----:B------:R-:W-:-:S02]  /*3890*/  IMAD R12, R28, R10, R12 ;  /* 0x0000000a1c0c7224 */ /* 0x000fc400078e020c */
[----:B------:R-:W-:-:S04]  /*38a0*/  IMAD.HI.U32 R26, R27, R19, RZ ;  /* 0x000000131b1a7227 */ /* 0x000fc800078e00ff */
[----:B------:R-:W-:-:S04]  /*38b0*/  IMAD.HI.U32 R25, R27, R22, RZ ;  /* 0x000000161b197227 */ /* 0x000fc800078e00ff */
[----:B------:R-:W-:-:S04]  /*38c0*/  IMAD.HI.U32 R10, R27, R5, RZ ;  /* 0x000000051b0a7227 */ /* 0x000fc800078e00ff */
[----:B------:R-:W-:Y:S02]  /*38d0*/  IMAD.MOV R14, RZ, RZ, -R14 ;  /* 0x000000ffff0e7224 */ /* 0x000fe400078e0a0e */
[----:B------:R-:W-:Y:S02]  /*38e0*/  IMAD.MOV R26, RZ, RZ, -R26 ;  /* 0x000000ffff1a7224 */ /* 0x000fe400078e0a1a */
[----:B------:R-:W-:Y:S02]  /*38f0*/  IMAD.MOV R25, RZ, RZ, -R25 ;  /* 0x000000ffff197224 */ /* 0x000fe400078e0a19 */
[----:B------:R-:W-:Y:S02]  /*3900*/  IMAD.MOV R10, RZ, RZ, -R10 ;  /* 0x000000ffff0a7224 */ /* 0x000fe400078e0a0a */
[C---:B------:R-:W-:Y:S01]  /*3910*/  IMAD R23, R28.reuse, R14, R23 ;  /* 0x0000000e1c177224 */ /* 0x040fe200078e0217 */
[----:B------:R-:W-:Y:S01]  /*3920*/  IABS R14, R11 ;  /* 0x0000000b000e7213 */ /* 0x000fe20000000000 */
[C---:B------:R-:W-:Y:S01]  /*3930*/  IMAD R19, R28.reuse, R26, R19 ;  /* 0x0000001a1c137224 */ /* 0x040fe200078e0213 */
[----:B------:R-:W-:Y:S01]  /*3940*/  IABS R26, R9 ;  /* 0x00000009001a7213 */ /* 0x000fe20000000000 */
[----:B------:R-:W-:Y:S01]  /*3950*/  IMAD R22, R28, R25, R22 ;  /* 0x000000191c167224 */ /* 0x000fe200078e0216 */
[----:B------:R-:W-:Y:S01]  /*3960*/  IABS R25, R13 ;  /* 0x0000000d00197213 */ /* 0x000fe20000000000 */
[--C-:B------:R-:W-:Y:S01]  /*3970*/  @!P5 IMAD.IADD R0, R0, 0x1, -R28.reuse ;  /* 0x000000010000d824 */ /* 0x100fe200078e0a1c */
[C---:B------:R-:W-:Y:S01]  /*3980*/  ISETP.GT.U32.AND P5, PT, R28.reuse, R4, PT ;  /* 0x000000041c00720c */ /* 0x040fe20003fa4070 */
[----:B------:R-:W-:Y:S01]  /*3990*/  IMAD R5, R28, R10, R5 ;  /* 0x0000000a1c057224 */ /* 0x000fe200078e0205 */
[----:B------:R-:W-:Y:S01]  /*39a0*/  IABS R10, R15 ;  /* 0x0000000f000a7213 */ /* 0x000fe20000000000 */
[----:B------:R-:W-:Y:S01]  /*39b0*/  @!P6 IMAD.IADD R2, R2, 0x1, -R28 ;  /* 0x000000010202e824 */ /* 0x000fe200078e0a1c */
[----:B------:R-:W-:Y:S01]  /*39c0*/  ISETP.GE.AND P6, PT, R3, RZ, PT ;  /* 0x000000ff0300720c */ /* 0x000fe20003fc6270 */
[----:B------:R-:W-:-:S04]  /*39d0*/  IMAD.HI.U32 R3, R27, R14, RZ ;  /* 0x0000000e1b037227 */ /* 0x000fc800078e00ff */
[----:B------:R-:W-:Y:S02]  /*39e0*/  IMAD.MOV.U32 R21, RZ, RZ, R25 ;  /* 0x000000ffff157224 */ /* 0x000fe400078e0019 */
[----:B------:R-:W-:-:S04]  /*39f0*/  IMAD.HI.U32 R29, R27, R26, RZ ;  /* 0x0000001a1b1d7227 */ /* 0x000fc800078e00ff */
[----:B------:R-:W-:-:S04]  /*3a00*/  IMAD.HI.U32 R25, R27, R10, RZ ;  /* 0x0000000a1b197227 */ /* 0x000fc800078e00ff */
[----:B------:R-:W-:Y:S02]  /*3a10*/  IMAD.MOV R3, RZ, RZ, -R3 ;  /* 0x000000ffff037224 */ /* 0x000fe400078e0a03 */
[----:B------:R-:W-:Y:S02]  /*3a20*/  IMAD.MOV R29, RZ, RZ, -R29 ;  /* 0x000000ffff1d7224 */ /* 0x000fe400078e0a1d */
[----:B0-----:R-:W-:-:S04]  /*3a30*/  IMAD.HI.U32 R24, R27, R21, RZ ;  /* 0x000000151b187227 */ /* 0x001fc800078e00ff */
[----:B------:R-:W-:Y:S02]  /*3a40*/  IMAD.MOV R25, RZ, RZ, -R25 ;  /* 0x000000ffff197224 */ /* 0x000fe400078e0a19 */
[----:B------:R-:W-:Y:S02]  /*3a50*/  IMAD R14, R28, R3, R14 ;  /* 0x000000031c0e7224 */ /* 0x000fe400078e020e */
[----:B------:R-:W-:Y:S01]  /*3a60*/  @!P5 IMAD.IADD R4, R4, 0x1, -R28 ;  /* 0x000000010404d824 */ /* 0x000fe200078e0a1c */
[----:B------:R-:W2:Y:S01]  /*3a70*/  LDL R3, [R1+0x6c8] ;  /* 0x0006c80001037983 */ /* 0x000ea20000100800 */
[C---:B------:R-:W-:Y:S02]  /*3a80*/  IMAD R10, R28.reuse, R25, R10 ;  /* 0x000000191c0a7224 */ /* 0x040fe400078e020a */
[C---:B------:R-:W-:Y:S01]  /*3a90*/  IMAD R26, R28.reuse, R29, R26 ;  /* 0x0000001d1c1a7224 */ /* 0x040fe200078e021a */
[----:B------:R-:W-:Y:S01]  /*3aa0*/  ISETP.GT.U32.AND P5, PT, R28, R4, PT ;  /* 0x000000041c00720c */ /* 0x000fe20003fa4070 */
[----:B------:R-:W-:Y:S01]  /*3ab0*/  @!P2 IMAD.IADD R6, R6, 0x1, -R28 ;  /* 0x000000010606a824 */ /* 0x000fe200078e0a1c */
[----:B------:R-:W3:Y:S01]  /*3ac0*/  LDL.LU R29, [R1+0x84] ;  /* 0x00008400011d7983 */ /* 0x000ee20000300800 */
[----:B------:R-:W-:-:S03]  /*3ad0*/  IMAD.MOV R25, RZ, RZ, -R24 ;  /* 0x000000ffff197224 */ /* 0x000fc600078e0a18 */
[----:B------:R-:W4:Y:S01]  /*3ae0*/  LDL.LU R24, [R1+0xbc] ;  /* 0x0000bc0001187983 */ /* 0x000f220000300800 */
[C---:B------:R-:W-:Y:S01]  /*3af0*/  ISETP.GT.U32.AND P2, PT, R28.reuse, R6, PT ;  /* 0x000000061c00720c */ /* 0x040fe20003f44070 */
[----:B------:R-:W-:Y:S02]  /*3b00*/  @!P3 IMAD.MOV R0, RZ, RZ, -R0 ;  /* 0x000000ffff00b224 */ /* 0x000fe400078e0a00 */
[----:B------:R-:W-:Y:S02]  /*3b10*/  IMAD R25, R28, R25, R21 ;  /* 0x000000191c197224 */ /* 0x000fe400078e0215 */
[----:B------:R-:W3:Y:S01]  /*3b20*/  LDL.LU R21, [R1+0xb4] ;  /* 0x0000b40001157983 */ /* 0x000ee20000300800 */
[----:B------:R-:W-:Y:S01]  /*3b30*/  @!P5 IMAD.IADD R4, R4, 0x1, -R28 ;  /* 0x000000010404d824 */ /* 0x000fe200078e0a1c */
[----:B------:R-:W-:Y:S02]  /*3b40*/  ISETP.GT.U32.AND P5, PT, R28, R8, PT ;  /* 0x000000081c00720c */ /* 0x000fe40003fa4070 */
[----:B------:R0:W-:Y:S01]  /*3b50*/  STL [R1+0x814], R0 ;  /* 0x0008140001007387 */ /* 0x0001e20000100800 */
[----:B------:R-:W-:-:S04]  /*3b60*/  IMAD.HI.U32 R27, R27, R20, RZ ;  /* 0x000000141b1b7227 */ /* 0x000fc800078e00ff */
[----:B------:R-:W-:Y:S01]  /*3b70*/  @!P2 IMAD.IADD R6, R6, 0x1, -R28 ;  /* 0x000000010606a824 */ /* 0x000fe200078e0a1c */
[----:B------:R-:W-:Y:S01]  /*3b80*/  ISETP.GT.U32.AND P2, PT, R28, R12, PT ;  /* 0x0000000c1c00720c */ /* 0x000fe20003f44070 */
[----:B0-----:R-:W3:Y:S01]  /*3b90*/  LDL.LU R0, [R1+0xc4] ;  /* 0x0000c40001007983 */ /* 0x001ee20000300800 */
[----:B------:R-:W-:Y:S02]  /*3ba0*/  @!P4 IMAD.MOV R2, RZ, RZ, -R2 ;  /* 0x000000ffff02c224 */ /* 0x000fe400078e0a02 */
[----:B------:R-:W-:Y:S02]  /*3bb0*/  @!P0 IMAD.MOV R4, RZ, RZ, -R4 ;  /* 0x000000ffff048224 */ /* 0x000fe400078e0a04 */
[----:B------:R-:W-:Y:S02]  /*3bc0*/  @!P1 IMAD.MOV R6, RZ, RZ, -R6 ;  /* 0x000000ffff069224 */ /* 0x000fe400078e0a06 */
[----:B------:R-:W-:Y:S01]  /*3bd0*/  IMAD.MOV R27, RZ, RZ, -R27 ;  /* 0x000000ffff1b7224 */ /* 0x000fe200078e0a1b */
[----:B------:R-:W-:Y:S01]  /*3be0*/  STL [R1+0x818], R2 ;  /* 0x0008180201007387 */ /* 0x000fe20000100800 */
[----:B------:R-:W-:Y:S01]  /*3bf0*/  @!P5 IMAD.IADD R8, R8, 0x1, -R28 ;  /* 0x000000010808d824 */ /* 0x000fe200078e0a1c */
[C---:B------:R-:W-:Y:S01]  /*3c00*/  ISETP.GT.U32.AND P5, PT, R28.reuse, R16, PT ;  /* 0x000000101c00720c */ /* 0x040fe20003fa4070 */
[----:B------:R-:W-:Y:S01]  /*3c10*/  IMAD R27, R28, R27, R20 ;  /* 0x0000001b1c1b7224 */ /* 0x000fe200078e0214 */
[----:B------:R-:W-:Y:S01]  /*3c20*/  STL [R1+0x81c], R4 ;  /* 0x00081c0401007387 */ /* 0x000fe20000100800 */
[----:B------:R-:W-:Y:S01]  /*3c30*/  @!P2 IMAD.IADD R12, R12, 0x1, -R28 ;  /* 0x000000010c0ca824 */ /* 0x000fe200078e0a1c */
[----:B------:R-:W-:-:S02]  /*3c40*/  ISETP.GT.U32.AND P2, PT, R28, R19, PT ;  /* 0x000000131c00720c */ /* 0x000fc40003f44070 */
[----:B------:R-:W-:Y:S04]  /*3c50*/  STL [R1+0x820], R6 ;  /* 0x0008200601007387 */ /* 0x000fe80000100800 */
[----:B------:R-:W3:Y:S03]  /*3c60*/  LDL.LU R20, [R1+0x860] ;  /* 0x0008600001147983 */ /* 0x000ee60000300800 */
[--C-:B------:R-:W-:Y:S01]  /*3c70*/  @!P5 IMAD.IADD R16, R16, 0x1, -R28.reuse ;  /* 0x000000011010d824 */ /* 0x100fe200078e0a1c */
[C---:B------:R-:W-:Y:S02]  /*3c80*/  ISETP.GT.U32.AND P5, PT, R28.reuse, R22, PT ;  /* 0x000000161c00720c */ /* 0x040fe40003fa4070 */
[C---:B------:R-:W-:Y:S01]  /*3c90*/  ISETP.GT.U32.AND P3, PT, R28.reuse, R8, PT ;  /* 0x000000081c00720c */ /* 0x040fe20003f64070 */
[----:B------:R-:W-:Y:S01]  /*3ca0*/  @!P2 IMAD.IADD R19, R19, 0x1, -R28 ;  /* 0x000000011313a824 */ /* 0x000fe200078e0a1c */
[----:B------:R-:W-:-:S09]  /*3cb0*/  ISETP.GT.U32.AND P2, PT, R28, R23, PT ;  /* 0x000000171c00720c */ /* 0x000fd20003f44070 */
[--C-:B------:R-:W-:Y:S01]  /*3cc0*/  @!P5 IMAD.IADD R22, R22, 0x1, -R28.reuse ;  /* 0x000000011616d824 */ /* 0x100fe200078e0a1c */
[----:B------:R-:W-:Y:S01]  /*3cd0*/  ISETP.GT.U32.AND P5, PT, R28, R12, PT ;  /* 0x0000000c1c00720c */ /* 0x000fe20003fa4070 */
[--C-:B------:R-:W-:Y:S01]  /*3ce0*/  @!P3 IMAD.IADD R8, R8, 0x1, -R28.reuse ;  /* 0x000000010808b824 */ /* 0x100fe200078e0a1c */
[C---:B------:R-:W-:Y:S01]  /*3cf0*/  ISETP.GT.U32.AND P3, PT, R28.reuse, R5, PT ;  /* 0x000000051c00720c */ /* 0x040fe20003f64070 */
[----:B------:R-:W-:Y:S01]  /*3d00*/  @!P2 IMAD.IADD R23, R23, 0x1, -R28 ;  /* 0x000000011717a824 */ /* 0x000fe200078e0a1c */
[----:B------:R-:W-:-:S09]  /*3d10*/  ISETP.GT.U32.AND P2, PT, R28, R22, PT ;  /* 0x000000161c00720c */ /* 0x000fd20003f44070 */
[--C-:B------:R-:W-:Y:S01]  /*3d20*/  @!P5 IMAD.IADD R12, R12, 0x1, -R28.reuse ;  /* 0x000000010c0cd824 */ /* 0x100fe200078e0a1c */
[C---:B------:R-:W-:Y:S01]  /*3d30*/  ISETP.GT.U32.AND P5, PT, R28.reuse, R10, PT ;  /* 0x0000000a1c00720c */ /* 0x040fe20003fa4070 */
[--C-:B------:R-:W-:Y:S01]  /*3d40*/  @!P3 IMAD.IADD R5, R5, 0x1, -R28.reuse ;  /* 0x000000010505b824 */ /* 0x100fe200078e0a1c */
[----:B------:R-:W-:Y:S01]  /*3d50*/  ISETP.GT.U32.AND P4, PT, R28, R16, PT ;  /* 0x000000101c00720c */ /* 0x000fe20003f84070 */
[----:B------:R-:W-:Y:S01]  /*3d60*/  @!P2 IMAD.IADD R22, R22, 0x1, -R28 ;  /* 0x000000011616a824 */ /* 0x000fe200078e0a1c */
[C---:B------:R-:W-:Y:S02]  /*3d70*/  ISETP.GT.U32.AND P1, PT, R28.reuse, R23, PT ;  /* 0x000000171c00720c */ /* 0x040fe40003f24070 */
[C---:B------:R-:W-:Y:S02]  /*3d80*/  ISETP.GT.U32.AND P2, PT, R28.reuse, R26, PT ;  /* 0x0000001a1c00720c */ /* 0x040fe40003f44070 */
[C---:B------:R-:W-:Y:S02]  /*3d90*/  ISETP.GT.U32.AND P3, PT, R28.reuse, R25, PT ;  /* 0x000000191c00720c */ /* 0x040fe40003f64070 */
[----:B------:R-:W-:-:S03]  /*3da0*/  ISETP.GT.U32.AND P0, PT, R28, R19, PT ;  /* 0x000000131c00720c */ /* 0x000fc60003f04070 */
[--C-:B------:R-:W-:Y:S02]  /*3db0*/  @!P5 IMAD.IADD R10, R10, 0x1, -R28.reuse ;  /* 0x000000010a0ad824 */ /* 0x100fe400078e0a1c */
[--C-:B------:R-:W-:Y:S01]  /*3dc0*/  @!P4 IMAD.IADD R16, R16, 0x1, -R28.reuse ;  /* 0x000000011010c824 */ /* 0x100fe200078e0a1c */
[----:B------:R-:W-:Y:S01]  /*3dd0*/  ISETP.GT.U32.AND P4, PT, R28, R14, PT ;  /* 0x0000000e1c00720c */ /* 0x000fe20003f84070 */
[--C-:B------:R-:W-:Y:S02]  /*3de0*/  @!P1 IMAD.IADD R23, R23, 0x1, -R28.reuse ;  /* 0x0000000117179824 */ /* 0x100fe400078e0a1c */
[--C-:B------:R-:W-:Y:S01]  /*3df0*/  @!P2 IMAD.IADD R26, R26, 0x1, -R28.reuse ;  /* 0x000000011a1aa824 */ /* 0x100fe200078e0a1c */
[----:B------:R-:W-:Y:S01]  /*3e00*/  ISETP.GE.AND P2, PT, R7, RZ, PT ;  /* 0x000000ff0700720c */ /* 0x000fe20003f46270 */
[--C-:B------:R-:W-:Y:S01]  /*3e10*/  @!P3 IMAD.IADD R25, R25, 0x1, -R28.reuse ;  /* 0x000000011919b824 */ /* 0x100fe200078e0a1c */
[----:B------:R-:W0:Y:S01]  /*3e20*/  S2R R7, SR_TID.X ;  /* 0x0000000000077919 */ /* 0x000e220000002100 */
[----:B------:R-:W-:Y:S01]  /*3e30*/  @!P0 IMAD.IADD R19, R19, 0x1, -R28 ;  /* 0x0000000113138824 */ /* 0x000fe200078e0a1c */
[----:B------:R-:W-:-:S02]  /*3e40*/  ISETP.GT.U32.AND P0, PT, R28, R27, PT ;  /* 0x0000001b1c00720c */ /* 0x000fc40003f04070 */
[----:B------:R-:W-:-:S03]  /*3e50*/  ISETP.GT.U32.AND P3, PT, R28, R10, PT ;  /* 0x0000000a1c00720c */ /* 0x000fc60003f64070 */
[----:B------:R-:W-:-:S08]  /*3e60*/  @!P4 IMAD.IADD R14, R14, 0x1, -R28 ;  /* 0x000000010e0ec824 */ /* 0x000fd000078e0a1c */
[--C-:B------:R-:W-:Y:S02]  /*3e70*/  @!P0 IMAD.IADD R27, R27, 0x1, -R28.reuse ;  /* 0x000000011b1b8824 */ /* 0x100fe400078e0a1c */
[----:B------:R-:W-:Y:S01]  /*3e80*/  @!P3 IMAD.IADD R10, R10, 0x1, -R28 ;  /* 0x000000010a0ab824 */ /* 0x000fe200078e0a1c */
[----:B------:R-:W-:Y:S01]  /*3e90*/  ISETP.GE.AND P3, PT, R18, RZ, PT ;  /* 0x000000ff1200720c */ /* 0x000fe20003f66270 */
[----:B------:R-:W-:Y:S01]  /*3ea0*/  @!P2 IMAD.MOV R22, RZ, RZ, -R22 ;  /* 0x000000ffff16a224 */ /* 0x000fe200078e0a16 */
[----:B------:R-:W-:-:S11]  /*3eb0*/  ISETP.GT.U32.AND P2, PT, R28, R26, PT ;  /* 0x0000001a1c00720c */ /* 0x000fd60003f44070 */
[----:B------:R-:W-:Y:S02]  /*3ec0*/  @!P3 IMAD.MOV R23, RZ, RZ, -R23 ;  /* 0x000000ffff17b224 */ /* 0x000fe400078e0a17 */
[----:B------:R-:W-:Y:S01]  /*3ed0*/  @!P2 IMAD.IADD R26, R26, 0x1, -R28 ;  /* 0x000000011a1aa824 */ /* 0x000fe200078e0a1c */
[----:B------:R-:W-:Y:S02]  /*3ee0*/  ISETP.GE.AND P2, PT, R11, RZ, PT ;  /* 0x000000ff0b00720c */ /* 0x000fe40003f46270 */
[----:B----4-:R-:W-:Y:S02]  /*3ef0*/  ISETP.GE.AND P5, PT, R24, RZ, PT ;  /* 0x000000ff1800720c */ /* 0x010fe40003fa6270 */
[----:B--2---:R-:W-:-:S11]  /*3f00*/  IABS R3, R3 ;  /* 0x0000000300037213 */ /* 0x004fd60000000000 */
[----:B------:R-:W-:Y:S01]  /*3f10*/  @!P5 IMAD.MOV R12, RZ, RZ, -R12 ;  /* 0x000000ffff0cd224 */ /* 0x000fe200078e0a0c */
[----:B------:R-:W-:Y:S02]  /*3f20*/  ISETP.GT.U32.AND P5, PT, R28, R25, PT ;  /* 0x000000191c00720c */ /* 0x000fe40003fa4070 */
[----:B---3--:R-:W-:Y:S01]  /*3f30*/  ISETP.GE.AND P1, PT, R0, RZ, PT ;  /* 0x000000ff0000720c */ /* 0x008fe20003f26270 */
[----:B------:R-:W-:Y:S01]  /*3f40*/  IMAD.HI.U32 R29, R29, R3, RZ ;  /* 0x000000031d1d7227 */ /* 0x000fe200078e00ff */
[----:B------:R-:W-:-:S03]  /*3f50*/  ISETP.GE.AND P4, PT, R21, RZ, PT ;  /* 0x000000ff1500720c */ /* 0x000fc60003f86270 */
[----:B------:R-:W-:-:S06]  /*3f60*/  IMAD.MOV R29, RZ, RZ, -R29 ;  /* 0x000000ffff1d7224 */ /* 0x000fcc00078e0a1d */
[----:B------:R-:W-:Y:S01]  /*3f70*/  @!P5 IMAD.IADD R25, R25, 0x1, -R28 ;  /* 0x000000011919d824 */ /* 0x000fe200078e0a1c */
[----:B------:R-:W-:Y:S01]  /*3f80*/  ISETP.GE.AND P5, PT, R9, RZ, PT ;  /* 0x000000ff0900720c */ /* 0x000fe20003fa6270 */
[----:B------:R-:W-:Y:S01]  /*3f90*/  @!P1 IMAD.MOV R8, RZ, RZ, -R8 ;  /* 0x000000ffff089224 */ /* 0x000fe200078e0a08 */
[----:B------:R-:W-:Y:S01]  /*3fa0*/  ISETP.GT.U32.AND P1, PT, R28, R5, PT ;  /* 0x000000051c00720c */ /* 0x000fe20003f24070 */
[----:B------:R-:W1:Y:S01]  /*3fb0*/  S2R R9, SR_TID.X ;  /* 0x0000000000097919 */ /* 0x000e620000002100 */
[----:B------:R-:W-:Y:S02]  /*3fc0*/  ISETP.GE.AND P0, PT, R20, RZ, PT ;  /* 0x000000ff1400720c */ /* 0x000fe40003f06270 */
[----:B------:R-:W-:Y:S02]  /*3fd0*/  IABS R20, c[0x0][0x178] ;  /* 0x00005e0000147a13 */ /* 0x000fe40000000000 */
[----:B0-----:R-:W-:-:S03]  /*3fe0*/  LOP3.LUT R21, R7, 0xff, RZ, 0xc0, !PT ;  /* 0x000000ff07157812 */ /* 0x001fc600078ec0ff */
[----:B------:R-:W-:Y:S02]  /*3ff0*/  IMAD R0, R20, R29, R3 ;  /* 0x0000001d14007224 */ /* 0x000fe400078e0203 */
[----:B------:R-:W-:Y:S01]  /*4000*/  @!P4 IMAD.MOV R16, RZ, RZ, -R16 ;  /* 0x000000ffff10c224 */ /* 0x000fe200078e0a10 */
[----:B------:R-:W-:Y:S01]  /*4010*/  ISETP.GT.U32.AND P4, PT, R28, R14, PT ;  /* 0x0000000e1c00720c */ /* 0x000fe20003f84070 */
[----:B------:R-:W-:Y:S01]  /*4020*/  @!P1 IMAD.IADD R5, R5, 0x1, -R28 ;  /* 0x0000000105059824 */ /* 0x000fe200078e0a1c */
[----:B------:R-:W-:Y:S01]  /*4030*/  ISETP.GT.U32.AND P1, PT, R20, R0, PT ;  /* 0x000000001400720c */ /* 0x000fe20003f24070 */
[----:B------:R-:W-:Y:S01]  /*4040*/  IMAD.SHL.U32 R3, R21, 0x2, RZ ;  /* 0x0000000215037824 */ /* 0x000fe200078e00ff */
[----:B------:R-:W-:Y:S01]  /*4050*/  SHF.R.U32.HI R29, RZ, 0x2, R7 ;  /* 0x00000002ff1d7819 */ /* 0x000fe20000011607 */
[----:B------:R-:W-:Y:S01]  /*4060*/  @!P0 IMAD.MOV R19, RZ, RZ, -R19 ;  /* 0x000000ffff138224 */ /* 0x000fe200078e0a13 */
[----:B------:R-:W-:Y:S01]  /*4070*/  ISETP.GT.U32.AND P0, PT, R28, R27, PT ;  /* 0x0000001b1c00720c */ /* 0x000fe20003f04070 */
[----:B------:R-:W-:Y:S01]  /*4080*/  STL [R1+0x824], R8 ;  /* 0x0008240801007387 */ /* 0x000fe20000100800 */
[----:B------:R-:W-:-:S03]  /*4090*/  LOP3.LUT R3, R3, 0x30, R29, 0x78, !PT ;  /* 0x0000003003037812 */ /* 0x000fc600078e781d */
[----:B------:R-:W-:Y:S04]  /*40a0*/  STL [R1+0x828], R12 ;  /* 0x0008280c01007387 */ /* 0x000fe80000100800 */
[----:B------:R-:W-:Y:S01]  /*40b0*/  STL [R1+0x82c], R16 ;  /* 0x00082c1001007387 */ /* 0x000fe20000100800 */
[----:B------:R-:W-:-:S03]  /*40c0*/  @!P4 IMAD.IADD R14, R14, 0x1, -R28 ;  /* 0x000000010e0ec824 */ /* 0x000fc600078e0a1c */
[----:B------:R-:W-:Y:S01]  /*40d0*/  STL [R1+0x830], R19 ;  /* 0x0008301301007387 */ /* 0x000fe20000100800 */
[----:B------:R-:W-:-:S03]  /*40e0*/  @!P1 IMAD.IADD R0, R0, 0x1, -R20 ;  /* 0x0000000100009824 */ /* 0x000fc600078e0a14 */
[----:B------:R-:W-:Y:S01]  /*40f0*/  STL [R1+0x834], R22 ;  /* 0x0008341601007387 */ /* 0x000fe20000100800 */
[----:B------:R-:W-:-:S03]  /*4100*/  ISETP.GE.AND P4, PT, R17, RZ, PT ;  /* 0x000000ff1100720c */ /* 0x000fc60003f86270 */
[----:B------:R0:W-:Y:S01]  /*4110*/  STL [R1+0x724], R3 ;  /* 0x0007240301007387 */ /* 0x0001e20000100800 */
[----:B------:R-:W-:-:S03]  /*4120*/  LOP3.LUT P1, RZ, R7, 0x80, RZ, 0xc0, !PT ;  /* 0x0000008007ff7812 */ /* 0x000fc6000782c0ff */
[----:B------:R-:W-:Y:S01]  /*4130*/  STL [R1+0x838], R23 ;  /* 0x0008381701007387 */ /* 0x000fe20000100800 */
[----:B------:R-:W-:Y:S02]  /*4140*/  LOP3.LUT R29, R7, 0x7, RZ, 0xc0, !PT ;  /* 0x00000007071d7812 */ /* 0x000fe400078ec0ff */
[----:B-1----:R-:W-:Y:S01]  /*4150*/  LOP3.LUT R11, R9, 0xe0, RZ, 0xc0, !PT ;  /* 0x000000e0090b7812 */ /* 0x002fe200078ec0ff */
[----:B------:R-:W2:Y:S01]  /*4160*/  LDL.LU R18, [R1+0xd0] ;  /* 0x0000d00001127983 */ /* 0x000ea20000300800 */
[----:B------:R-:W-:-:S03]  /*4170*/  @!P0 IMAD.IADD R27, R27, 0x1, -R28 ;  /* 0x000000011b1b8824 */ /* 0x000fc600078e0a1c */
[----:B------:R-:W3:Y:S01]  /*4180*/  LDL.LU R17, [R1+0xcc] ;  /* 0x0000cc0001117983 */ /* 0x000ee20000300800 */
[----:B------:R-:W-:Y:S02]  /*4190*/  ISETP.GE.AND P0, PT, R15, RZ, PT ;  /* 0x000000ff0f00720c */ /* 0x000fe40003f06270 */
[----:B0-----:R-:W-:Y:S01]  /*41a0*/  SEL R3, RZ, 0x110, !P1 ;  /* 0x00000110ff037807 */ /* 0x001fe20004800000 */
[----:B------:R-:W4:Y:S01]  /*41b0*/  LDL.LU R15, [R1+0xc8] ;  /* 0x0000c800010f7983 */ /* 0x000f220000300800 */
[----:B------:R-:W-:Y:S01]  /*41c0*/  ISETP.GE.AND P1, PT, R13, RZ, PT ;  /* 0x000000ff0d00720c */ /* 0x000fe20003f26270 */
[----:B------:R-:W-:Y:S02]  /*41d0*/  IMAD R6, R29, 0x4, R11 ;  /* 0x000000041d067824 */ /* 0x000fe400078e020b */
[----:B------:R-:W4:Y:S04]  /*41e0*/  LDL.LU R13, [R1+0xc0] ;  /* 0x0000c000010d7983 */ /* 0x000f280000300800 */
[----:B------:R-:W4:Y:S01]  /*41f0*/  LDL.LU R11, [R1+0xb8] ;  /* 0x0000b800010b7983 */ /* 0x000f220000300800 */
[----:B------:R-:W-:Y:S01]  /*4200*/  ISETP.GT.U32.AND P3, PT, R20, R0, PT ;  /* 0x000000001400720c */ /* 0x000fe20003f64070 */
[----:B------:R-:W-:Y:S01]  /*4210*/  IMAD.SHL.U32 R4, R7, 0x2, RZ ;  /* 0x0000000207047824 */ /* 0x000fe200078e00ff */
[----:B------:R-:W-:Y:S01]  /*4220*/  LOP3.LUT R9, R9, 0x7f, RZ, 0xc0, !PT ;  /* 0x0000007f09097812 */ /* 0x000fe200078ec0ff */
[----:B------:R-:W-:-:S02]  /*4230*/  IMAD.SHL.U32 R28, R7, 0x8, RZ ;  /* 0x00000008071c7824 */ /* 0x000fc400078e00ff */
[----:B------:R-:W-:-:S03]  /*4240*/  IMAD R2, R29, 0x110, RZ ;  /* 0x000001101d027824 */ /* 0x000fc600078e02ff */
[--C-:B------:R-:W-:Y:S02]  /*4250*/  LOP3.LUT R28, R28, 0x30, R4.reuse, 0x48, !PT ;  /* 0x000000301c1c7812 */ /* 0x100fe400078e4804 */
[----:B------:R-:W-:Y:S01]  /*4260*/  LOP3.LUT R29, R2, 0x10, R4, 0x78, !PT ;  /* 0x00000010021d7812 */ /* 0x000fe200078e7804 */
[----:B------:R-:W-:Y:S02]  /*4270*/  IMAD.SHL.U32 R4, R9, 0x2, RZ ;  /* 0x0000000209047824 */ /* 0x000fe400078e00ff */
[----:B------:R-:W-:Y:S01]  /*4280*/  @!P4 IMAD.MOV R5, RZ, RZ, -R5 ;  /* 0x000000ffff05c224 */ /* 0x000fe200078e0a05 */
[----:B------:R-:W4:Y:S01]  /*4290*/  LDL.LU R9, [R1+0xb0] ;  /* 0x0000b00001097983 */ /* 0x000f220000300800 */
[----:B------:R-:W-:Y:S01]  /*42a0*/  @!P3 IMAD.IADD R0, R0, 0x1, -R20 ;  /* 0x000000010000b824 */ /* 0x000fe200078e0a14 */
[----:B------:R-:W-:Y:S01]  /*42b0*/  LOP3.LUT R3, R3, R4, RZ, 0x3c, !PT ;  /* 0x0000000403037212 */ /* 0x000fe200078e3cff */
[----:B------:R-:W-:Y:S01]  /*42c0*/  IMAD.SHL.U32 R2, R7, 0x80, RZ ;  /* 0x0000008007027824 */ /* 0x000fe200078e00ff */
[----:B------:R-:W-:Y:S01]  /*42d0*/  ISETP.NE.AND P3, PT, RZ, c[0x0][0x17c], PT ;  /* 0x00005f00ff007a0c */ /* 0x000fe20003f65270 */
[----:B------:R-:W-:Y:S01]  /*42e0*/  IMAD.U32 R6, R6, 0x10, R28 ;  /* 0x0000001006067824 */ /* 0x000fe200078e001c */
[----:B------:R-:W4:Y:S01]  /*42f0*/  LDL.LU R7, [R1+0xac] ;  /* 0x0000ac0001077983 */ /* 0x000f220000300800 */
[----:B------:R-:W-:Y:S01]  /*4300*/  @!P0 IMAD.MOV R10, RZ, RZ, -R10 ;  /* 0x000000ffff0a8224 */ /* 0x000fe200078e0a0a */
[----:B------:R-:W-:Y:S01]  /*4310*/  LOP3.LUT R28, RZ, c[0x0][0x17c], RZ, 0x33, !PT ;  /* 0x00005f00ff1c7a12 */ /* 0x000fe200078e33ff */
[----:B------:R-:W-:Y:S01]  /*4320*/  @!P2 IMAD.MOV R14, RZ, RZ, -R14 ;  /* 0x000000ffff0ea224 */ /* 0x000fe200078e0a0e */
[----:B------:R-:W-:Y:S01]  /*4330*/  STL [R1+0x83c], R5 ;  /* 0x00083c0501007387 */ /* 0x000fe20000100800 */
[----:B------:R-:W-:-:S02]  /*4340*/  @!P6 IMAD.MOV R27, RZ, RZ, -R27 ;  /* 0x000000ffff1be224 */ /* 0x000fc400078e0a1b */
[----:B------:R-:W-:Y:S01]  /*4350*/  @!P5 IMAD.MOV R26, RZ, RZ, -R26 ;  /* 0x000000ffff1ad224 */ /* 0x000fe200078e0a1a */
[----:B------:R2:W-:Y:S01]  /*4360*/  STL [R1+0x10], R0 ;  /* 0x0000100001007387 */ /* 0x0005e20000100800 */
[----:B------:R-:W-:-:S03]  /*4370*/  @!P1 IMAD.MOV R25, RZ, RZ, -R25 ;  /* 0x000000ffff199224 */ /* 0x000fc600078e0a19 */
[----:B------:R3:W-:Y:S04]  /*4380*/  STL [R1+0x728], R3 ;  /* 0x0007280301007387 */ /* 0x0007e80000100800 */
[----:B------:R-:W-:Y:S01]  /*4390*/  STL [R1+0x840], R10 ;  /* 0x0008400a01007387 */ /* 0x000fe20000100800 */
[----:B------:R-:W-:-:S03]  /*43a0*/  LOP3.LUT R2, R29, 0x800, R2, 0xf8, !PT ;  /* 0x000008001d027812 */ /* 0x000fc600078ef802 */
[----:B------:R-:W-:Y:S04]  /*43b0*/  STL [R1+0x844], R14 ;  /* 0x0008440e01007387 */ /* 0x000fe80000100800 */
[----:B------:R-:W-:Y:S04]  /*43c0*/  STL [R1+0x848], R27 ;  /* 0x0008481b01007387 */ /* 0x000fe80000100800 */
[----:B------:R-:W-:Y:S04]  /*43d0*/  STL [R1+0x84c], R26 ;  /* 0x00084c1a01007387 */ /* 0x000fe80000100800 */
[----:B------:R-:W-:Y:S01]  /*43e0*/  STL [R1+0x850], R25 ;  /* 0x0008501901007387 */ /* 0x000fe20000100800 */
[----:B--2---:R-:W-:-:S02]  /*43f0*/  SEL R0, R28, R18, !P3 ;  /* 0x000000121c007207 */ /* 0x004fc40005800000 */
[----:B---3--:R-:W-:-:S03]  /*4400*/  SEL R3, R28, R17, !P3 ;  /* 0x000000111c037207 */ /* 0x008fc60005800000 */
[----:B------:R0:W-:Y:S01]  /*4410*/  STL [R1+0x498], R0 ;  /* 0x0004980001007387 */ /* 0x0001e20000100800 */
[----:B----4-:R-:W-:-:S03]  /*4420*/  SEL R2, R28, R15, !P3 ;  /* 0x0000000f1c027207 */ /* 0x010fc60005800000 */
[----:B------:R1:W-:Y:S01]  /*4430*/  STL [R1+0x494], R3 ;  /* 0x0004940301007387 */ /* 0x0003e20000100800 */
[----:B0-----:R-:W-:-:S03]  /*4440*/  SEL R0, R28, R13, !P3 ;  /* 0x0000000d1c007207 */ /* 0x001fc60005800000 */
[----:B------:R0:W-:Y:S01]  /*4450*/  STL [R1+0x490], R2 ;  /* 0x0004900201007387 */ /* 0x0001e20000100800 */
[----:B-1----:R-:W-:-:S03]  /*4460*/  SEL R3, R28, R11, !P3 ;  /* 0x0000000b1c037207 */ /* 0x002fc60005800000 */
[----:B------:R1:W-:Y:S04]  /*4470*/  STL [R1+0x48c], R0 ;  /* 0x00048c0001007387 */ /* 0x0003e80000100800 */
[----:B------:R-:W-:Y:S04]  /*4480*/  STL [R1+0x488], R3 ;  /* 0x0004880301007387 */ /* 0x000fe80000100800 */
[----:B------:R-:W2:Y:S01]  /*4490*/  LDL.LU R25, [R1+0x98] ;  /* 0x0000980001197983 */ /* 0x000ea20000300800 */
[C---:B0-----:R-:W-:Y:S02]  /*44a0*/  SEL R2, R28.reuse, R9, !P3 ;  /* 0x000000091c027207 */ /* 0x041fe40005800000 */
[----:B-1----:R-:W-:-:S03]  /*44b0*/  SEL R0, R28, R7, !P3 ;  /* 0x000000071c007207 */ /* 0x002fc60005800000 */
[----:B------:R-:W-:Y:S04]  /*44c0*/  STL [R1+0x47c], R2 ;  /* 0x00047c0201007387 */ /* 0x000fe80000100800 */
[----:B--2---:R0:W-:Y:S04]  /*44d0*/  STL [R1+0x854], R25 ;  /* 0x0008541901007387 */ /* 0x0041e80000100800 */
[----:B------:R-:W-:Y:S04]  /*44e0*/  STL [R1+0x46c], R0 ;  /* 0x00046c0001007387 */ /* 0x000fe80000100800 */
[----:B0-----:R-:W2:Y:S04]  /*44f0*/  LDL.LU R25, [R1+0x9c] ;  /* 0x00009c0001197983 */ /* 0x001ea80000300800 */
[----:B--2---:R0:W-:Y:S04]  /*4500*/  STL [R1+0x858], R25 ;  /* 0x0008581901007387 */ /* 0x0041e80000100800 */
[----:B0-----:R-:W2:Y:S04]  /*4510*/  LDL.LU R25, [R1+0xa4] ;  /* 0x0000a40001197983 */ /* 0x001ea80000300800 */
[----:B--2---:R0:W-:Y:S04]  /*4520*/  STL [R1+0x85c], R25 ;  /* 0x00085c1901007387 */ /* 0x0041e80000100800 */
[----:B0-----:R-:W2:Y:S04]  /*4530*/  LDL.LU R25, [R1+0xa8] ;  /* 0x0000a80001197983 */ /* 0x001ea80000300800 */
[----:B------:R-:W3:Y:S04]  /*4540*/  LDL.LU R26, [R1+0x94] ;  /* 0x00009400011a7983 */ /* 0x000ee80000300800 */
[----:B------:R-:W4:Y:S04]  /*4550*/  LDL.LU R27, [R1+0x90] ;  /* 0x00009000011b7983 */ /* 0x000f280000300800 */
[----:B------:R-:W3:Y:S04]  /*4560*/  LDL.LU R14, [R1+0x8c] ;  /* 0x00008c00010e7983 */ /* 0x000ee80000300800 */
        /* <DEDUP_REMOVED lines=23> */
[----:B------:R-:W3:Y:S01]  /*46e0*/  LDL.LU R29, [R1] ;  /* 0x00000000011d7983 */ /* 0x000ee20000300800 */
[----:B--2---:R-:W-:-:S05]  /*46f0*/  SEL R25, R28, R25, !P3 ;  /* 0x000000191c197207 */ /* 0x004fca0005800000 */
[----:B------:R0:W-:Y:S04]  /*4700*/  STL [R1+0x468], R25 ;  /* 0x0004681901007387 */ /* 0x0001e80000100800 */
[----:B0-----:R-:W2:Y:S02]  /*4710*/  LDL.LU R25, [R1+0x85c] ;  /* 0x00085c0001197983 */ /* 0x001ea40000300800 */
[----:B--2---:R-:W-:-:S05]  /*4720*/  SEL R25, R28, R25, !P3 ;  /* 0x000000191c197207 */ /* 0x004fca0005800000 */
[----:B------:R0:W-:Y:S04]  /*4730*/  STL [R1+0x464], R25 ;  /* 0x0004641901007387 */ /* 0x0001e80000100800 */
[----:B0-----:R-:W2:Y:S02]  /*4740*/  LDL.LU R25, [R1+0x858] ;  /* 0x0008580001197983 */ /* 0x001ea40000300800 */
[----:B--2---:R-:W-:-:S05]  /*4750*/  SEL R25, R28, R25, !P3 ;  /* 0x000000191c197207 */ /* 0x004fca0005800000 */
[----:B------:R0:W-:Y:S04]  /*4760*/  STL [R1+0x460], R25 ;  /* 0x0004601901007387 */ /* 0x0001e80000100800 */
[----:B0-----:R-:W2:Y:S01]  /*4770*/  LDL.LU R25, [R1+0x854] ;  /* 0x0008540001197983 */ /* 0x001ea20000300800 */
[C---:B---3--:R-:W-:Y:S02]  /*4780*/  SEL R26, R28.reuse, R26, !P3 ;  /* 0x0000001a1c1a7207 */ /* 0x048fe40005800000 */
[C---:B----4-:R-:W-:Y:S02]  /*4790*/  SEL R27, R28.reuse, R27, !P3 ;  /* 0x0000001b1c1b7207 */ /* 0x050fe40005800000 */
[C---:B------:R-:W-:Y:S02]  /*47a0*/  SEL R14, R28.reuse, R14, !P3 ;  /* 0x0000000e1c0e7207 */ /* 0x040fe40005800000 */
[----:B------:R-:W-:-:S02]  /*47b0*/  SEL R10, R28, R10, !P3 ;  /* 0x0000000a1c0a7207 */ /* 0x000fc40005800000 */
[C---:B------:R-:W-:Y:S02]  /*47c0*/  SEL R5, R28.reuse, R5, !P3 ;  /* 0x000000051c057207 */ /* 0x040fe40005800000 */
[C---:B------:R-:W-:Y:S02]  /*47d0*/  SEL R23, R28.reuse, R23, !P3 ;  /* 0x000000171c177207 */ /* 0x040fe40005800000 */
[C---:B------:R-:W-:Y:S02]  /*47e0*/  SEL R22, R28.reuse, R22, !P3 ;  /* 0x000000161c167207 */ /* 0x040fe40005800000 */
[C---:B------:R-:W-:Y:S02]  /*47f0*/  SEL R19, R28.reuse, R19, !P3 ;  /* 0x000000131c137207 */ /* 0x040fe40005800000 */
        /* <DEDUP_REMOVED lines=17> */
[----:B--2---:R-:W-:-:S05]  /*4910*/  SEL R25, R28, R25, !P3 ;  /* 0x000000191c197207 */ /* 0x004fca0005800000 */
[----:B------:R0:W-:Y:S04]  /*4920*/  STL [R1+0x45c], R25 ;  /* 0x00045c1901007387 */ /* 0x0001e80000100800 */
[----:B0-----:R-:W2:Y:S04]  /*4930*/  LDL.LU R25, [R1+0x850] ;  /* 0x0008500001197983 */ /* 0x001ea80000300800 */
[----:B------:R0:W-:Y:S04]  /*4940*/  STL [R1+0x458], R26 ;  /* 0x0004581a01007387 */ /* 0x0001e80000100800 */
[----:B0-----:R-:W3:Y:S04]  /*4950*/  LDL.LU R26, [R1+0x84c] ;  /* 0x00084c00011a7983 */ /* 0x001ee80000300800 */
[----:B------:R0:W-:Y:S04]  /*4960*/  STL [R1+0x454], R27 ;  /* 0x0004541b01007387 */ /* 0x0001e80000100800 */
[----:B0-----:R-:W4:Y:S04]  /*4970*/  LDL.LU R27, [R1+0x848] ;  /* 0x00084800011b7983 */ /* 0x001f280000300800 */
[----:B------:R0:W-:Y:S04]  /*4980*/  STL [R1+0x18c], R14 ;  /* 0x00018c0e01007387 */ /* 0x0001e80000100800 */
[----:B0-----:R-:W2:Y:S04]  /*4990*/  LDL.LU R14, [R1+0x844] ;  /* 0x00084400010e7983 */ /* 0x001ea80000300800 */
[----:B------:R0:W-:Y:S04]  /*49a0*/  STL [R1+0x188], R10 ;  /* 0x0001880a01007387 */ /* 0x0001e80000100800 */
[----:B0-----:R-:W2:Y:S04]  /*49b0*/  LDL.LU R10, [R1+0x840] ;  /* 0x00084000010a7983 */ /* 0x001ea80000300800 */
[----:B------:R0:W-:Y:S04]  /*49c0*/  STL [R1+0x184], R5 ;  /* 0x0001840501007387 */ /* 0x0001e80000100800 */
[----:B0-----:R-:W2:Y:S04]  /*49d0*/  LDL.LU R5, [R1+0x83c] ;  /* 0x00083c0001057983 */ /* 0x001ea80000300800 */
[----:B------:R0:W-:Y:S04]  /*49e0*/  STL [R1+0x180], R23 ;  /* 0x0001801701007387 */ /* 0x0001e80000100800 */
[----:B0-----:R-:W4:Y:S04]  /*49f0*/  LDL.LU R23, [R1+0x838] ;  /* 0x0008380001177983 */ /* 0x001f280000300800 */
        /* <DEDUP_REMOVED lines=37> */
[----:B0-----:R-:W4:Y:S01]  /*4c50*/  LDL.LU R7, [R1+0x7ec] ;  /* 0x0007ec0001077983 */ /* 0x001f220000300800 */
[----:B------:R-:W-:-:S05]  /*4c60*/  SEL R3, R28, R3, !P3 ;  /* 0x000000031c037207 */ /* 0x000fca0005800000 */
[----:B------:R0:W-:Y:S02]  /*4c70*/  STL [R1+0x20], R3 ;  /* 0x0000200301007387 */ /* 0x0001e40000100800 */
[----:B0-----:R-:W-:-:S05]  /*4c80*/  SEL R3, R28, R29, !P3 ;  /* 0x0000001d1c037207 */ /* 0x001fca0005800000 */
[----:B------:R0:W-:Y:S01]  /*4c90*/  STL [R1+0x1c], R3 ;  /* 0x00001c0301007387 */ /* 0x0001e20000100800 */
[C---:B--2---:R-:W-:Y:S02]  /*4ca0*/  SEL R5, R28.reuse, R5, !P3 ;  /* 0x000000051c057207 */ /* 0x044fe40005800000 */
[C---:B------:R-:W-:Y:S02]  /*4cb0*/  SEL R10, R28.reuse, R10, !P3 ;  /* 0x0000000a1c0a7207 */ /* 0x040fe40005800000 */
[C---:B------:R-:W-:Y:S02]  /*4cc0*/  SEL R14, R28.reuse, R14, !P3 ;  /* 0x0000000e1c0e7207 */ /* 0x040fe40005800000 */
[C---:B---3--:R-:W-:Y:S02]  /*4cd0*/  SEL R26, R28.reuse, R26, !P3 ;  /* 0x0000001a1c1a7207 */ /* 0x048fe40005800000 */
[C---:B------:R-:W-:Y:S02]  /*4ce0*/  SEL R25, R28.reuse, R25, !P3 ;  /* 0x000000191c197207 */ /* 0x040fe40005800000 */
[----:B----4-:R-:W-:-:S02]  /*4cf0*/  SEL R19, R28, R19, !P3 ;  /* 0x000000131c137207 */ /* 0x010fc40005800000 */
[C---:B------:R-:W-:Y:S02]  /*4d00*/  SEL R16, R28.reuse, R16, !P3 ;  /* 0x000000101c107207 */ /* 0x040fe40005800000 */
[C---:B------:R-:W-:Y:S02]  /*4d10*/  SEL R12, R28.reuse, R12, !P3 ;  /* 0x0000000c1c0c7207 */ /* 0x040fe40005800000 */
[C---:B------:R-:W-:Y:S02]  /*4d20*/  SEL R8, R28.reuse, R8, !P3 ;  /* 0x000000081c087207 */ /* 0x040fe40005800000 */
[C---:B------:R-:W-:Y:S02]  /*4d30*/  SEL R24, R28.reuse, R24, !P3 ;  /* 0x000000181c187207 */ /* 0x040fe40005800000 */
[C---:B0-----:R-:W-:Y:S02]  /*4d40*/  SEL R3, R28.reuse, R11, !P3 ;  /* 0x0000000b1c037207 */ /* 0x041fe40005800000 */
[----:B------:R-:W-:-:S02]  /*4d50*/  SEL R29, R28, R7, !P3 ;  /* 0x000000071c1d7207 */ /* 0x000fc40005800000 */
[----:B------:R-:W-:-:S03]  /*4d60*/  SEL R7, R28, R9, !P3 ;  /* 0x000000091c077207 */ /* 0x000fc60005800000 */
[----:B------:R-:W-:Y:S01]  /*4d70*/  STL [R1+0x18], R29 ;  /* 0x0000181d01007387 */ /* 0x000fe20000100800 */
[----:B------:R-:W-:-:S03]  /*4d80*/  SEL R9, R28, R13, !P3 ;  /* 0x0000000d1c097207 */ /* 0x000fc60005800000 */
[----:B------:R0:W-:Y:S04]  /*4d90*/  STL [R1+0x14], R7 ;  /* 0x0000140701007387 */ /* 0x0001e80000100800 */
[----:B------:R1:W-:Y:S01]  /*4da0*/  STL [R1+0xc], R3 ;  /* 0x00000c0301007387 */ /* 0x0003e20000100800 */
[C---:B0-----:R-:W-:Y:S02]  /*4db0*/  SEL R7, R28.reuse, R15, !P3 ;  /* 0x0000000f1c077207 */ /* 0x041fe40005800000 */
[C---:B-1----:R-:W-:Y:S01]  /*4dc0*/  SEL R3, R28.reuse, R17, !P3 ;  /* 0x000000111c037207 */ /* 0x042fe20005800000 */
[----:B------:R-:W-:Y:S04]  /*4dd0*/  STL [R1+0x8], R9 ;  /* 0x0000080901007387 */ /* 0x000fe80000100800 */
[----:B------:R0:W-:Y:S04]  /*4de0*/  STL [R1+0x79c], R3 ;  /* 0x00079c0301007387 */ /* 0x0001e80000100800 */
[----:B------:R1:W-:Y:S04]  /*4df0*/  STL [R1+0x4], R7 ;  /* 0x0000040701007387 */ /* 0x0003e80000100800 */
[----:B0-----:R-:W2:Y:S01]  /*4e00*/  LDL R3, [R1+0x6c8] ;  /* 0x0006c80001037983 */ /* 0x001ea20000100800 */
[----:B------:R-:W-:-:S02]  /*4e10*/  SEL R29, R28, R18, !P3 ;  /* 0x000000121c1d7207 */ /* 0x000fc40005800000 */
[C---:B------:R-:W-:Y:S02]  /*4e20*/  SEL R18, R28.reuse, R20, !P3 ;  /* 0x000000141c127207 */ /* 0x040fe40005800000 */
[C---:B------:R-:W-:Y:S01]  /*4e30*/  SEL R17, R28.reuse, R21, !P3 ;  /* 0x000000151c117207 */ /* 0x040fe20005800000 */
[----:B------:R0:W-:Y:S01]  /*4e40*/  STL [R1+0x7a0], R29 ;  /* 0x0007a01d01007387 */ /* 0x0001e20000100800 */
[C---:B------:R-:W-:Y:S02]  /*4e50*/  SEL R15, R28.reuse, R0, !P3 ;  /* 0x000000001c0f7207 */ /* 0x040fe40005800000 */
[C---:B------:R-:W-:Y:S01]  /*4e60*/  SEL R13, R28.reuse, R2, !P3 ;  /* 0x000000021c0d7207 */ /* 0x040fe20005800000 */
[----:B------:R-:W-:Y:S01]  /*4e70*/  STL [R1+0x7a4], R18 ;  /* 0x0007a41201007387 */ /* 0x000fe20000100800 */
[C---:B------:R-:W-:Y:S02]  /*4e80*/  SEL R11, R28.reuse, R4, !P3 ;  /* 0x000000041c0b7207 */ /* 0x040fe40005800000 */
[C---:B------:R-:W-:Y:S01]  /*4e90*/  SEL R9, R28.reuse, R6, !P3 ;  /* 0x000000061c097207 */ /* 0x040fe20005800000 */
[----:B------:R-:W-:Y:S04]  /*4ea0*/  STL [R1+0x7a8], R17 ;  /* 0x0007a81101007387 */ /* 0x000fe80000100800 */
[----:B------:R-:W-:Y:S01]  /*4eb0*/  STL [R1+0x7ac], R24 ;  /* 0x0007ac1801007387 */ /* 0x000fe20000100800 */
[----:B-1----:R-:W-:-:S03]  /*4ec0*/  SEL R7, R28, R22, !P3 ;  /* 0x000000161c077207 */ /* 0x002fc60005800000 */
[----:B------:R-:W-:Y:S01]  /*4ed0*/  STL [R1+0x7b0], R15 ;  /* 0x0007b00f01007387 */ /* 0x000fe20000100800 */
[----:B------:R-:W-:-:S03]  /*4ee0*/  SEL R6, R28, R23, !P3 ;  /* 0x000000171c067207 */ /* 0x000fc60005800000 */
[----:B------:R-:W-:Y:S04]  /*4ef0*/  STL [R1+0x7b4], R13 ;  /* 0x0007b40d01007387 */ /* 0x000fe80000100800 */
[----:B------:R-:W-:Y:S04]  /*4f00*/  STL [R1+0x7b8], R11 ;  /* 0x0007b80b01007387 */ /* 0x000fe80000100800 */
[----:B------:R-:W-:Y:S04]  /*4f10*/  STL [R1+0x7bc], R9 ;  /* 0x0007bc0901007387 */ /* 0x000fe80000100800 */
[----:B------:R-:W-:Y:S04]  /*4f20*/  STL [R1+0x7c0], R8 ;  /* 0x0007c00801007387 */ /* 0x000fe80000100800 */
[----:B------:R-:W-:Y:S04]  /*4f30*/  STL [R1+0x7c4], R12 ;  /* 0x0007c40c01007387 */ /* 0x000fe80000100800 */
[----:B------:R-:W-:Y:S04]  /*4f40*/  STL [R1+0x7c8], R16 ;  /* 0x0007c81001007387 */ /* 0x000fe80000100800 */
[----:B------:R1:W-:Y:S04]  /*4f50*/  STL [R1+0x7cc], R19 ;  /* 0x0007cc1301007387 */ /* 0x0003e80000100800 */
[----:B------:R-:W-:Y:S04]  /*4f60*/  STL [R1+0x7d0], R7 ;  /* 0x0007d00701007387 */ /* 0x000fe80000100800 */
[----:B------:R-:W-:Y:S04]  /*4f70*/  STL [R1+0x7d4], R6 ;  /* 0x0007d40601007387 */ /* 0x000fe80000100800 */
[----:B------:R3:W-:Y:S04]  /*4f80*/  STL [R1+0x7d8], R5 ;  /* 0x0007d80501007387 */ /* 0x0007e80000100800 */
[----:B------:R-:W-:Y:S04]  /*4f90*/  STL [R1+0x7dc], R10 ;  /* 0x0007dc0a01007387 */ /* 0x000fe80000100800 */
[----:B------:R-:W-:Y:S04]  /*4fa0*/  STL [R1+0x7e0], R14 ;  /* 0x0007e00e01007387 */ /* 0x000fe80000100800 */
[----:B------:R-:W-:Y:S04]  /*4fb0*/  STL [R1+0x7e4], R26 ;  /* 0x0007e41a01007387 */ /* 0x000fe80000100800 */
[----:B------:R-:W-:Y:S04]  /*4fc0*/  STL [R1+0x7e8], R25 ;  /* 0x0007e81901007387 */ /* 0x000fe80000100800 */
[----:B------:R-:W-:Y:S04]  /*4fd0*/  STL [R1+0x360], RZ ;  /* 0x000360ff01007387 */ /* 0x000fe80000100800 */
        /* <DEDUP_REMOVED lines=114> */
[----:B------:R-:W-:Y:S01]  /*5700*/  STL [R1+0x2ac], RZ ;  /* 0x0002acff01007387 */ /* 0x000fe20000100800 */
[----:B------:R-:W-:-:S03]  /*5710*/  CS2R R20, SRZ ;  /* 0x0000000000147805 */ /* 0x000fc6000001ff00 */
[----:B------:R-:W-:Y:S04]  /*5720*/  STL [R1+0x290], RZ ;  /* 0x000290ff01007387 */ /* 0x000fe80000100800 */
[----:B------:R-:W-:Y:S01]  /*5730*/  STL [R1+0x294], RZ ;  /* 0x000294ff01007387 */ /* 0x000fe20000100800 */
[----:B------:R-:W-:-:S03]  /*5740*/  CS2R R22, SRZ ;  /* 0x0000000000167805 */ /* 0x000fc6000001ff00 */
[----:B------:R-:W-:Y:S04]  /*5750*/  STL [R1+0x298], RZ ;  /* 0x000298ff01007387 */ /* 0x000fe80000100800 */
[----:B------:R-:W-:Y:S04]  /*5760*/  STL [R1+0x29c], RZ ;  /* 0x00029cff01007387 */ /* 0x000fe80000100800 */
[----:B------:R-:W-:Y:S04]  /*5770*/  STL [R1+0x280], RZ ;  /* 0x000280ff01007387 */ /* 0x000fe80000100800 */
[----:B------:R-:W-:Y:S04]  /*5780*/  STL [R1+0x284], RZ ;  /* 0x000284ff01007387 */ /* 0x000fe80000100800 */
[----:B------:R-:W-:Y:S04]  /*5790*/  STL [R1+0x288], RZ ;  /* 0x000288ff01007387 */ /* 0x000fe80000100800 */
[----:B------:R-:W-:Y:S04]  /*57a0*/  STL [R1+0x28c], RZ ;  /* 0x00028cff01007387 */ /* 0x000fe80000100800 */
        /* <DEDUP_REMOVED lines=109> */
[----:B0-----:R-:W0:Y:S04]  /*5e80*/  S2R R29, SR_TID.X ;  /* 0x00000000001d7919 */ /* 0x001e280000002100 */
[----:B------:R-:W-:Y:S04]  /*5e90*/  STL [R1+0xd4], RZ ;  /* 0x0000d4ff01007387 */ /* 0x000fe80000100800 */
[----:B------:R-:W-:Y:S04]  /*5ea0*/  STL [R1+0xd8], RZ ;  /* 0x0000d8ff01007387 */ /* 0x000fe80000100800 */
[----:B------:R-:W-:Y:S04]  /*5eb0*/  STL [R1+0xdc], RZ ;  /* 0x0000dcff01007387 */ /* 0x000fe80000100800 */
[----:B-1----:R-:W4:Y:S04]  /*5ec0*/  LDL.LU R19, [R1+0x484] ;  /* 0x0004840001137983 */ /* 0x002f280000300800 */
[----:B------:R-:W-:Y:S04]  /*5ed0*/  STL [R1+0xc0], RZ ;  /* 0x0000c0ff01007387 */ /* 0x000fe80000100800 */
[----:B------:R-:W-:Y:S04]  /*5ee0*/  STL [R1+0xc4], RZ ;  /* 0x0000c4ff01007387 */ /* 0x000fe80000100800 */
[----:B------:R-:W-:Y:S04]  /*5ef0*/  STL [R1+0xc8], RZ ;  /* 0x0000c8ff01007387 */ /* 0x000fe80000100800 */
[----:B------:R-:W-:Y:S04]  /*5f00*/  STL [R1+0xcc], RZ ;  /* 0x0000ccff01007387 */ /* 0x000fe80000100800 */
[----:B------:R-:W4:Y:S04]  /*5f10*/  LDL.LU R16, [R1+0x498] ;  /* 0x0004980001107983 */ /* 0x000f280000300800 */
[----:B------:R-:W4:Y:S04]  /*5f20*/  LDL.LU R12, [R1+0x494] ;  /* 0x00049400010c7983 */ /* 0x000f280000300800 */
[----:B------:R-:W4:Y:S04]  /*5f30*/  LDL.LU R8, [R1+0x490] ;  /* 0x0004900001087983 */ /* 0x000f280000300800 */
[----:B------:R-:W4:Y:S04]  /*5f40*/  LDL.LU R9, [R1+0x48c] ;  /* 0x00048c0001097983 */ /* 0x000f280000300800 */
[----:B------:R-:W4:Y:S01]  /*5f50*/  LDL.LU R11, [R1+0x488] ;  /* 0x00048800010b7983 */ /* 0x000f220000300800 */
[----:B--2---:R-:W-:-:S03]  /*5f60*/  ISETP.GE.AND P1, PT, R3, RZ, PT ;  /* 0x000000ff0300720c */ /* 0x004fc60003f26270 */
[----:B------:R-:W2:Y:S01]  /*5f70*/  LDL.LU R13, [R1+0x47c] ;  /* 0x00047c00010d7983 */ /* 0x000ea20000300800 */
[----:B0-----:R-:W-:-:S03]  /*5f80*/  SHF.R.U32.HI R3, RZ, 0x7, R29 ;  /* 0x00000007ff037819 */ /* 0x001fc6000001161d */
[----:B------:R-:W2:Y:S01]  /*5f90*/  LDL.LU R15, [R1+0x46c] ;  /* 0x00046c00010f7983 */ /* 0x000ea20000300800 */
[----:B------:R-:W-:-:S03]  /*5fa0*/  SGXT.U32 R3, R3, 0x1 ;  /* 0x000000010303781a */ /* 0x000fc60000000000 */
[----:B------:R-:W2:Y:S04]  /*5fb0*/  LDL.LU R24, [R1+0x468] ;  /* 0x0004680001187983 */ /* 0x000ea80000300800 */
[----:B------:R-:W2:Y:S01]  /*5fc0*/  LDL.LU R17, [R1+0x464] ;  /* 0x0004640001117983 */ /* 0x000ea20000300800 */
[----:B------:R-:W-:-:S03]  /*5fd0*/  LOP3.LUT R0, R3, 0x2, RZ, 0xfc, !PT ;  /* 0x0000000203007812 */ /* 0x000fc600078efcff */
[----:B------:R-:W2:Y:S01]  /*5fe0*/  LDL.LU R18, [R1+0x460] ;  /* 0x0004600001127983 */ /* 0x000ea20000300800 */
[----:B------:R-:W-:-:S03]  /*5ff0*/  LOP3.LUT R2, R29, 0x1f, RZ, 0xc0, !PT ;  /* 0x0000001f1d027812 */ /* 0x000fc600078ec0ff */
[----:B------:R-:W-:Y:S01]  /*6000*/  STL [R1+0xb0], RZ ;  /* 0x0000b0ff01007387 */ /* 0x000fe20000100800 */
[----:B---3--:R-:W-:-:S03]  /*6010*/  LOP3.LUT R5, R3, 0x4, RZ, 0xfc, !PT ;  /* 0x0000000403057812 */ /* 0x008fc600078efcff */
[----:B------:R-:W-:Y:S01]  /*6020*/  STL [R1+0xb4], RZ ;  /* 0x0000b4ff01007387 */ /* 0x000fe20000100800 */
[C---:B------:R-:W-:Y:S02]  /*6030*/  LOP3.LUT R4, R3.reuse, 0x6, RZ, 0xfc, !PT ;  /* 0x0000000603047812 */ /* 0x040fe400078efcff */
[C---:B------:R-:W-:Y:S01]  /*6040*/  LOP3.LUT R0, R3.reuse, 0x8, RZ, 0xfc, !PT ;  /* 0x0000000803007812 */ /* 0x040fe200078efcff */
[----:B------:R-:W-:Y:S01]  /*6050*/  STL [R1+0xb8], RZ ;  /* 0x0000b8ff01007387 */ /* 0x000fe20000100800 */
[C---:B------:R-:W-:Y:S02]  /*6060*/  LOP3.LUT R5, R3.reuse, 0xa, RZ, 0xfc, !PT ;  /* 0x0000000a03057812 */ /* 0x040fe400078efcff */
[C---:B------:R-:W-:Y:S01]  /*6070*/  LOP3.LUT R4, R3.reuse, 0xc, RZ, 0xfc, !PT ;  /* 0x0000000c03047812 */ /* 0x040fe200078efcff */
[----:B------:R-:W-:Y:S01]  /*6080*/  STL [R1+0xbc], RZ ;  /* 0x0000bcff01007387 */ /* 0x000fe20000100800 */
[C---:B------:R-:W-:Y:S02]  /*6090*/  LOP3.LUT R0, R3.reuse, 0xe, RZ, 0xfc, !PT ;  /* 0x0000000e03007812 */ /* 0x040fe400078efcff */
[C---:B------:R-:W-:Y:S01]  /*60a0*/  LOP3.LUT R5, R3.reuse, 0x10, RZ, 0xfc, !PT ;  /* 0x0000001003057812 */ /* 0x040fe200078efcff */
[----:B------:R-:W3:Y:S01]  /*60b0*/  LDL.LU R29, [R1+0x45c] ;  /* 0x00045c00011d7983 */ /* 0x000ee20000300800 */
[----:B------:R-:W-:-:S02]  /*60c0*/  LOP3.LUT R4, R3, 0x12, RZ, 0xfc, !PT ;  /* 0x0000001203047812 */ /* 0x000fc400078efcff */
[C---:B------:R-:W-:Y:S02]  /*60d0*/  LOP3.LUT R0, R3.reuse, 0x14, RZ, 0xfc, !PT ;  /* 0x0000001403007812 */ /* 0x040fe400078efcff */
[C---:B------:R-:W-:Y:S02]  /*60e0*/  LOP3.LUT R5, R3.reuse, 0x16, RZ, 0xfc, !PT ;  /* 0x0000001603057812 */ /* 0x040fe400078efcff */
[C---:B------:R-:W-:Y:S02]  /*60f0*/  LOP3.LUT R4, R3.reuse, 0x18, RZ, 0xfc, !PT ;  /* 0x0000001803047812 */ /* 0x040fe400078efcff */
[C---:B------:R-:W-:Y:S01]  /*6100*/  LOP3.LUT R0, R3.reuse, 0x1a, RZ, 0xfc, !PT ;  /* 0x0000001a03007812 */ /* 0x040fe200078efcff */
[C---:B------:R-:W-:Y:S01]  /*6110*/  IMAD R0, R3.reuse, c[0x0][0x188], RZ ;  /* 0x0000620003007a24 */ /* 0x040fe200078e02ff */
[C---:B------:R-:W-:Y:S02]  /*6120*/  LOP3.LUT R5, R3.reuse, 0x1c, RZ, 0xfc, !PT ;  /* 0x0000001c03057812 */ /* 0x040fe400078efcff */
[----:B------:R-:W-:-:S02]  /*6130*/  LOP3.LUT R4, R3, 0x1e, RZ, 0xfc, !PT ;  /* 0x0000001e03047812 */ /* 0x000fc400078efcff */
[----:B------:R-:W3:Y:S01]  /*6140*/  LDL.LU R3, [R1+0x458] ;  /* 0x0004580001037983 */ /* 0x000ee20000300800 */
[----:B------:R-:W-:-:S05]  /*6150*/  IMAD R2, R2, c[0x0][0x18c], RZ ;  /* 0x0000630002027a24 */ /* 0x000fca00078e02ff */
[----:B------:R-:W-:Y:S01]  /*6160*/  SHF.R.S32.HI R0, RZ, 0x1f, R2 ;  /* 0x0000001fff007819 */ /* 0x000fe20000011402 */
[----:B------:R-:W-:Y:S03]  /*6170*/  STL [R1+0x90], RZ ;  /* 0x000090ff01007387 */ /* 0x000fe60000100800 */
[C---:B------:R-:W-:Y:S01]  /*6180*/  SHF.L.U64.HI R0, R2.reuse, 0x1, R0 ;  /* 0x0000000102007819 */ /* 0x040fe20000010200 */
[----:B------:R-:W-:Y:S01]  /*6190*/  STL [R1+0x94], RZ ;  /* 0x000094ff01007387 */ /* 0x000fe20000100800 */
[----:B------:R-:W-:-:S03]  /*61a0*/  IMAD.SHL.U32 R2, R2, 0x2, RZ ;  /* 0x0000000202027824 */ /* 0x000fc600078e00ff */
[----:B------:R-:W-:Y:S04]  /*61b0*/  STL [R1+0x98], RZ ;  /* 0x000098ff01007387 */ /* 0x000fe80000100800 */
[----:B------:R-:W-:Y:S04]  /*61c0*/  STL [R1+0x9c], RZ ;  /* 0x00009cff01007387 */ /* 0x000fe80000100800 */
[----:B------:R-:W3:Y:S04]  /*61d0*/  LDL.LU R4, [R1+0x10] ;  /* 0x0000100001047983 */ /* 0x000ee80000300800 */
[----:B------:R-:W-:Y:S01]  /*61e0*/  STL [R1+0x73c], R0 ;  /* 0x00073c0001007387 */ /* 0x000fe20000100800 */
[----:B----4-:R-:W-:-:S05]  /*61f0*/  SHF.R.S32.HI R5, RZ, 0x5, R19 ;  /* 0x00000005ff057819 */ /* 0x010fca0000011413 */
[----:B------:R-:W-:Y:S04]  /*6200*/  STL [R1+0x484], R5 ;  /* 0x0004840501007387 */ /* 0x000fe80000100800 */
[----:B------:R0:W-:Y:S02]  /*6210*/  STL [R1+0x740], R2 ;  /* 0x0007400201007387 */ /* 0x0001e40000100800 */
[----:B0-----:R-:W-:Y:S02]  /*6220*/  IMAD R2, R16, c[0x0][0x190], RZ ;  /* 0x0000640010027a24 */ /* 0x001fe400078e02ff */
[----:B------:R-:W-:-:S03]  /*6230*/  IMAD R0, R12, c[0x0][0x190], RZ ;  /* 0x000064000c007a24 */ /* 0x000fc600078e02ff */
[----:B------:R0:W-:Y:S01]  /*6240*/  STL [R1+0x10], R2 ;  /* 0x0000100201007387 */ /* 0x0001e20000100800 */
[----:B------:R-:W-:-:S03]  /*6250*/  IMAD R5, R8, c[0x0][0x190], RZ ;  /* 0x0000640008057a24 */ /* 0x000fc600078e02ff */
[----:B------:R1:W-:Y:S01]  /*6260*/  STL [R1+0x494], R0 ;  /* 0x0004940001007387 */ /* 0x0003e20000100800 */
[----:B0-----:R-:W-:-:S03]  /*6270*/  IMAD R2, R9, c[0x0][0x190], RZ ;  /* 0x0000640009027a24 */ /* 0x001fc600078e02ff */
[----:B------:R2:W-:Y:S01]  /*6280*/  STL [R1+0x490], R5 ;  /* 0x0004900501007387 */ /* 0x0005e20000100800 */
[----:B-1----:R-:W-:-:S03]  /*6290*/  IMAD R0, R11, c[0x0][0x190], RZ ;  /* 0x000064000b007a24 */ /* 0x002fc600078e02ff */
[----:B------:R0:W-:Y:S01]  /*62a0*/  STL [R1+0x48c], R2 ;  /* 0x00048c0201007387 */ /* 0x0001e20000100800 */
[----:B--2---:R-:W-:-:S03]  /*62b0*/  IMAD R5, R13, c[0x0][0x190], RZ ;  /* 0x000064000d057a24 */ /* 0x004fc600078e02ff */
[----:B------:R1:W-:Y:S01]  /*62c0*/  STL [R1+0x498], R0 ;  /* 0x0004980001007387 */ /* 0x0003e20000100800 */
[----:B0-----:R-:W-:-:S03]  /*62d0*/  IMAD R2, R15, c[0x0][0x190], RZ ;  /* 0x000064000f027a24 */ /* 0x001fc600078e02ff */
[----:B------:R-:W-:Y:S04]  /*62e0*/  STL [R1+0x47c], R5 ;  /* 0x00047c0501007387 */ /* 0x000fe80000100800 */
[----:B------:R-:W2:Y:S01]  /*62f0*/  LDL.LU R23, [R1+0x454] ;  /* 0x0004540001177983 */ /* 0x000ea20000300800 */
[----:B-1----:R-:W-:-:S03]  /*6300*/  IMAD R0, R24, c[0x0][0x190], RZ ;  /* 0x0000640018007a24 */ /* 0x002fc600078e02ff */
[----:B------:R0:W-:Y:S04]  /*6310*/  STL [R1+0x46c], R2 ;  /* 0x00046c0201007387 */ /* 0x0001e80000100800 */
[----:B------:R1:W-:Y:S04]  /*6320*/  STL [R1+0x468], R0 ;  /* 0x0004680001007387 */ /* 0x0003e80000100800 */
[----:B------:R-:W4:Y:S01]  /*6330*/  LDL.LU R22, [R1+0x18c] ;  /* 0x00018c0001167983 */ /* 0x000f220000300800 */
[----:B0-----:R-:W-:Y:S02]  /*6340*/  IMAD R2, R17, c[0x0][0x190], RZ ;  /* 0x0000640011027a24 */ /* 0x001fe400078e02ff */
[----:B-1----:R-:W-:-:S03]  /*6350*/  IMAD R0, R18, c[0x0][0x190], RZ ;  /* 0x0000640012007a24 */ /* 0x002fc600078e02ff */
[----:B------:R3:W-:Y:S04]  /*6360*/  STL [R1+0x464], R2 ;  /* 0x0004640201007387 */ /* 0x0007e80000100800 */
[----:B------:R-:W4:Y:S01]  /*6370*/  LDL.LU R21, [R1+0x188] ;  /* 0x0001880001157983 */ /* 0x000f220000300800 */
[----:B---3--:R-:W-:-:S03]  /*6380*/  IMAD R2, R29, c[0x0][0x190], RZ ;  /* 0x000064001d027a24 */ /* 0x008fc600078e02ff */
[----:B------:R0:W-:Y:S04]  /*6390*/  STL [R1+0x460], R0 ;  /* 0x0004600001007387 */ /* 0x0001e80000100800 */
[----:B------:R-:W3:Y:S04]  /*63a0*/  LDL.LU R20, [R1+0x184] ;  /* 0x0001840001147983 */ /* 0x000ee80000300800 */
[----:B------:R1:W-:Y:S01]  /*63b0*/  STL [R1+0x45c], R2 ;  /* 0x00045c0201007387 */ /* 0x0003e20000100800 */
[----:B0-----:R-:W-:-:S03]  /*63c0*/  IMAD R0, R3, c[0x0][0x190], RZ ;  /* 0x0000640003007a24 */ /* 0x001fc600078e02ff */
[----:B------:R-:W3:Y:S04]  /*63d0*/  LDL.LU R25, [R1+0x180] ;  /* 0x0001800001197983 */ /* 0x000ee80000300800 */
[----:B------:R-:W3:Y:S04]  /*63e0*/  LDL.LU R26, [R1+0xac] ;  /* 0x0000ac00011a7983 */ /* 0x000ee80000300800 */
[----:B------:R0:W-:Y:S04]  /*63f0*/  STL [R1+0x458], R0 ;  /* 0x0004580001007387 */ /* 0x0001e80000100800 */
        /* <DEDUP_REMOVED lines=17> */
[----:B------:R-:W3:Y:S01]  /*6510*/  LDL.LU R3, [R1+0x24] ;  /* 0x0000240001037983 */ /* 0x000ee20000300800 */
[----:B------:R-:W-:-:S03]  /*6520*/  SEL R27, R28, R27, !P3 ;  /* 0x0000001b1c1b7207 */ /* 0x000fc60005800000 */
[----:B-1----:R-:W3:Y:S04]  /*6530*/  LDL.LU R2, [R1+0x20] ;  /* 0x0000200001027983 */ /* 0x002ee80000300800 */
[----:B0-----:R-:W3:Y:S04]  /*6540*/  LDL.LU R0, [R1+0x1c] ;  /* 0x00001c0001007983 */ /* 0x001ee80000300800 */
[----:B------:R-:W3:Y:S01]  /*6550*/  LDL.LU R28, [R1+0x18] ;  /* 0x00001800011c7983 */ /* 0x000ee20000300800 */
[----:B--2---:R-:W-:-:S05]  /*6560*/  IMAD R23, R23, c[0x0][0x190], RZ ;  /* 0x0000640017177a24 */ /* 0x004fca00078e02ff */
[----:B------:R0:W-:Y:S01]  /*6570*/  STL [R1+0x454], R23 ;  /* 0x0004541701007387 */ /* 0x0001e20000100800 */
[----:B----4-:R-:W-:-:S03]  /*6580*/  IMAD R22, R22, c[0x0][0x190], RZ ;  /* 0x0000640016167a24 */ /* 0x010fc600078e02ff */
[----:B0-----:R-:W2:Y:S04]  /*6590*/  LDL.LU R23, [R1+0x14] ;  /* 0x0000140001177983 */ /* 0x001ea80000300800 */
[----:B------:R0:W-:Y:S01]  /*65a0*/  STL [R1+0x18c], R22 ;  /* 0x00018c1601007387 */ /* 0x0001e20000100800 */
[----:B------:R-:W-:-:S03]  /*65b0*/  IMAD R21, R21, c[0x0][0x190], RZ ;  /* 0x0000640015157a24 */ /* 0x000fc600078e02ff */
[----:B0-----:R-:W4:Y:S01]  /*65c0*/  LDL.LU R22, [R1+0xc] ;  /* 0x00000c0001167983 */ /* 0x001f220000300800 */
[----:B---3--:R-:W-:-:S03]  /*65d0*/  IMAD R20, R20, c[0x0][0x190], RZ ;  /* 0x0000640014147a24 */ /* 0x008fc600078e02ff */
[----:B------:R0:W-:Y:S01]  /*65e0*/  STL [R1+0x188], R21 ;  /* 0x0001881501007387 */ /* 0x0001e20000100800 */
[----:B------:R-:W-:-:S03]  /*65f0*/  IMAD R25, R25, c[0x0][0x190], RZ ;  /* 0x0000640019197a24 */ /* 0x000fc600078e02ff */
[----:B0-----:R-:W3:Y:S01]  /*6600*/  LDL.LU R21, [R1+0x8] ;  /* 0x0000080001157983 */ /* 0x001ee20000300800 */
[----:B------:R-:W-:-:S03]  /*6610*/  IMAD R26, R26, c[0x0][0x190], RZ ;  /* 0x000064001a1a7a24 */ /* 0x000fc600078e02ff */
[----:B------:R0:W-:Y:S01]  /*6620*/  STL [R1+0x184], R20 ;  /* 0x0001841401007387 */ /* 0x0001e20000100800 */
[----:B------:R-:W-:-:S03]  /*6630*/  IMAD R14, R14, c[0x0][0x190], RZ ;  /* 0x000064000e0e7a24 */ /* 0x000fc600078e02ff */
[----:B0-----:R-:W2:Y:S01]  /*6640*/  LDL.LU R20, [R1+0x4] ;  /* 0x0000040001147983 */ /* 0x001ea20000300800 */
[----:B------:R-:W-:-:S03]  /*6650*/  IMAD R10, R10, c[0x0][0x190], RZ ;  /* 0x000064000a0a7a24 */ /* 0x000fc600078e02ff */
[----:B------:R0:W-:Y:S01]  /*6660*/  STL [R1+0x180], R25 ;  /* 0x0001801901007387 */ /* 0x0001e20000100800 */
[----:B------:R-:W-:Y:S02]  /*6670*/  IMAD R5, R5, c[0x0][0x190], RZ ;  /* 0x0000640005057a24 */ /* 0x000fe400078e02ff */
[----:B------:R-:W-:Y:S01]  /*6680*/  IMAD R6, R6, c[0x0][0x190], RZ ;  /* 0x0000640006067a24 */ /* 0x000fe200078e02ff */
[----:B0-----:R-:W2:Y:S04]  /*6690*/  LDL.LU R25, [R1+0x7e8] ;  /* 0x0007e80001197983 */ /* 0x001ea80000300800 */
[----:B------:R0:W-:Y:S01]  /*66a0*/  STL [R1+0xac], R26 ;  /* 0x0000ac1a01007387 */ /* 0x0001e20000100800 */
[----:B------:R-:W-:Y:S02]  /*66b0*/  IMAD R7, R7, c[0x0][0x190], RZ ;  /* 0x0000640007077a24 */ /* 0x000fe400078e02ff */
[----:B------:R-:W-:Y:S01]  /*66c0*/  IMAD R19, R19, c[0x0][0x190], RZ ;  /* 0x0000640013137a24 */ /* 0x000fe200078e02ff */
[----:B0-----:R-:W3:Y:S04]  /*66d0*/  LDL.LU R26, [R1+0x7e4] ;  /* 0x0007e400011a7983 */ /* 0x001ee80000300800 */
[----:B------:R0:W-:Y:S01]  /*66e0*/  STL [R1+0xa8], R14 ;  /* 0x0000a80e01007387 */ /* 0x0001e20000100800 */
[----:B------:R-:W-:-:S03]  /*66f0*/  IMAD R16, R16, c[0x0][0x190], RZ ;  /* 0x0000640010107a24 */ /* 0x000fc600078e02ff */
        /* <DEDUP_REMOVED lines=34> */
[----:B------:R0:W-:Y:S04]  /*6920*/  STL [R1+0x38], R15 ;  /* 0x0000380f01007387 */ /* 0x0001e80000100800 */
        /* <DEDUP_REMOVED lines=10> */
[----:B0-----:R-:W3:Y:S01]  /*69d0*/  LDL.LU R3, [R1+0x79c] ;  /* 0x00079c0001037983 */ /* 0x001ee20000300800 */
[----:B------:R-:W-:-:S02]  /*69e0*/  IMAD R2, R2, c[0x0][0x190], RZ ;  /* 0x0000640002027a24 */ /* 0x000fc400078e02ff */
[----:B------:R-:W-:-:S03]  /*69f0*/  IMAD R0, R0, c[0x0][0x190], RZ ;  /* 0x0000640000007a24 */ /* 0x000fc600078e02ff */
[----:B------:R0:W-:Y:S02]  /*6a00*/  STL [R1+0x20], R2 ;  /* 0x0000200201007387 */ /* 0x0001e40000100800 */
[----:B0-----:R-:W-:-:S05]  /*6a10*/  IMAD R2, R28, c[0x0][0x190], RZ ;  /* 0x000064001c027a24 */ /* 0x001fca00078e02ff */
[----:B------:R-:W-:Y:S04]  /*6a20*/  STL [R1+0x75c], R2 ;  /* 0x00075c0201007387 */ /* 0x000fe80000100800 */
[----:B------:R2:W-:Y:S02]  /*6a30*/  STL [R1+0x1c], R0 ;  /* 0x00001c0001007387 */ /* 0x0005e40000100800 */
[----:B--2---:R-:W-:Y:S02]  /*6a40*/  IMAD R0, R23, c[0x0][0x190], RZ ;  /* 0x0000640017007a24 */ /* 0x004fe400078e02ff */
[----:B----4-:R-:W-:Y:S02]  /*6a50*/  IMAD R23, R22, c[0x0][0x190], RZ ;  /* 0x0000640016177a24 */ /* 0x010fe400078e02ff */
[----:B---3--:R-:W-:-:S02]  /*6a60*/  IMAD R22, R21, c[0x0][0x190], RZ ;  /* 0x0000640015167a24 */ /* 0x008fc400078e02ff */
[----:B------:R-:W-:Y:S01]  /*6a70*/  IMAD R21, R20, c[0x0][0x190], RZ ;  /* 0x0000640014157a24 */ /* 0x000fe200078e02ff */
[----:B------:R-:W-:Y:S04]  /*6a80*/  STL [R1+0x758], R0 ;  /* 0x0007580001007387 */ /* 0x000fe80000100800 */
[----:B------:R-:W-:Y:S04]  /*6a90*/  STL [R1+0x754], R23 ;  /* 0x0007541701007387 */ /* 0x000fe80000100800 */
[----:B------:R-:W-:Y:S04]  /*6aa0*/  STL [R1+0x750], R22 ;  /* 0x0007501601007387 */ /* 0x000fe80000100800 */
[----:B------:R0:W-:Y:S04]  /*6ab0*/  STL [R1+0x74c], R21 ;  /* 0x00074c1501007387 */ /* 0x0001e80000100800 */
[----:B0-----:R-:W2:Y:S04]  /*6ac0*/  LDL.LU R21, [R1+0x460] ;  /* 0x0004600001157983 */ /* 0x001ea80000300800 */
[----:B------:R-:W3:Y:S04]  /*6ad0*/  LDL.LU R23, [R1+0x45c] ;  /* 0x00045c0001177983 */ /* 0x000ee80000300800 */
[----:B------:R-:W4:Y:S04]  /*6ae0*/  LDL.LU R2, [R1+0x458] ;  /* 0x0004580001027983 */ /* 0x000f280000300800 */
[----:B------:R-:W2:Y:S04]  /*6af0*/  LDL.LU R0, [R1+0x454] ;  /* 0x0004540001007983 */ /* 0x000ea80000300800 */
[----:B------:R-:W2:Y:S01]  /*6b00*/  LDL.LU R22, [R1+0x18c] ;  /* 0x00018c0001167983 */ /* 0x000ea20000300800 */
[----:B------:R-:W-:-:S02]  /*6b10*/  IMAD R8, R8, c[0x0][0x190], RZ ;  /* 0x0000640008087a24 */ /* 0x000fc400078e02ff */
[----:B------:R-:W-:Y:S02]  /*6b20*/  IMAD R9, R9, c[0x0][0x190], RZ ;  /* 0x0000640009097a24 */ /* 0x000fe400078e02ff */
[----:B------:R-:W-:Y:S02]  /*6b30*/  IMAD R11, R11, c[0x0][0x190], RZ ;  /* 0x000064000b0b7a24 */ /* 0x000fe400078e02ff */
[----:B------:R-:W-:Y:S02]  /*6b40*/  IMAD R13, R13, c[0x0][0x190], RZ ;  /* 0x000064000d0d7a24 */ /* 0x000fe400078e02ff */
[----:B------:R-:W-:Y:S02]  /*6b50*/  IMAD R15, R15, c[0x0][0x190], RZ ;  /* 0x000064000f0f7a24 */ /* 0x000fe400078e02ff */
[----:B------:R-:W-:Y:S02]  /*6b60*/  IMAD R24, R24, c[0x0][0x190], RZ ;  /* 0x0000640018187a24 */ /* 0x000fe400078e02ff */
[----:B------:R-:W-:-:S02]  /*6b70*/  IMAD R17, R17, c[0x0][0x190], RZ ;  /* 0x0000640011117a24 */ /* 0x000fc400078e02ff */
[----:B------:R-:W-:Y:S02]  /*6b80*/  IMAD R18, R18, c[0x0][0x190], RZ ;  /* 0x0000640012127a24 */ /* 0x000fe400078e02ff */
[----:B------:R-:W-:Y:S02]  /*6b90*/  IMAD R20, R3, c[0x0][0x190], RZ ;  /* 0x0000640003147a24 */ /* 0x000fe400078e02ff */
[----:B------:R-:W-:-:S03]  /*6ba0*/  IMAD R3, R29, c[0x0][0x190], RZ ;  /* 0x000064001d037a24 */ /* 0x000fc600078e02ff */
[----:B------:R0:W-:Y:S04]  /*6bb0*/  STL [R1+0x748], R20 ;  /* 0x0007481401007387 */ /* 0x0001e80000100800 */
[----:B0-----:R-:W2:Y:S04]  /*6bc0*/  LDL.LU R20, [R1+0x188] ;  /* 0x0001880001147983 */ /* 0x001ea80000300800 */
        /* <DEDUP_REMOVED lines=15> */
[----:B0-----:R-:W3:Y:S04]  /*6cc0*/  LDL.LU R9, [R1+0x494] ;  /* 0x0004940001097983 */ /* 0x001ee80000300800 */
[----:B------:R0:W-:Y:S04]  /*6cd0*/  STL [R1+0x77c], R8 ;  /* 0x00077c0801007387 */ /* 0x0001e80000100800 */
[----:B0-----:R-:W4:Y:S01]  /*6ce0*/  LDL.LU R8, [R1+0x10] ;  /* 0x0000100001087983 */ /* 0x001f220000300800 */
[----:B------:R-:W-:Y:S01]  /*6cf0*/  ISETP.NE.AND P0, PT, RZ, c[0x0][0x178], PT ;  /* 0x00005e00ff007a0c */ /* 0x000fe20003f05270 */
[----:B------:R-:W-:-:S02]  /*6d00*/  IMAD R12, R12, c[0x0][0x190], RZ ;  /* 0x000064000c0c7a24 */ /* 0x000fc400078e02ff */
[----:B------:R-:W-:Y:S02]  /*6d10*/  IMAD R16, R16, c[0x0][0x190], RZ ;  /* 0x0000640010107a24 */ /* 0x000fe400078e02ff */
[----:B------:R-:W-:Y:S02]  /*6d20*/  IMAD R19, R19, c[0x0][0x190], RZ ;  /* 0x0000640013137a24 */ /* 0x000fe400078e02ff */
[----:B------:R-:W-:Y:S01]  /*6d30*/  IMAD R7, R7, c[0x0][0x190], RZ ;  /* 0x0000640007077a24 */ /* 0x000fe200078e02ff */
[----:B------:R-:W-:Y:S01]  /*6d40*/  STL [R1+0x780], R12 ;  /* 0x0007800c01007387 */ /* 0x000fe20000100800 */
[----:B------:R-:W-:Y:S02]  /*6d50*/  IMAD R6, R6, c[0x0][0x190], RZ ;  /* 0x0000640006067a24 */ /* 0x000fe400078e02ff */
[----:B------:R-:W-:Y:S01]  /*6d60*/  @!P1 IMAD.MOV R4, RZ, RZ, -R4 ;  /* 0x000000ffff049224 */ /* 0x000fe200078e0a04 */
[----:B------:R-:W-:Y:S01]  /*6d70*/  STL [R1+0x784], R16 ;  /* 0x0007841001007387 */ /* 0x000fe20000100800 */
[----:B------:R-:W-:Y:S01]  /*6d80*/  IMAD R5, R5, c[0x0][0x190], RZ ;  /* 0x0000640005057a24 */ /* 0x000fe200078e02ff */
[----:B------:R-:W-:Y:S01]  /*6d90*/  @!P0 LOP3.LUT R4, RZ, c[0x0][0x178], RZ, 0x33, !PT ;  /* 0x00005e00ff048a12 */ /* 0x000fe200078e33ff */
[----:B------:R-:W-:Y:S01]  /*6da0*/  IMAD R10, R10, c[0x0][0x190], RZ ;  /* 0x000064000a0a7a24 */ /* 0x000fe200078e02ff */
[----:B------:R-:W-:Y:S04]  /*6db0*/  STL [R1+0x788], R19 ;  /* 0x0007881301007387 */ /* 0x000fe80000100800 */
[----:B------:R-:W-:Y:S04]  /*6dc0*/  STL [R1+0x78c], R7 ;  /* 0x00078c0701007387 */ /* 0x000fe80000100800 */
[----:B------:R2:W-:Y:S04]  /*6dd0*/  STL [R1+0x790], R6 ;  /* 0x0007900601007387 */ /* 0x0005e80000100800 */
[----:B------:R3:W-:Y:S04]  /*6de0*/  STL [R1+0x794], R5 ;  /* 0x0007940501007387 */ /* 0x0007e80000100800 */
[----:B------:R0:W-:Y:S01]  /*6df0*/  STL [R1+0x798], R10 ;  /* 0x0007980a01007387 */ /* 0x0001e20000100800 */
[----:B------:R-:W-:-:S05]  /*6e00*/  IMAD R4, R4, c[0x0][0x184], RZ ;  /* 0x0000610004047a24 */ /* 0x000fca00078e02ff */
[----:B------:R-:W-:-:S04]  /*6e10*/  LEA R29, P6, R4, c[0x0][0x160], 0x1 ;  /* 0x00005800041d7a11 */ /* 0x000fc800078c08ff */
[----:B------:R-:W-:Y:S02]  /*6e20*/  LEA.HI.X.SX32 R28, R4, c[0x0][0x164], 0x1, P6 ;  /* 0x00005900041c7a11 */ /* 0x000fe400030f0eff */
[----:B--2---:R-:W-:Y:S02]  /*6e30*/  LEA R6, P2, R11, c[0x0][0x168], 0x1 ;  /* 0x00005a000b067a11 */ /* 0x004fe400078408ff */
[----:B---3--:R-:W-:Y:S02]  /*6e40*/  LEA R5, P1, R9, c[0x0][0x168], 0x1 ;  /* 0x00005a0009057a11 */ /* 0x008fe400078208ff */
[----:B----4-:R-:W-:-:S05]  /*6e50*/  LEA R7, P0, R8, c[0x0][0x168], 0x1 ;  /* 0x00005a0008077a11 */ /* 0x010fca00078008ff */
[----:B------:R-:W-:Y:S04]  /*6e60*/  STL [R1+0x4dc], R7 ;  /* 0x0004dc0701007387 */ /* 0x000fe80000100800 */
[----:B0-----:R-:W2:Y:S04]  /*6e70*/  LDL.LU R10, [R1+0x184] ;  /* 0x00018400010a7983 */ /* 0x001ea80000300800 */
[----:B------:R0:W-:Y:S04]  /*6e80*/  STL [R1+0x588], R5 ;  /* 0x0005880501007387 */ /* 0x0001e80000100800 */
[----:B------:R-:W-:Y:S01]  /*6e90*/  STL [R1+0x638], R6 ;  /* 0x0006380601007387 */ /* 0x000fe20000100800 */
[----:B0-----:R-:W-:-:S05]  /*6ea0*/  LEA R5, P3, R13, c[0x0][0x168], 0x1 ;  /* 0x00005a000d057a11 */ /* 0x001fca00078608ff */
[----:B------:R0:W-:Y:S01]  /*6eb0*/  STL [R1+0x4e4], R5 ;  /* 0x0004e40501007387 */ /* 0x0001e20000100800 */
[----:B------:R-:W-:-:S03]  /*6ec0*/  LEA R7, P4, R15, c[0x0][0x168], 0x1 ;  /* 0x00005a000f077a11 */ /* 0x000fc600078808ff */
[----:B0-----:R-:W3:Y:S01]  /*6ed0*/  LDL.LU R5, [R1+0x180] ;  /* 0x0001800001057983 */ /* 0x001ee20000300800 */
[----:B------:R-:W-:-:S03]  /*6ee0*/  LEA R6, P5, R24, c[0x0][0x168], 0x1 ;  /* 0x00005a0018067a11 */ /* 0x000fc600078a08ff */
[----:B------:R0:W-:Y:S04]  /*6ef0*/  STL [R1+0x590], R7 ;  /* 0x0005900701007387 */ /* 0x0001e80000100800 */
[----:B------:R1:W-:Y:S01]  /*6f00*/  STL [R1+0x63c], R6 ;  /* 0x00063c0601007387 */ /* 0x0003e20000100800 */
[----:B------:R-:W-:Y:S02]  /*6f10*/  LEA.HI.X.SX32 R4, R8, c[0x0][0x16c], 0x1, P0 ;  /* 0x00005b0008047a11 */ /* 0x000fe400000f0eff */
[----:B0-----:R-:W-:Y:S01]  /*6f20*/  LEA R7, P6, R17, c[0x0][0x168], 0x1 ;  /* 0x00005a0011077a11 */ /* 0x001fe200078c08ff */
[----:B-1----:R-:W4:Y:S04]  /*6f30*/  LDL.LU R6, [R1+0xac] ;  /* 0x0000ac0001067983 */ /* 0x002f280000300800 */
[----:B------:R0:W-:Y:S04]  /*6f40*/  STL [R1+0x4ec], R7 ;  /* 0x0004ec0701007387 */ /* 0x0001e80000100800 */
[----:B------:R-:W-:Y:S01]  /*6f50*/  STL [R1+0x488], R4 ;  /* 0x0004880401007387 */ /* 0x000fe20000100800 */
[----:B0-----:R-:W-:-:S05]  /*6f60*/  LEA R7, P0, R18, c[0x0][0x168], 0x1 ;  /* 0x00005a0012077a11 */ /* 0x001fca00078008ff */
[----:B------:R0:W-:Y:S01]  /*6f70*/  STL [R1+0x598], R7 ;  /* 0x0005980701007387 */ /* 0x0001e20000100800 */
[----:B------:R-:W-:-:S03]  /*6f80*/  LEA.HI.X.SX32 R8, R9, c[0x0][0x16c], 0x1, P1 ;  /* 0x00005b0009087a11 */ /* 0x000fc600008f0eff */
[----:B0-----:R-:W4:Y:S01]  /*6f90*/  LDL.LU R7, [R1+0xa8] ;  /* 0x0000a80001077983 */ /* 0x001f220000300800 */
[----:B------:R-:W-:Y:S02]  /*6fa0*/  LEA R4, P1, R3, c[0x0][0x168], 0x1 ;  /* 0x00005a0003047a11 */ /* 0x000fe400078208ff */
[----:B------:R-:W-:Y:S01]  /*6fb0*/  LEA.HI.X.SX32 R9, R11, c[0x0][0x16c], 0x1, P2 ;  /* 0x00005b000b097a11 */ /* 0x000fe200010f0eff */
[----:B------:R0:W-:Y:S04]  /*6fc0*/  STL [R1+0x4e0], R8 ;  /* 0x0004e00801007387 */ /* 0x0001e80000100800 */
[----:B------:R1:W-:Y:S04]  /*6fd0*/  STL [R1+0x640], R4 ;  /* 0x0006400401007387 */ /* 0x0003e80000100800 */
[----:B------:R1:W-:Y:S04]  /*6fe0*/  STL [R1+0x58c], R9 ;  /* 0x00058c0901007387 */ /* 0x0003e80000100800 */
[----:B------:R-:W4:Y:S01]  /*6ff0*/  LDL.LU R19, [R1+0xa4] ;  /* 0x0000a40001137983 */ /* 0x000f220000300800 */
[----:B0-----:R-:W-:-:S02]  /*7000*/  LEA R8, P2, R21, c[0x0][0x168], 0x1 ;  /* 0x00005a0015087a11 */ /* 0x001fc400078408ff */
[----:B-1----:R-:W-:Y:S02]  /*7010*/  LEA.HI.X.SX32 R4, R13, c[0x0][0x16c], 0x1, P3 ;  /* 0x00005b000d047a11 */ /* 0x002fe400018f0eff */
[----:B------:R-:W-:Y:S01]  /*7020*/  LEA R9, P3, R23, c[0x0][0x168], 0x1 ;  /* 0x00005a0017097a11 */ /* 0x000fe200078608ff */
[----:B------:R0:W-:Y:S04]  /*7030*/  STL [R1+0x4f4], R8 ;  /* 0x0004f40801007387 */ /* 0x0001e80000100800 */
[----:B------:R1:W-:Y:S04]  /*7040*/  STL [R1+0x48c], R4 ;  /* 0x00048c0401007387 */ /* 0x0003e80000100800 */
[----:B------:R1:W-:Y:S04]  /*7050*/  STL [R1+0x5a0], R9 ;  /* 0x0005a00901007387 */ /* 0x0003e80000100800 */
[----:B------:R-:W4:Y:S01]  /*7060*/  LDL.LU R16, [R1+0xa0] ;  /* 0x0000a00001107983 */ /* 0x000f220000300800 */
[----:B0-----:R-:W-:-:S02]  /*7070*/  LEA.HI.X.SX32 R8, R15, c[0x0][0x16c], 0x1, P4 ;  /* 0x00005b000f087a11 */ /* 0x001fc400020f0eff */
[----:B-1----:R-:W-:Y:S02]  /*7080*/  LEA R4, P4, R2, c[0x0][0x168], 0x1 ;  /* 0x00005a0002047a11 */ /* 0x002fe400078808ff */
[----:B------:R-:W-:Y:S01]  /*7090*/  LEA.HI.X.SX32 R9, R24, c[0x0][0x16c], 0x1, P5 ;  /* 0x00005b0018097a11 */ /* 0x000fe200028f0eff */
[----:B------:R0:W-:Y:S04]  /*70a0*/  STL [R1+0x4e8], R8 ;  /* 0x0004e80801007387 */ /* 0x0001e80000100800 */
[----:B------:R1:W-:Y:S04]  /*70b0*/  STL [R1+0x644], R4 ;  /* 0x0006440401007387 */ /* 0x0003e80000100800 */
[----:B------:R-:W-:Y:S04]  /*70c0*/  STL [R1+0x594], R9 ;  /* 0x0005940901007387 */ /* 0x000fe80000100800 */
[----:B------:R-:W4:Y:S01]  /*70d0*/  LDL.LU R12, [R1+0x8c] ;  /* 0x00008c00010c7983 */ /* 0x000f220000300800 */
[----:B0-----:R-:W-:-:S02]  /*70e0*/  LEA R8, P5, R0, c[0x0][0x168], 0x1 ;  /* 0x00005a0000087a11 */ /* 0x001fc400078a08ff */
[----:B-1----:R-:W-:-:S03]  /*70f0*/  LEA.HI.X.SX32 R4, R17, c[0x0][0x16c], 0x1, P6 ;  /* 0x00005b0011047a11 */ /* 0x002fc600030f0eff */
[----:B------:R0:W-:Y:S04]  /*7100*/  STL [R1+0x4fc], R8 ;  /* 0x0004fc0801007387 */ /* 0x0001e80000100800 */
[----:B------:R1:W-:Y:S01]  /*7110*/  STL [R1+0x490], R4 ;  /* 0x0004900401007387 */ /* 0x0003e20000100800 */
[----:B0-----:R-:W-:-:S05]  /*7120*/  LEA R8, P6, R22, c[0x0][0x168], 0x1 ;  /* 0x00005a0016087a11 */ /* 0x001fca00078c08ff */
[----:B------:R0:W-:Y:S01]  /*7130*/  STL [R1+0x5a8], R8 ;  /* 0x0005a80801007387 */ /* 0x0001e20000100800 */
[----:B-1----:R-:W-:Y:S02]  /*7140*/  LEA.HI.X.SX32 R4, R18, c[0x0][0x16c], 0x1, P0 ;  /* 0x00005b0012047a11 */ /* 0x002fe400000f0eff */
[----:B------:R-:W-:Y:S01]  /*7150*/  LEA R9, P0, R20, c[0x0][0x168], 0x1 ;  /* 0x00005a0014097a11 */ /* 0x000fe200078008ff */
[----:B0-----:R-:W4:Y:S04]  /*7160*/  LDL.LU R8, [R1+0x88] ;  /* 0x0000880001087983 */ /* 0x001f280000300800 */
[----:B------:R0:W-:Y:S04]  /*7170*/  STL [R1+0x4f0], R4 ;  /* 0x0004f00401007387 */ /* 0x0001e80000100800 */
[----:B------:R1:W-:Y:S01]  /*7180*/  STL [R1+0x648], R9 ;  /* 0x0006480901007387 */ /* 0x0003e20000100800 */
[----:B0-----:R-:W-:-:S03]  /*7190*/  LEA.HI.X.SX32 R4, R3, c[0x0][0x16c], 0x1, P1 ;  /* 0x00005b0003047a11 */ /* 0x001fc600008f0eff */
[----:B-1----:R-:W4:Y:S04]  /*71a0*/  LDL.LU R9, [R1+0x84] ;  /* 0x0000840001097983 */ /* 0x002f280000300800 */
[----:B------:R0:W-:Y:S04]  /*71b0*/  STL [R1+0x59c], R4 ;  /* 0x00059c0401007387 */ /* 0x0001e80000100800 */
[----:B------:R-:W4:Y:S01]  /*71c0*/  LDL.LU R11, [R1+0x80] ;  /* 0x00008000010b7983 */ /* 0x000f220000300800 */
[----:B0-----:R-:W-:Y:S02]  /*71d0*/  LEA.HI.X.SX32 R4, R21, c[0x0][0x16c], 0x1, P2 ;  /* 0x00005b0015047a11 */ /* 0x001fe400010f0eff */
[----:B------:R-:W-:-:S02]  /*71e0*/  LEA.HI.X.SX32 R2, R2, c[0x0][0x16c], 0x1, P4 ;  /* 0x00005b0002027a11 */ /* 0x000fc400020f0eff */
[----:B--2---:R-:W-:-:S05]  /*71f0*/  LEA R3, P1, R10, c[0x0][0x168], 0x1 ;  /* 0x00005a000a037a11 */ /* 0x004fca00078208ff */
[----:B------:R3:W-:Y:S04]  /*7200*/  STL [R1+0x504], R3 ;  /* 0x0005040301007387 */ /* 0x0007e80000100800 */
[----:B------:R-:W2:Y:S04]  /*7210*/  LDL.LU R13, [R1+0x4c] ;  /* 0x00004c00010d7983 */ /* 0x000ea80000300800 */
[----:B------:R0:W-:Y:S04]  /*7220*/  STL [R1+0x494], R4 ;  /* 0x0004940401007387 */ /* 0x0001e80000100800 */
[----:B------:R-:W2:Y:S01]  /*7230*/  LDL.LU R15, [R1+0x48] ;  /* 0x00004800010f7983 */ /* 0x000ea20000300800 */
[----:B---3--:R-:W-:-:S02]  /*7240*/  LEA R3, P2, R5, c[0x0][0x168], 0x1 ;  /* 0x00005a0005037a11 */ /* 0x008fc400078408ff */
[----:B0-----:R-:W-:-:S03]  /*7250*/  LEA.HI.X.SX32 R4, R23, c[0x0][0x16c], 0x1, P3 ;  /* 0x00005b0017047a11 */ /* 0x001fc600018f0eff */
[----:B------:R4:W-:Y:S04]  /*7260*/  STL [R1+0x5b0], R3 ;  /* 0x0005b00301007387 */ /* 0x0009e80000100800 */
[----:B------:R-:W3:Y:S04]  /*7270*/  LDL.LU R24, [R1+0x44] ;  /* 0x0000440001187983 */ /* 0x000ee80000300800 */
[----:B------:R-:W-:Y:S04]  /*7280*/  STL [R1+0x4f8], R4 ;  /* 0x0004f80401007387 */ /* 0x000fe80000100800 */
[----:B------:R-:W3:Y:S01]  /*7290*/  LDL.LU R17, [R1+0x40] ;  /* 0x0000400001117983 */ /* 0x000ee20000300800 */
[----:B----4-:R-:W-:-:S05]  /*72a0*/  LEA R3, P3, R6, c[0x0][0x168], 0x1 ;  /* 0x00005a0006037a11 */ /* 0x010fca00078608ff */
[----:B------:R0:W-:Y:S04]  /*72b0*/  STL [R1+0x64c], R3 ;  /* 0x00064c0301007387 */ /* 0x0001e80000100800 */
[----:B------:R-:W4:Y:S04]  /*72c0*/  LDL.LU R18, [R1+0x3c] ;  /* 0x00003c0001127983 */ /* 0x000f280000300800 */
[----:B------:R1:W-:Y:S01]  /*72d0*/  STL [R1+0x5a4], R2 ;  /* 0x0005a40201007387 */ /* 0x0003e20000100800 */
[----:B0-----:R-:W-:-:S03]  /*72e0*/  LEA.HI.X.SX32 R3, R0, c[0x0][0x16c], 0x1, P5 ;  /* 0x00005b0000037a11 */ /* 0x001fc600028f0eff */
[----:B-1----:R-:W4:Y:S01]  /*72f0*/  LDL.LU R2, [R1+0x38] ;  /* 0x0000380001027983 */ /* 0x002f220000300800 */
[----:B------:R-:W-:-:S05]  /*7300*/  LEA R4, P4, R7, c[0x0][0x168], 0x1 ;  /* 0x00005a0007047a11 */ /* 0x000fca00078808ff */
[----:B------:R0:W-:Y:S04]  /*7310*/  STL [R1+0x50c], R4 ;  /* 0x00050c0401007387 */ /* 0x0001e80000100800 */
[----:B------:R-:W4:Y:S04]  /*7320*/  LDL.LU R0, [R1+0x34] ;  /* 0x0000340001007983 */ /* 0x000f280000300800 */
[----:B------:R1:W-:Y:S04]  /*7330*/  STL [R1+0x498], R3 ;  /* 0x0004980301007387 */ /* 0x0003e80000100800 */
[----:B------:R-:W4:Y:S01]  /*7340*/  LDL.LU R23, [R1+0x30] ;  /* 0x0000300001177983 */ /* 0x000f220000300800 */
[----:B0-----:R-:W-:-:S02]  /*7350*/  LEA R4, P5, R19, c[0x0][0x168], 0x1 ;  /* 0x00005a0013047a11 */ /* 0x001fc400078a08ff */
[----:B-1----:R-:W-:-:S03]  /*7360*/  LEA.HI.X.SX32 R3, R22, c[0x0][0x16c], 0x1, P6 ;  /* 0x00005b0016037a11 */ /* 0x002fc600030f0eff */
        /* <DEDUP_REMOVED lines=8> */
[----:B------:R1:W-:Y:S01]  /*73f0*/  STL [R1+0x5ac], R3 ;  /* 0x0005ac0301007387 */ /* 0x0003e20000100800 */
[----:B0-----:R-:W-:-:S03]  /*7400*/  LEA R4, P0, R12, c[0x0][0x168], 0x1 ;  /* 0x00005a000c047a11 */ /* 0x001fc600078008ff */
[----:B-1----:R-:W4:Y:S04]  /*7410*/  LDL.LU R3, [R1+0x20] ;  /* 0x0000200001037983 */ /* 0x002f280000300800 */
[----:B------:R0:W-:Y:S04]  /*7420*/  STL [R1+0x514], R4 ;  /* 0x0005140401007387 */ /* 0x0001e80000100800 */
[----:B0-----:R-:W4:Y:S01]  /*7430*/  LDL.LU R4, [R1+0x1c] ;  /* 0x00001c0001047983 */ /* 0x001f220000300800 */
[----:B------:R-:W-:Y:S02]  /*7440*/  LEA.HI.X.SX32 R10, R10, c[0x0][0x16c], 0x1, P1 ;  /* 0x00005b000a0a7a11 */ /* 0x000fe400008f0eff */
[----:B------:R-:W-:-:S03]  /*7450*/  LEA.HI.X.SX32 R5, R5, c[0x0][0x16c], 0x1, P2 ;  /* 0x00005b0005057a11 */ /* 0x000fc600010f0eff */
[----:B------:R0:W-:Y:S02]  /*7460*/  STL [R1+0x49c], R10 ;  /* 0x00049c0a01007387 */ /* 0x0001e40000100800 */
[----:B0-----:R-:W-:-:S05]  /*7470*/  LEA R10, P1, R8, c[0x0][0x168], 0x1 ;  /* 0x00005a00080a7a11 */ /* 0x001fca00078208ff */
[----:B------:R0:W-:Y:S01]  /*7480*/  STL [R1+0x5c0], R10 ;  /* 0x0005c00a01007387 */ /* 0x0001e20000100800 */
[----:B------:R-:W-:-:S03]  /*7490*/  LEA.HI.X.SX32 R6, R6, c[0x0][0x16c], 0x1, P3 ;  /* 0x00005b0006067a11 */ /* 0x000fc600018f0eff */
[----:B0-----:R-:W4:Y:S04]  /*74a0*/  LDL.LU R10, [R1+0x798] ;  /* 0x00079800010a7983 */ /* 0x001f280000300800 */
        /* <DEDUP_REMOVED lines=10> */
[----:B------:R2:W-:Y:S01]  /*7550*/  STL [R1+0x4a0], R7 ;  /* 0x0004a00701007387 */ /* 0x0005e20000100800 */
[----:B------:R-:W-:Y:S02]  /*7560*/  LEA.HI.X.SX32 R16, R16, c[0x0][0x16c], 0x1, P6 ;  /* 0x00005b0010107a11 */ /* 0x000fe400030f0eff */
[----:B------:R-:W-:Y:S02]  /*7570*/  LEA.HI.X.SX32 R12, R12, c[0x0][0x16c], 0x1, P0 ;  /* 0x00005b000c0c7a11 */ /* 0x000fe400000f0eff */
[----:B------:R-:W-:Y:S02]  /*7580*/  LEA.HI.X.SX32 R8, R8, c[0x0][0x16c], 0x1, P1 ;  /* 0x00005b0008087a11 */ /* 0x000fe400008f0eff */
[----:B------:R-:W-:-:S02]  /*7590*/  LEA.HI.X.SX32 R9, R9, c[0x0][0x16c], 0x1, P2 ;  /* 0x00005b0009097a11 */ /* 0x000fc400010f0eff */
[----:B------:R-:W-:Y:S02]  /*75a0*/  LEA.HI.X.SX32 R11, R11, c[0x0][0x16c], 0x1, P3 ;  /* 0x00005b000b0b7a11 */ /* 0x000fe400018f0eff */
[----:B--2---:R-:W-:-:S05]  /*75b0*/  LEA R7, P4, R13, c[0x0][0x168], 0x1 ;  /* 0x00005a000d077a11 */ /* 0x004fca00078808ff */
[----:B------:R0:W-:Y:S04]  /*75c0*/  STL [R1+0x5c8], R7 ;  /* 0x0005c80701007387 */ /* 0x0001e80000100800 */
[----:B0-----:R-:W2:Y:S04]  /*75d0*/  LDL.LU R7, [R1+0x78c] ;  /* 0x00078c0001077983 */ /* 0x001ea80000300800 */
[----:B------:R0:W-:Y:S02]  /*75e0*/  STL [R1+0x510], R19 ;  /* 0x0005101301007387 */ /* 0x0001e40000100800 */
[----:B0-----:R-:W-:-:S05]  /*75f0*/  LEA R19, P5, R15, c[0x0][0x168], 0x1 ;  /* 0x00005a000f137a11 */ /* 0x001fca00078a08ff */
[----:B------:R0:W-:Y:S04]  /*7600*/  STL [R1+0x658], R19 ;  /* 0x0006581301007387 */ /* 0x0001e80000100800 */
[----:B0-----:R-:W2:Y:S04]  /*7610*/  LDL.LU R19, [R1+0x788] ;  /* 0x0007880001137983 */ /* 0x001ea80000300800 */
[----:B------:R3:W-:Y:S02]  /*7620*/  STL [R1+0x5bc], R16 ;  /* 0x0005bc1001007387 */ /* 0x0007e40000100800 */
[----:B---3--:R-:W-:-:S05]  /*7630*/  LEA R16, P6, R24, c[0x0][0x168], 0x1 ;  /* 0x00005a0018107a11 */ /* 0x008fca00078c08ff */
[----:B------:R0:W-:Y:S04]  /*7640*/  STL [R1+0x524], R16 ;  /* 0x0005241001007387 */ /* 0x0001e80000100800 */
[----:B0-----:R-:W3:Y:S04]  /*7650*/  LDL.LU R16, [R1+0x784] ;  /* 0x0007840001107983 */ /* 0x001ee80000300800 */
[----:B------:R0:W-:Y:S02]  /*7660*/  STL [R1+0x4a4], R12 ;  /* 0x0004a40c01007387 */ /* 0x0001e40000100800 */
[----:B0-----:R-:W-:-:S05]  /*7670*/  LEA R12, P0, R17, c[0x0][0x168], 0x1 ;  /* 0x00005a00110c7a11 */ /* 0x001fca00078008ff */
[----:B------:R0:W-:Y:S04]  /*7680*/  STL [R1+0x5d0], R12 ;  /* 0x0005d00c01007387 */ /* 0x0001e80000100800 */
[----:B0-----:R-:W2:Y:S04]  /*7690*/  LDL.LU R12, [R1+0x780] ;  /* 0x00078000010c7983 */ /* 0x001ea80000300800 */
[----:B------:R4:W-:Y:S02]  /*76a0*/  STL [R1+0x518], R8 ;  /* 0x0005180801007387 */ /* 0x0009e40000100800 */
[----:B----4-:R-:W-:-:S05]  /*76b0*/  LEA R8, P1, R18, c[0x0][0x168], 0x1 ;  /* 0x00005a0012087a11 */ /* 0x010fca00078208ff */
[----:B------:R0:W-:Y:S04]  /*76c0*/  STL [R1+0x65c], R8 ;  /* 0x00065c0801007387 */ /* 0x0001e80000100800 */
[----:B0-----:R-:W4:Y:S04]  /*76d0*/  LDL.LU R8, [R1+0x77c] ;  /* 0x00077c0001087983 */ /* 0x001f280000300800 */
[----:B------:R0:W-:Y:S02]  /*76e0*/  STL [R1+0x5c4], R9 ;  /* 0x0005c40901007387 */ /* 0x0001e40000100800 */
[----:B0-----:R-:W-:-:S05]  /*76f0*/  LEA R9, P2, R2, c[0x0][0x168], 0x1 ;  /* 0x00005a0002097a11 */ /* 0x001fca00078408ff */
[----:B------:R0:W-:Y:S01]  /*7700*/  STL [R1+0x52c], R9 ;  /* 0x00052c0901007387 */ /* 0x0001e20000100800 */
[----:B------:R-:W-:-:S03]  /*7710*/  LEA.HI.X.SX32 R13, R13, c[0x0][0x16c], 0x1, P4 ;  /* 0x00005b000d0d7a11 */ /* 0x000fc600020f0eff */
[----:B0-----:R-:W2:Y:S04]  /*7720*/  LDL.LU R9, [R1+0x778] ;  /* 0x0007780001097983 */ /* 0x001ea80000300800 */
        /* <DEDUP_REMOVED lines=27> */
[----:B------:R0:W-:Y:S04]  /*78e0*/  STL [R1+0x53c], R18 ;  /* 0x00053c1201007387 */ /* 0x0001e80000100800 */
[----:B0-----:R-:W2:Y:S04]  /*78f0*/  LDL.LU R18, [R1+0x760] ;  /* 0x0007600001127983 */ /* 0x001ea80000300800 */
[----:B------:R0:W-:Y:S02]  /*7900*/  STL [R1+0x4b0], R2 ;  /* 0x0004b00201007387 */ /* 0x0001e40000100800 */
[----:B0-----:R-:W-:-:S05]  /*7910*/  LEA R2, P2, R4, c[0x0][0x168], 0x1 ;  /* 0x00005a0004027a11 */ /* 0x001fca00078408ff */
[----:B------:R0:W-:Y:S04]  /*7920*/  STL [R1+0x5e8], R2 ;  /* 0x0005e80201007387 */ /* 0x0001e80000100800 */
[----:B0-----:R-:W2:Y:S01]  /*7930*/  LDL.LU R2, [R1+0x75c] ;  /* 0x00075c0001027983 */ /* 0x001ea20000300800 */
[----:B------:R-:W-:-:S05]  /*7940*/  LEA.HI.X.SX32 R0, R0, c[0x0][0x16c], 0x1, P3 ;  /* 0x00005b0000007a11 */ /* 0x000fca00018f0eff */
[----:B------:R2:W-:Y:S02]  /*7950*/  STL [R1+0x530], R0 ;  /* 0x0005300001007387 */ /* 0x0005e40000100800 */
[----:B--2---:R-:W-:-:S05]  /*7960*/  LEA R0, P3, R2, c[0x0][0x168], 0x1 ;  /* 0x00005a0002007a11 */ /* 0x004fca00078608ff */
        /* <DEDUP_REMOVED lines=28> */
[----:B------:R2:W-:Y:S01]  /*7b30*/  STL [R1+0x540], R4 ;  /* 0x0005400401007387 */ /* 0x0005e20000100800 */
[----:B------:R-:W-:Y:S02]  /*7b40*/  IMAD R14, R14, c[0x0][0x190], RZ ;  /* 0x000064000e0e7a24 */ /* 0x000fe400078e02ff */
[----:B------:R-:W-:Y:S02]  /*7b50*/  IMAD R26, R26, c[0x0][0x190], RZ ;  /* 0x000064001a1a7a24 */ /* 0x000fe400078e02ff */
[----:B------:R-:W-:Y:S02]  /*7b60*/  IMAD R25, R25, c[0x0][0x190], RZ ;  /* 0x0000640019197a24 */ /* 0x000fe400078e02ff */
[----:B------:R-:W-:Y:S01]  /*7b70*/  IMAD R27, R27, c[0x0][0x190], RZ ;  /* 0x000064001b1b7a24 */ /* 0x000fe200078e02ff */
[----:B--2---:R-:W-:-:S05]  /*7b80*/  LEA R4, P2, R3, c[0x0][0x168], 0x1 ;  /* 0x00005a0003047a11 */ /* 0x004fca00078408ff */
[----:B------:R0:W-:Y:S02]  /*7b90*/  STL [R1+0x670], R4 ;  /* 0x0006700401007387 */ /* 0x0001e40000100800 */
[----:B0-----:R-:W-:Y:S02]  /*7ba0*/  LEA.HI.X.SX32 R4, R2, c[0x0][0x16c], 0x1, P3 ;  /* 0x00005b0002047a11 */ /* 0x001fe400018f0eff */
[----:B------:R0:W5:Y:S04]  /*7bb0*/  LDL.LU R2, [R1+0x740] ;  /* 0x0007400001027983 */ /* 0x0001680000300800 */
[----:B------:R1:W-:Y:S02]  /*7bc0*/  STL [R1+0x5ec], R4 ;  /* 0x0005ec0401007387 */ /* 0x0003e40000100800 */
[----:B-1----:R-:W-:-:S05]  /*7bd0*/  LEA R4, P3, R18, c[0x0][0x168], 0x1 ;  /* 0x00005a0012047a11 */ /* 0x002fca00078608ff */
[----:B------:R1:W-:Y:S02]  /*7be0*/  STL [R1+0x554], R4 ;  /* 0x0005540401007387 */ /* 0x0003e40000100800 */
[----:B-1----:R-:W-:Y:S02]  /*7bf0*/  LEA.HI.X.SX32 R4, R0, c[0x0][0x16c], 0x1, P4 ;  /* 0x00005b0000047a11 */ /* 0x002fe400020f0eff */
        /* <DEDUP_REMOVED lines=25> */
[----:B------:R-:W2:Y:S04]  /*7d90*/  LDL.LU R3, [R1+0x728] ;  /* 0x0007280001037983 */ /* 0x000ea80000300800 */
[----:B------:R1:W-:Y:S02]  /*7da0*/  STL [R1+0x5fc], R4 ;  /* 0x0005fc0401007387 */ /* 0x0003e40000100800 */
[----:B-1----:R-:W-:-:S05]  /*7db0*/  LEA R4, P2, R9, c[0x0][0x168], 0x1 ;  /* 0x00005a0009047a11 */ /* 0x002fca00078408ff */
[----:B------:R1:W-:Y:S01]  /*7dc0*/  STL [R1+0x564], R4 ;  /* 0x0005640401007387 */ /* 0x0003e20000100800 */
[----:B------:R-:W-:Y:S02]  /*7dd0*/  LEA.HI.X.SX32 R17, R17, c[0x0][0x16c], 0x1, P4 ;  /* 0x00005b0011117a11 */ /* 0x000fe400020f0eff */
[----:B-1----:R-:W-:Y:S02]  /*7de0*/  LEA.HI.X.SX32 R4, R18, c[0x0][0x16c], 0x1, P3 ;  /* 0x00005b0012047a11 */ /* 0x002fe400018f0eff */
[----:B----4-:R-:W-:-:S03]  /*7df0*/  LEA R18, P3, R8, c[0x0][0x168], 0x1 ;  /* 0x00005a0008127a11 */ /* 0x010fc600078608ff */
[----:B------:R1:W-:Y:S04]  /*7e00*/  STL [R1+0x4c4], R4 ;  /* 0x0004c40401007387 */ /* 0x0003e80000100800 */
[----:B------:R4:W-:Y:S01]  /*7e10*/  STL [R1+0x610], R18 ;  /* 0x0006101201007387 */ /* 0x0009e20000100800 */
[----:B-1----:R-:W-:-:S03]  /*7e20*/  LEA R4, P4, R12, c[0x0][0x168], 0x1 ;  /* 0x00005a000c047a11 */ /* 0x002fc600078808ff */
[----:B------:R3:W-:Y:S01]  /*7e30*/  STL [R1+0x558], R17 ;  /* 0x0005581101007387 */ /* 0x0007e20000100800 */
[----:B----4-:R-:W-:-:S03]  /*7e40*/  LEA.HI.X.SX32 R18, R24, c[0x0][0x16c], 0x1, P5 ;  /* 0x00005b0018127a11 */ /* 0x010fc600028f0eff */
[----:B------:R1:W-:Y:S01]  /*7e50*/  STL [R1+0x67c], R4 ;  /* 0x00067c0401007387 */ /* 0x0003e20000100800 */
[----:B---3--:R-:W-:-:S03]  /*7e60*/  LEA R17, P5, R16, c[0x0][0x168], 0x1 ;  /* 0x00005a0010117a11 */ /* 0x008fc600078a08ff */
[----:B------:R-:W-:Y:S01]  /*7e70*/  STL [R1+0x604], R18 ;  /* 0x0006041201007387 */ /* 0x000fe20000100800 */
[----:B-1----:R-:W-:-:S03]  /*7e80*/  LEA.HI.X.SX32 R4, R15, c[0x0][0x16c], 0x1, P6 ;  /* 0x00005b000f047a11 */ /* 0x002fc600030f0eff */
[----:B------:R-:W-:Y:S01]  /*7e90*/  STL [R1+0x56c], R17 ;  /* 0x00056c1101007387 */ /* 0x000fe20000100800 */
[----:B------:R-:W-:Y:S02]  /*7ea0*/  LEA R15, P6, R19, c[0x0][0x168], 0x1 ;  /* 0x00005a00130f7a11 */ /* 0x000fe400078c08ff */
[----:B------:R-:W-:Y:S01]  /*7eb0*/  LEA.HI.X.SX32 R13, R13, c[0x0][0x16c], 0x1, P0 ;  /* 0x00005b000d0d7a11 */ /* 0x000fe200000f0eff */
[----:B------:R1:W-:Y:S01]  /*7ec0*/  STL [R1+0x4c8], R4 ;  /* 0x0004c80401007387 */ /* 0x0003e20000100800 */
[----:B------:R-:W-:-:S03]  /*7ed0*/  LEA.HI.X.SX32 R11, R11, c[0x0][0x16c], 0x1, P1 ;  /* 0x00005b000b0b7a11 */ /* 0x000fc600008f0eff */
[----:B------:R-:W-:Y:S01]  /*7ee0*/  STL [R1+0x618], R15 ;  /* 0x0006180f01007387 */ /* 0x000fe20000100800 */
[----:B-1----:R-:W-:-:S03]  /*7ef0*/  LEA R4, P0, R7, c[0x0][0x168], 0x1 ;  /* 0x00005a0007047a11 */ /* 0x002fc600078008ff */
[----:B------:R1:W-:Y:S04]  /*7f00*/  STL [R1+0x560], R13 ;  /* 0x0005600d01007387 */ /* 0x0003e80000100800 */
[----:B------:R3:W-:Y:S01]  /*7f10*/  STL [R1+0x680], R4 ;  /* 0x0006800401007387 */ /* 0x0007e20000100800 */
[----:B-1----:R-:W-:-:S03]  /*7f20*/  LEA R13, P1, R6, c[0x0][0x168], 0x1 ;  /* 0x00005a00060d7a11 */ /* 0x002fc600078208ff */
[----:B------:R1:W-:Y:S01]  /*7f30*/  STL [R1+0x60c], R11 ;  /* 0x00060c0b01007387 */ /* 0x0003e20000100800 */
[----:B---3--:R-:W-:-:S03]  /*7f40*/  LEA.HI.X.SX32 R4, R9, c[0x0][0x16c], 0x1, P2 ;  /* 0x00005b0009047a11 */ /* 0x008fc600010f0eff */
[----:B------:R-:W-:Y:S01]  /*7f50*/  STL [R1+0x574], R13 ;  /* 0x0005740d01007387 */ /* 0x000fe20000100800 */
[----:B------:R-:W-:-:S03]  /*7f60*/  LEA.HI.X.SX32 R9, R8, c[0x0][0x16c], 0x1, P3 ;  /* 0x00005b0008097a11 */ /* 0x000fc600018f0eff */
[----:B------:R3:W-:Y:S01]  /*7f70*/  STL [R1+0x4cc], R4 ;  /* 0x0004cc0401007387 */ /* 0x0007e20000100800 */
[----:B-1----:R-:W-:Y:S02]  /*7f80*/  LEA R11, P2, R5, c[0x0][0x168], 0x1 ;  /* 0x00005a00050b7a11 */ /* 0x002fe400078408ff */
[----:B------:R-:W-:-:S03]  /*7f90*/  LEA.HI.X.SX32 R8, R12, c[0x0][0x16c], 0x1, P4 ;  /* 0x00005b000c087a11 */ /* 0x000fc600020f0eff */
[----:B------:R-:W-:Y:S01]  /*7fa0*/  STL [R1+0x620], R11 ;  /* 0x0006200b01007387 */ /* 0x000fe20000100800 */
[----:B---3--:R-:W-:-:S03]  /*7fb0*/  LEA R4, P3, R10, c[0x0][0x168], 0x1 ;  /* 0x00005a000a047a11 */ /* 0x008fc600078608ff */
[----:B------:R1:W-:Y:S04]  /*7fc0*/  STL [R1+0x568], R9 ;  /* 0x0005680901007387 */ /* 0x0003e80000100800 */
[----:B------:R3:W-:Y:S01]  /*7fd0*/  STL [R1+0x684], R4 ;  /* 0x0006840401007387 */ /* 0x0007e20000100800 */
[----:B-1----:R-:W-:-:S03]  /*7fe0*/  LEA R9, P4, R14, c[0x0][0x168], 0x1 ;  /* 0x00005a000e097a11 */ /* 0x002fc600078808ff */
[----:B------:R1:W-:Y:S01]  /*7ff0*/  STL [R1+0x614], R8 ;  /* 0x0006140801007387 */ /* 0x0003e20000100800 */
[----:B---3--:R-:W-:-:S03]  /*8000*/  LEA.HI.X.SX32 R4, R16, c[0x0][0x16c], 0x1, P5 ;  /* 0x00005b0010047a11 */ /* 0x008fc600028f0eff */
[----:B------:R3:W-:Y:S04]  /*8010*/  STL [R1+0x628], R9 ;  /* 0x0006280901007387 */ /* 0x0007e80000100800 */
[----:B------:R4:W-:Y:S01]  /*8020*/  STL [R1+0x4d4], R4 ;  /* 0x0004d40401007387 */ /* 0x0009e20000100800 */
[----:B-1----:R-:W-:Y:S02]  /*8030*/  LEA R8, P5, R26, c[0x0][0x168], 0x1 ;  /* 0x00005a001a087a11 */ /* 0x002fe400078a08ff */
[----:B---3--:R-:W-:-:S03]  /*8040*/  LEA.HI.X.SX32 R9, R19, c[0x0][0x16c], 0x1, P6 ;  /* 0x00005b0013097a11 */ /* 0x008fc600030f0eff */
[----:B------:R1:W-:Y:S01]  /*8050*/  STL [R1+0x688], R8 ;  /* 0x0006880801007387 */ /* 0x0003e20000100800 */
[----:B----4-:R-:W-:-:S03]  /*8060*/  LEA R4, P6, R25, c[0x0][0x168], 0x1 ;  /* 0x00005a0019047a11 */ /* 0x010fc600078c08ff */
[----:B------:R-:W-:Y:S04]  /*8070*/  STL [R1+0x570], R9 ;  /* 0x0005700901007387 */ /* 0x000fe80000100800 */
[----:B------:R3:W-:Y:S01]  /*8080*/  STL [R1+0x630], R4 ;  /* 0x0006300401007387 */ /* 0x0007e20000100800 */
[----:B-1----:R-:W-:Y:S02]  /*8090*/  LEA.HI.X.SX32 R8, R7, c[0x0][0x16c], 0x1, P0 ;  /* 0x00005b0007087a11 */ /* 0x002fe400000f0eff */
[----:B------:R-:W-:-:S03]  /*80a0*/  LEA R7, P0, R27, c[0x0][0x168], 0x1 ;  /* 0x00005a001b077a11 */ /* 0x000fc600078008ff */
[----:B------:R-:W-:Y:S01]  /*80b0*/  STL [R1+0x61c], R8 ;  /* 0x00061c0801007387 */ /* 0x000fe20000100800 */
[----:B---3--:R-:W-:-:S03]  /*80c0*/  LEA.HI.X.SX32 R4, R6, c[0x0][0x16c], 0x1, P1 ;  /* 0x00005b0006047a11 */ /* 0x008fc600008f0eff */
[----:B------:R-:W-:Y:S01]  /*80d0*/  STL [R1+0x634], R7 ;  /* 0x0006340701007387 */ /* 0x000fe20000100800 */
[----:B------:R-:W-:Y:S02]  /*80e0*/  LEA.HI.X.SX32 R6, R5, c[0x0][0x16c], 0x1, P2 ;  /* 0x00005b0005067a11 */ /* 0x000fe400010f0eff */
[----:B------:R-:W-:Y:S01]  /*80f0*/  LEA.HI.X.SX32 R5, R10, c[0x0][0x16c], 0x1, P3 ;  /* 0x00005b000a057a11 */ /* 0x000fe200018f0eff */
[----:B------:R1:W-:Y:S04]  /*8100*/  STL [R1+0x4d8], R4 ;  /* 0x0004d80401007387 */ /* 0x0003e80000100800 */
[----:B------:R3:W-:Y:S01]  /*8110*/  STL [R1+0x578], R6 ;  /* 0x0005780601007387 */ /* 0x0007e20000100800 */
[----:B-1----:R-:W-:-:S03]  /*8120*/  LEA.HI.X.SX32 R4, R14, c[0x0][0x16c], 0x1, P4 ;  /* 0x00005b000e047a11 */ /* 0x002fc600020f0eff */
[----:B------:R1:W-:Y:S01]  /*8130*/  STL [R1+0x624], R5 ;  /* 0x0006240501007387 */ /* 0x0003e20000100800 */
[----:B---3--:R-:W-:-:S03]  /*8140*/  LEA.HI.X.SX32 R6, R26, c[0x0][0x16c], 0x1, P5 ;  /* 0x00005b001a067a11 */ /* 0x008fc600028f0eff */
[----:B------:R3:W-:Y:S01]  /*8150*/  STL [R1+0x57c], R4 ;  /* 0x00057c0401007387 */ /* 0x0007e20000100800 */
[----:B-1----:R-:W-:-:S03]  /*8160*/  LEA.HI.X.SX32 R5, R25, c[0x0][0x16c], 0x1, P6 ;  /* 0x00005b0019057a11 */ /* 0x002fc600030f0eff */
[----:B------:R-:W-:Y:S01]  /*8170*/  STL [R1+0x62c], R6 ;  /* 0x00062c0601007387 */ /* 0x000fe20000100800 */
[----:B---3--:R-:W-:-:S03]  /*8180*/  LEA.HI.X.SX32 R4, R27, c[0x0][0x16c], 0x1, P0 ;  /* 0x00005b001b047a11 */ /* 0x008fc600000f0eff */
[----:B------:R-:W-:Y:S04]  /*8190*/  STL [R1+0x580], R5 ;  /* 0x0005800501007387 */ /* 0x000fe80000100800 */
[----:B------:R-:W-:Y:S04]  /*81a0*/  STL [R1+0x80], RZ ;  /* 0x000080ff01007387 */ /* 0x000fe80000100800 */
[----:B------:R1:W-:Y:S04]  /*81b0*/  STL [R1+0x584], R4 ;  /* 0x0005840401007387 */ /* 0x0003e80000100800 */
[----:B-1----:R-:W1:Y:S04]  /*81c0*/  S2R R4, SR_TID.X ;  /* 0x0000000000047919 */ /* 0x002e680000002100 */
[----:B------:R-:W3:Y:S01]  /*81d0*/  S2R R18, SR_TID.X ;  /* 0x0000000000127919 */ /* 0x000ee20000002100 */
[----:B-1----:R-:W-:-:S04]  /*81e0*/  SHF.R.U32.HI R4, RZ, 0x7, R4 ;  /* 0x00000007ff047819 */ /* 0x002fc80000011604 */
[----:B------:R-:W-:-:S04]  /*81f0*/  SGXT.U32 R4, R4, 0x1 ;  /* 0x000000010404781a */ /* 0x000fc80000000000 */
[C---:B------:R-:W-:Y:S02]  /*8200*/  LOP3.LUT R17, R4.reuse, 0x1e, RZ, 0xfc, !PT ;  /* 0x0000001e04117812 */ /* 0x040fe400078efcff */
[----:B------:R-:W-:-:S03]  /*8210*/  LOP3.LUT R4, R4, 0x1c, RZ, 0xfc, !PT ;  /* 0x0000001c04047812 */ /* 0x000fc600078efcff */
[----:B------:R-:W-:Y:S01]  /*8220*/  IMAD R5, R17, c[0x0][0x188], RZ ;  /* 0x0000620011057a24 */ /* 0x000fe200078e02ff */
[--C-:B---3--:R-:W-:Y:S01]  /*8230*/  SHF.R.U32.HI R17, RZ, 0x7, R18.reuse ;  /* 0x00000007ff117819 */ /* 0x108fe20000011612 */
[----:B------:R-:W-:Y:S01]  /*8240*/  IMAD R5, R4, c[0x0][0x188], RZ ;  /* 0x0000620004057a24 */ /* 0x000fe200078e02ff */
[--C-:B------:R-:W-:Y:S02]  /*8250*/  SHF.R.U32.HI R4, RZ, 0x7, R18.reuse ;  /* 0x00000007ff047819 */ /* 0x100fe40000011612 */
[----:B------:R-:W-:Y:S02]  /*8260*/  SGXT.U32 R17, R17, 0x1 ;  /* 0x000000011111781a */ /* 0x000fe40000000000 */
[----:B------:R-:W-:Y:S02]  /*8270*/  SHF.R.U32.HI R18, RZ, 0x7, R18 ;  /* 0x00000007ff127819 */ /* 0x000fe40000011612 */
[----:B------:R-:W-:Y:S02]  /*8280*/  LOP3.LUT R24, R17, 0x1a, RZ, 0xfc, !PT ;  /* 0x0000001a11187812 */ /* 0x000fe400078efcff */
[----:B------:R-:W-:-:S03]  /*8290*/  SGXT.U32 R18, R18, 0x1 ;  /* 0x000000011212781a */ /* 0x000fc60000000000 */
[----:B------:R-:W-:Y:S01]  /*82a0*/  IMAD R6, R24, c[0x0][0x188], RZ ;  /* 0x0000620018067a24 */ /* 0x000fe200078e02ff */
[C---:B------:R-:W-:Y:S02]  /*82b0*/  LOP3.LUT R15, R18.reuse, 0x16, RZ, 0xfc, !PT ;  /* 0x00000016120f7812 */ /* 0x040fe400078efcff */
[----:B------:R-:W-:Y:S02]  /*82c0*/  LOP3.LUT R24, R18, 0x14, RZ, 0xfc, !PT ;  /* 0x0000001412187812 */ /* 0x000fe400078efcff */
[----:B------:R-:W1:Y:S01]  /*82d0*/  S2R R18, SR_TID.X ;  /* 0x0000000000127919 */ /* 0x000e620000002100 */
[----:B------:R-:W-:Y:S02]  /*82e0*/  LOP3.LUT R17, R17, 0x18, RZ, 0xfc, !PT ;  /* 0x0000001811117812 */ /* 0x000fe400078efcff */
[----:B------:R-:W-:-:S03]  /*82f0*/  SGXT.U32 R4, R4, 0x1 ;  /* 0x000000010404781a */ /* 0x000fc60000000000 */
[----:B------:R-:W-:Y:S01]  /*8300*/  IMAD R5, R17, c[0x0][0x188], RZ ;  /* 0x0000620011057a24 */ /* 0x000fe200078e02ff */
[----:B------:R-:W-:Y:S01]  /*8310*/  LOP3.LUT R17, R4, 0x12, RZ, 0xfc, !PT ;  /* 0x0000001204117812 */ /* 0x000fe200078efcff */
[----:B------:R-:W-:-:S04]  /*8320*/  IMAD R5, R15, c[0x0][0x188], RZ ;  /* 0x000062000f057a24 */ /* 0x000fc800078e02ff */
[----:B------:R-:W-:Y:S01]  /*8330*/  IMAD R5, R17, c[0x0][0x188], RZ ;  /* 0x0000620011057a24 */ /* 0x000fe200078e02ff */
[----:B------:R-:W-:Y:S01]  /*8340*/  LOP3.LUT R4, R4, 0x10, RZ, 0xfc, !PT ;  /* 0x0000001004047812 */ /* 0x000fe200078efcff */
[----:B------:R-:W-:Y:S01]  /*8350*/  IMAD R6, R24, c[0x0][0x188], RZ ;  /* 0x0000620018067a24 */ /* 0x000fe200078e02ff */
[----:B-1----:R-:W-:-:S04]  /*8360*/  SHF.R.U32.HI R17, RZ, 0x7, R18 ;  /* 0x00000007ff117819 */ /* 0x002fc80000011612 */
[----:B------:R-:W-:-:S04]  /*8370*/  SGXT.U32 R17, R17, 0x1 ;  /* 0x000000011111781a */ /* 0x000fc80000000000 */
[C---:B------:R-:W-:Y:S02]  /*8380*/  LOP3.LUT R24, R17.reuse, 0xe, RZ, 0xfc, !PT ;  /* 0x0000000e11187812 */ /* 0x040fe400078efcff */
[----:B------:R-:W-:Y:S01]  /*8390*/  LOP3.LUT R17, R17, 0xc, RZ, 0xfc, !PT ;  /* 0x0000000c11117812 */ /* 0x000fe200078efcff */
[----:B------:R-:W-:-:S04]  /*83a0*/  IMAD R5, R4, c[0x0][0x188], RZ ;  /* 0x0000620004057a24 */ /* 0x000fc800078e02ff */
[----:B------:R-:W-:Y:S02]  /*83b0*/  IMAD R5, R17, c[0x0][0x188], RZ ;  /* 0x0000620011057a24 */ /* 0x000fe400078e02ff */
[----:B------:R-:W1:Y:S01]  /*83c0*/  S2R R17, SR_TID.X ;  /* 0x0000000000117919 */ /* 0x000e620000002100 */
[--C-:B------:R-:W-:Y:S02]  /*83d0*/  SHF.R.U32.HI R4, RZ, 0x7, R18.reuse ;  /* 0x00000007ff047819 */ /* 0x100fe40000011612 */
[----:B------:R-:W-:Y:S02]  /*83e0*/  SHF.R.U32.HI R18, RZ, 0x7, R18 ;  /* 0x00000007ff127819 */ /* 0x000fe40000011612 */
[----:B------:R-:W-:Y:S02]  /*83f0*/  SGXT.U32 R4, R4, 0x1 ;  /* 0x000000010404781a */ /* 0x000fe40000000000 */
[----:B------:R-:W-:Y:S01]  /*8400*/  SGXT.U32 R18, R18, 0x1 ;  /* 0x000000011212781a */ /* 0x000fe20000000000 */
[----:B------:R-:W-:Y:S01]  /*8410*/  IMAD R6, R24, c[0x0][0x188], RZ ;  /* 0x0000620018067a24 */ /* 0x000fe200078e02ff */
[----:B------:R-:W-:-:S02]  /*8420*/  LOP3.LUT R24, R4, 0x8, RZ, 0xfc, !PT ;  /* 0x0000000804187812 */ /* 0x000fc400078efcff */
[----:B------:R-:W-:Y:S01]  /*8430*/  LOP3.LUT R15, R18, 0xa, RZ, 0xfc, !PT ;  /* 0x0000000a120f7812 */ /* 0x000fe200078efcff */
[----:B------:R0:W-:Y:S01]  /*8440*/  STL [R1+0x84], RZ ;  /* 0x000084ff01007387 */ /* 0x0001e20000100800 */
[----:B------:R-:W-:Y:S01]  /*8450*/  LOP3.LUT R4, R4, 0x6, RZ, 0xfc, !PT ;  /* 0x0000000604047812 */ /* 0x000fe200078efcff */
[----:B------:R-:W-:Y:S02]  /*8460*/  IMAD R5, R24, c[0x0][0x188], RZ ;  /* 0x0000620018057a24 */ /* 0x000fe400078e02ff */
[----:B------:R-:W-:Y:S01]  /*8470*/  IMAD R6, R15, c[0x0][0x188], RZ ;  /* 0x000062000f067a24 */ /* 0x000fe200078e02ff */
[----:B-1----:R-:W-:-:S04]  /*8480*/  SHF.R.U32.HI R17, RZ, 0x7, R17 ;  /* 0x00000007ff117819 */ /* 0x002fc80000011611 */
[----:B------:R-:W-:Y:S01]  /*8490*/  SGXT.U32 R17, R17, 0x1 ;  /* 0x000000011111781a */ /* 0x000fe20000000000 */
[----:B------:R0:W-:Y:S03]  /*84a0*/  STL [R1+0x88], RZ ;  /* 0x000088ff01007387 */ /* 0x0001e60000100800 */
[C---:B------:R-:W-:Y:S02]  /*84b0*/  LOP3.LUT R15, R17.reuse, 0x4, RZ, 0xfc, !PT ;  /* 0x00000004110f7812 */ /* 0x040fe400078efcff */
[----:B------:R-:W-:Y:S01]  /*84c0*/  LOP3.LUT R24, R17, 0x2, RZ, 0xfc, !PT ;  /* 0x0000000211187812 */ /* 0x000fe200078efcff */
[----:B------:R0:W-:Y:S01]  /*84d0*/  STL [R1+0x8c], RZ ;  /* 0x00008cff01007387 */ /* 0x0001e20000100800 */
[----:B------:R-:W-:-:S03]  /*84e0*/  IMAD R5, R4, c[0x0][0x188], RZ ;  /* 0x0000620004057a24 */ /* 0x000fc600078e02ff */
[----:B------:R0:W-:Y:S01]  /*84f0*/  STL [R1+0xa0], RZ ;  /* 0x0000a0ff01007387 */ /* 0x0001e20000100800 */
[----:B------:R-:W-:Y:S01]  /*8500*/  IMAD R6, R15, c[0x0][0x188], RZ ;  /* 0x000062000f067a24 */ /* 0x000fe200078e02ff */
[C---:B--2---:R-:W-:Y:S01]  /*8510*/  LOP3.LUT R6, R3.reuse, 0x20, RZ, 0x3c, !PT ;  /* 0x0000002003067812 */ /* 0x044fe200078e3cff */
[----:B------:R-:W-:Y:S01]  /*8520*/  IMAD R5, R24, c[0x0][0x188], RZ ;  /* 0x0000620018057a24 */ /* 0x000fe200078e02ff */
[----:B------:R0:W-:Y:S01]  /*8530*/  STL [R1+0xa4], RZ ;  /* 0x0000a4ff01007387 */ /* 0x0001e20000100800 */
[C---:B------:R-:W-:Y:S02]  /*8540*/  LOP3.LUT R5, R3.reuse, 0x40, RZ, 0x3c, !PT ;  /* 0x0000004003057812 */ /* 0x040fe400078e3cff */
[----:B------:R-:W-:Y:S01]  /*8550*/  LOP3.LUT R7, R3, 0x60, RZ, 0x3c, !PT ;  /* 0x0000006003077812 */ /* 0x000fe200078e3cff */
[----:B------:R0:W-:Y:S04]  /*8560*/  STL [R1+0xa8], RZ ;  /* 0x0000a8ff01007387 */ /* 0x0001e80000100800 */
[----:B------:R0:W-:Y:S04]  /*8570*/  STL [R1+0xac], RZ ;  /* 0x0000acff01007387 */ /* 0x0001e80000100800 */
[----:B------:R0:W5:Y:S04]  /*8580*/  LDL.LU R3, [R1+0x724] ;  /* 0x0007240001037983 */ /* 0x0001680000300800 */
[----:B------:R-:W1:Y:S01]  /*8590*/  S2R R18, SR_TID.X ;  /* 0x0000000000127919 */ /* 0x000e620000002100 */
[----:B------:R-:W-:Y:S01]  /*85a0*/  ULDC UR4, c[0x0][0x180] ;  /* 0x0000600000047ab9 */ /* 0x000fe20000000800 */
[C---:B-1----:R-:W-:Y:S01]  /*85b0*/  LOP3.LUT R4, R18.reuse, 0x7, RZ, 0xc0, !PT ;  /* 0x0000000712047812 */ /* 0x042fe200078ec0ff */
[----:B------:R-:W-:-:S04]  /*85c0*/  IMAD.SHL.U32 R17, R18, 0x2, RZ ;  /* 0x0000000212117824 */ /* 0x000fc800078e00ff */
[----:B------:R-:W-:Y:S02]  /*85d0*/  IMAD R4, R4, 0x110, RZ ;  /* 0x0000011004047824 */ /* 0x000fe400078e02ff */
[----:B------:R-:W-:-:S03]  /*85e0*/  IMAD.SHL.U32 R18, R18, 0x80, RZ ;  /* 0x0000008012127824 */ /* 0x000fc600078e00ff */
[----:B------:R-:W-:-:S04]  /*85f0*/  LOP3.LUT R4, R4, 0x10, R17, 0x78, !PT ;  /* 0x0000001004047812 */ /* 0x000fc800078e7811 */
[----:B------:R-:W-:-:S04]  /*8600*/  LOP3.LUT R4, R4, 0x800, R18, 0xf8, !PT ;  /* 0x0000080004047812 */ /* 0x000fc800078ef812 */
[C---:B------:R-:W-:Y:S02]  /*8610*/  LOP3.LUT R6, R4.reuse, 0x20, RZ, 0x3c, !PT ;  /* 0x0000002004067812 */ /* 0x040fe400078e3cff */
[C---:B------:R-:W-:Y:S02]  /*8620*/  LOP3.LUT R5, R4.reuse, 0x40, RZ, 0x3c, !PT ;  /* 0x0000004004057812 */ /* 0x040fe400078e3cff */
[----:B0-----:R-:W-:-:S04]  /*8630*/  LOP3.LUT R4, R4, 0x60, RZ, 0x3c, !PT ;  /* 0x0000006004047812 */ /* 0x001fc800078e3cff */
.L_x_2:
[----:B------:R-:W0:Y:S01]  /*8640*/  S2R R5, SR_TID.X ;  /* 0x0000000000057919 */ /* 0x000e220000002100 */
[-C--:B------:R-:W-:Y:S02]  /*8650*/  LOP3.LUT R29, R29, R28.reuse, RZ, 0x3c, !PT ;  /* 0x0000001c1d1d7212 */ /* 0x080fe400078e3cff */
[----:B------:R-:W-:Y:S01]  /*8660*/  PRMT R25, RZ, 0x7610, R25 ;  /* 0x00007610ff197816 */ /* 0x000fe20000000019 */
[----:B-----5:R-:W-:Y:S01]  /*8670*/  STL [R1+0x1014], R0 ;  /* 0x0010140001007387 */ /* 0x020fe20000100800 */
[----:B------:R-:W-:-:S03]  /*8680*/  LOP3.LUT R28, R29, R28, RZ, 0x3c, !PT ;  /* 0x0000001c1d1c7212 */ /* 0x000fc600078e3cff */
[----:B------:R-:W-:Y:S01]  /*8690*/  STL [R1+0x1010], R16 ;  /* 0x0010101001007387 */ /* 0x000fe20000100800 */
[----:B------:R-:W-:-:S03]  /*86a0*/  LOP3.LUT R29, R29, R28, RZ, 0x3c, !PT ;  /* 0x0000001c1d1d7212 */ /* 0x000fc600078e3cff */
[----:B------:R1:W-:Y:S04]  /*86b0*/  STL [R1+0x100c], R15 ;  /* 0x00100c0f01007387 */ /* 0x0003e80000100800 */
[----:B------:R2:W-:Y:S01]  /*86c0*/  STL [R1+0x1008], R14 ;  /* 0x0010080e01007387 */ /* 0x0005e20000100800 */
[----:B------:R-:W-:Y:S02]  /*86d0*/  PRMT R11, RZ, 0x7610, R11 ;  /* 0x00007610ff0b7816 */ /* 0x000fe4000000000b */
[----:B------:R-:W-:Y:S01]  /*86e0*/  PRMT R10, RZ, 0x7610, R10 ;  /* 0x00007610ff0a7816 */ /* 0x000fe2000000000a */
[----:B------:R2:W-:Y:S01]  /*86f0*/  STL [R1+0x1004], R13 ;  /* 0x0010040d01007387 */ /* 0x0005e20000100800 */
[----:B-1----:R-:W-:Y:S02]  /*8700*/  PRMT R15, RZ, 0x7610, R15 ;  /* 0x00007610ff0f7816 */ /* 0x002fe4000000000f */
[--C-:B0-----:R-:W-:Y:S01]  /*8710*/  SHF.R.U32.HI R6, RZ, 0x7, R5.reuse ;  /* 0x00000007ff067819 */ /* 0x101fe20000011605 */
[----:B------:R0:W-:Y:S01]  /*8720*/  STL [R1+0x1000], R12 ;  /* 0x0010000c01007387 */ /* 0x0001e20000100800 */
[----:B------:R-:W-:-:S02]  /*8730*/  SHF.R.U32.HI R4, RZ, 0x7, R5 ;  /* 0x00000007ff047819 */ /* 0x000fc40000011605 */
[----:B------:R-:W-:Y:S01]  /*8740*/  SGXT.U32 R6, R6, 0x1 ;  /* 0x000000010606781a */ /* 0x000fe20000000000 */
[----:B------:R1:W-:Y:S01]  /*8750*/  STL [R1+0xffc], R19 ;  /* 0x000ffc1301007387 */ /* 0x0003e20000100800 */
[----:B------:R-:W-:Y:S02]  /*8760*/  SGXT.U32 R4, R4, 0x1 ;  /* 0x000000010404781a */ /* 0x000fe40000000000 */
[C---:B------:R-:W-:Y:S01]  /*8770*/  ISETP.GE.AND P0, PT, R6.reuse, UR4, PT ;  /* 0x0000000406007c0c */ /* 0x040fe2000bf06270 */
[----:B------:R-:W-:Y:S01]  /*8780*/  IMAD R5, R6, c[0x0][0x188], RZ ;  /* 0x0000620006057a24 */ /* 0x000fe200078e02ff */
[----:B------:R-:W-:Y:S01]  /*8790*/  LOP3.LUT R4, R4, 0x2, RZ, 0xfc, !PT ;  /* 0x0000000204047812 */ /* 0x000fe200078efcff */
[----:B------:R-:W-:Y:S01]  /*87a0*/  STL [R1+0xff8], R26 ;  /* 0x000ff81a01007387 */ /* 0x000fe20000100800 */
[----:B------:R-:W-:Y:S02]  /*87b0*/  LOP3.LUT R0, R6, 0x4, RZ, 0xfc, !PT ;  /* 0x0000000406007812 */ /* 0x000fe400078efcff */
[----:B------:R-:W-:Y:S01]  /*87c0*/  ISETP.GE.AND P1, PT, R4, UR4, PT ;  /* 0x0000000404007c0c */ /* 0x000fe2000bf26270 */
[----:B------:R-:W-:Y:S01]  /*87d0*/  STL [R1+0xfb4], R3 ;  /* 0x000fb40301007387 */ /* 0x000fe20000100800 */
[----:B------:R-:W-:-:S02]  /*87e0*/  LOP3.LUT R4, R6, 0x2, RZ, 0xfc, !PT ;  /* 0x0000000206047812 */ /* 0x000fc400078efcff */
[----:B------:R-:W-:Y:S01]  /*87f0*/  LOP3.LUT R16, R6, 0x6, RZ, 0xfc, !PT ;  /* 0x0000000606107812 */ /* 0x000fe200078efcff */
[--C-:B------:R-:W-:Y:S01]  /*8800*/  IMAD.WIDE R6, R5, 0x2, R28.reuse ;  /* 0x0000000205067825 */ /* 0x100fe200078e021c */
[----:B------:R-:W-:Y:S01]  /*8810*/  ISETP.GE.AND P2, PT, R0, UR4, PT ;  /* 0x0000000400007c0c */ /* 0x000fe2000bf46270 */
[----:B------:R-:W-:Y:S02]  /*8820*/  STL [R1+0xfb8], R3 ;  /* 0x000fb80301007387 */ /* 0x000fe40000100800 */
[----:B------:R-:W-:Y:S02]  /*8830*/  IMAD R4, R4, c[0x0][0x188], RZ ;  /* 0x0000620004047a24 */ /* 0x000fe400078e02ff */
[----:B------:R4:W3:Y:S02]  /*8840*/  @!P0 LDG.E.U16 R25, [R6.64] ;  /* 0x0000000606198981 */ /* 0x0008e4000c1e1500 */
[----:B------:R-:W-:Y:S01]  /*8850*/  IMAD.WIDE R4, R4, 0x2, R28 ;  /* 0x0000000204047825 */ /* 0x000fe200078e021c */
[----:B--2---:R-:W-:Y:S01]  /*8860*/  PRMT R14, RZ, 0x7610, R14 ;  /* 0x00007610ff0e7816 */ /* 0x004fe2000000000e */
[----:B------:R-:W-:Y:S04]  /*8870*/  STL [R1+0xfbc], R3 ;  /* 0x000fbc0301007387 */ /* 0x000fe80000100800 */
[----:B------:R2:W3:Y:S04]  /*8880*/  @!P1 LDG.E.U16 R15, [R4.64] ;  /* 0x00000006040f9981 */ /* 0x0004e8000c1e1500 */
[----:B----4-:R-:W4:Y:S01]  /*8890*/  S2R R6, SR_TID.X ;  /* 0x0000000000067919 */ /* 0x010f220000002100 */
[----:B------:R-:W-:-:S02]  /*88a0*/  PRMT R18, RZ, 0x7610, R18 ;  /* 0x00007610ff127816 */ /* 0x000fc40000000012 */
[----:B------:R-:W-:Y:S01]  /*88b0*/  ISETP.GE.AND P3, PT, R16, UR4, PT ;  /* 0x0000000410007c0c */ /* 0x000fe2000bf66270 */
[----:B------:R-:W-:Y:S01]  /*88c0*/  STL [R1+0xfc0], R3 ;  /* 0x000fc00301007387 */ /* 0x000fe20000100800 */
[----:B------:R-:W-:Y:S02]  /*88d0*/  PRMT R13, RZ, 0x7610, R13 ;  /* 0x00007610ff0d7816 */ /* 0x000fe4000000000d */
[----:B------:R-:W-:Y:S01]  /*88e0*/  PRMT R27, RZ, 0x7610, R27 ;  /* 0x00007610ff1b7816 */ /* 0x000fe2000000001b */
[----:B------:R-:W-:Y:S01]  /*88f0*/  STL [R1+0xfec], R3 ;  /* 0x000fec0301007387 */ /* 0x000fe20000100800 */
[----:B0-----:R-:W-:Y:S02]  /*8900*/  PRMT R12, RZ, 0x7610, R12 ;  /* 0x00007610ff0c7816 */ /* 0x001fe4000000000c */
[----:B------:R-:W-:Y:S01]  /*8910*/  PRMT R8, RZ, 0x7610, R8 ;  /* 0x00007610ff087816 */ /* 0x000fe20000000008 */
[----:B------:R-:W-:Y:S01]  /*8920*/  STL.64 [R1+0xc68], R22 ;  /* 0x000c681601007387 */ /* 0x000fe20000100a00 */
[----:B------:R-:W-:-:S02]  /*8930*/  PRMT R17, RZ, 0x7610, R17 ;  /* 0x00007610ff117816 */ /* 0x000fc40000000011 */
[----:B-1----:R-:W-:Y:S01]  /*8940*/  PRMT R19, RZ, 0x7610, R19 ;  /* 0x00007610ff137816 */ /* 0x002fe20000000013 */
[----:B------:R-:W-:Y:S01]  /*8950*/  STL [R1+0xf94], R23 ;  /* 0x000f941701007387 */ /* 0x000fe20000100800 */
[----:B------:R-:W-:Y:S02]  /*8960*/  PRMT R9, RZ, 0x7610, R9 ;  /* 0x00007610ff097816 */ /* 0x000fe40000000009 */
[----:B------:R-:W-:Y:S01]  /*8970*/  PRMT R24, RZ, 0x7610, R24 ;  /* 0x00007610ff187816 */ /* 0x000fe20000000018 */
[----:B------:R-:W-:Y:S01]  /*8980*/  STL [R1+0xf90], R22 ;  /* 0x000f901601007387 */ /* 0x000fe20000100800 */
[----:B----4-:R-:W-:-:S03]  /*8990*/  SHF.R.U32.HI R7, RZ, 0x7, R6 ;  /* 0x00000007ff077819 */ /* 0x010fc60000011606 */
[----:B------:R-:W-:Y:S01]  /*89a0*/  STL.64 [R1+0xc60], R20 ;  /* 0x000c601401007387 */ /* 0x000fe20000100a00 */
[----:B------:R-:W-:Y:S02]  /*89b0*/  SHF.R.U32.HI R6, RZ, 0x7, R6 ;  /* 0x00000007ff067819 */ /* 0x000fe40000011606 */
[----:B------:R-:W-:Y:S01]  /*89c0*/  SGXT.U32 R7, R7, 0x1 ;  /* 0x000000010707781a */ /* 0x000fe20000000000 */
[----:B------:R-:W-:Y:S01]  /*89d0*/  STL [R1+0xf8c], R21 ;  /* 0x000f8c1501007387 */ /* 0x000fe20000100800 */
[----:B------:R-:W-:Y:S02]  /*89e0*/  SGXT.U32 R6, R6, 0x1 ;  /* 0x000000010606781a */ /* 0x000fe40000000000 */
[----:B------:R-:W-:Y:S01]  /*89f0*/  LOP3.LUT R7, R7, 0x8, RZ, 0xfc, !PT ;  /* 0x0000000807077812 */ /* 0x000fe200078efcff */
[----:B------:R-:W-:Y:S03]  /*8a00*/  STL [R1+0xf88], R20 ;  /* 0x000f881401007387 */ /* 0x000fe60000100800 */
[----:B------:R-:W-:Y:S01]  /*8a10*/  ISETP.GE.AND P0, PT, R7, UR4, PT ;  /* 0x0000000407007c0c */ /* 0x000fe2000bf06270 */
[----:B------:R-:W4:Y:S01]  /*8a20*/  LDL.LU R0, [R1+0x1014] ;  /* 0x0010140001007983 */ /* 0x000f220000300800 */
[----:B------:R-:W-:-:S02]  /*8a30*/  LOP3.LUT R7, R6, 0x6, RZ, 0xfc, !PT ;  /* 0x0000000606077812 */ /* 0x000fc400078efcff */
[----:B------:R-:W-:Y:S01]  /*8a40*/  LOP3.LUT R6, R6, 0x4, RZ, 0xfc, !PT ;  /* 0x0000000406067812 */ /* 0x000fe200078efcff */
[----:B------:R-:W3:Y:S04]  /*8a50*/  LDL.LU R16, [R1+0x1010] ;  /* 0x0010100001107983 */ /* 0x000ee80000300800 */
[----:B------:R-:W-:-:S04]  /*8a60*/  IMAD R6, R6, c[0x0][0x188], RZ ;  /* 0x0000620006067a24 */ /* 0x000fc800078e02ff */
[----:B--2---:R-:W-:-:S05]  /*8a70*/  IMAD.WIDE R4, R6, 0x2, R28 ;  /* 0x0000000206047825 */ /* 0x004fca00078e021c */
[----:B------:R0:W2:Y:S04]  /*8a80*/  @!P2 LDG.E.U16 R14, [R4.64] ;  /* 0x00000006040ea981 */ /* 0x0000a8000c1e1500 */
[----:B0-----:R-:W0:Y:S02]  /*8a90*/  S2R R5, SR_TID.X ;  /* 0x0000000000057919 */ /* 0x001e240000002100 */
[----:B0-----:R-:W-:-:S04]  /*8aa0*/  SHF.R.U32.HI R5, RZ, 0x7, R5 ;  /* 0x00000007ff057819 */ /* 0x001fc80000011605 */
[----:B------:R-:W-:-:S04]  /*8ab0*/  SGXT.U32 R5, R5, 0x1 ;  /* 0x000000010505781a */ /* 0x000fc80000000000 */
[C---:B------:R-:W-:Y:S02]  /*8ac0*/  LOP3.LUT R4, R5.reuse, 0x10, RZ, 0xfc, !PT ;  /* 0x0000001005047812 */ /* 0x040fe400078efcff */
[----:B------:R-:W-:Y:S02]  /*8ad0*/  LOP3.LUT R5, R5, 0x8, RZ, 0xfc, !PT ;  /* 0x0000000805057812 */ /* 0x000fe400078efcff */
[----:B------:R-:W-:-:S03]  /*8ae0*/  ISETP.GE.AND P1, PT, R4, UR4, PT ;  /* 0x0000000404007c0c */ /* 0x000fc6000bf26270 */
[----:B------:R-:W-:-:S04]  /*8af0*/  IMAD R5, R5, c[0x0][0x188], RZ ;  /* 0x0000620005057a24 */ /* 0x000fc800078e02ff */
[----:B------:R-:W-:-:S05]  /*8b00*/  IMAD.WIDE R4, R5, 0x2, R28 ;  /* 0x0000000205047825 */ /* 0x000fca00078e021c */
        /* <DEDUP_REMOVED lines=19> */
[----:B0-----:R-:W0:Y:S01]  /*8c40*/  S2R R5, SR_TID.X ;  /* 0x0000000000057919 */ /* 0x001e220000002100 */
[----:B------:R-:W-:-:S04]  /*8c50*/  IMAD R7, R7, c[0x0][0x188], RZ ;  /* 0x0000620007077a24 */ /* 0x000fc800078e02ff */
[----:B------:R-:W-:-:S05]  /*8c60*/  IMAD.WIDE R6, R7, 0x2, R28 ;  /* 0x0000000207067825 */ /* 0x000fca00078e021c */
[----:B------:R1:W2:Y:S01]  /*8c70*/  @!P3 LDG.E.U16 R13, [R6.64] ;  /* 0x00000006060db981 */ /* 0x0002a2000c1e1500 */
[----:B0-----:R-:W-:-:S04]  /*8c80*/  SHF.R.U32.HI R5, RZ, 0x7, R5 ;  /* 0x00000007ff057819 */ /* 0x001fc80000011605 */
[----:B------:R-:W-:-:S04]  /*8c90*/  SGXT.U32 R5, R5, 0x1 ;  /* 0x000000010505781a */ /* 0x000fc80000000000 */
[C---:B------:R-:W-:Y:S02]  /*8ca0*/  LOP3.LUT R4, R5.reuse, 0xc, RZ, 0xfc, !PT ;  /* 0x0000000c05047812 */ /* 0x040fe400078efcff */
[----:B------:R-:W-:Y:S02]  /*8cb0*/  LOP3.LUT R5, R5, 0x18, RZ, 0xfc, !PT ;  /* 0x0000001805057812 */ /* 0x000fe400078efcff */
[----:B------:R-:W-:-:S03]  /*8cc0*/  ISETP.GE.AND P0, PT, R4, UR4, PT ;  /* 0x0000000404007c0c */ /* 0x000fc6000bf06270 */
[----:B------:R-:W-:Y:S01]  /*8cd0*/  IMAD R5, R5, c[0x0][0x188], RZ ;  /* 0x0000620005057a24 */ /* 0x000fe200078e02ff */
[----:B-1----:R-:W-:-:S03]  /*8ce0*/  PRMT R7, RZ, 0x7610, R7 ;  /* 0x00007610ff077816 */ /* 0x002fc60000000007 */
        /* <DEDUP_REMOVED lines=37> */
[----:B------:R0:W4:Y:S04]  /*8f40*/  @!P1 LDG.E.U16 R17, [R4.64] ;  /* 0x0000000604119981 */ /* 0x000128000c1e1500 */
        /* <DEDUP_REMOVED lines=9> */
[----:B0-----:R-:W0:Y:S01]  /*8fe0*/  S2R R5, SR_TID.X ;  /* 0x0000000000057919 */ /* 0x001e220000002100 */
[----:B------:R-:W-:Y:S02]  /*8ff0*/  PRMT R6, RZ, 0x7610, R6 ;  /* 0x00007610ff067816 */ /* 0x000fe40000000006 */
        /* <DEDUP_REMOVED lines=20> */
[----:B------:R-:W-:-:S05]  /*9140*/  LOP3.LUT R5, R5, 0x1e, RZ, 0xfc, !PT ;  /* 0x0000001e05057812 */ /* 0x000fca00078efcff */
[----:B------:R-:W-:-:S04]  /*9150*/  IMAD R5, R5, c[0x0][0x188], RZ ;  /* 0x0000620005057a24 */ /* 0x000fc800078e02ff */
[----:B------:R-:W-:Y:S01]  /*9160*/  IMAD.WIDE R4, R5, 0x2, R28 ;  /* 0x0000000205047825 */ /* 0x000fe200078e021c */
[----:B---3--:R-:W-:Y:S04]  /*9170*/  STL [R1+0xff0], R25 ;  /* 0x000ff01901007387 */ /* 0x008fe80000100800 */
[----:B------:R0:W3:Y:S04]  /*9180*/  @!P1 LDG.E.U16 R24, [R4.64] ;  /* 0x0000000604189981 */ /* 0x0000e8000c1e1500 */
[----:B------:R-:W-:Y:S04]  /*9190*/  STL [R1+0xff4], R25 ;  /* 0x000ff41901007387 */ /* 0x000fe80000100800 */
[----:B0-----:R-:W0:Y:S04]  /*91a0*/  S2R R5, SR_TID.X ;  /* 0x0000000000057919 */ /* 0x001e280000002100 */
[----:B------:R1:W-:Y:S04]  /*91b0*/  STL [R1+0x10], R15 ;  /* 0x0000100f01007387 */ /* 0x0003e80000100800 */
[----:B-1----:R-:W3:Y:S04]  /*91c0*/  LDL.LU R15, [R1+0x100c] ;  /* 0x00100c00010f7983 */ /* 0x002ee80000300800 */
[----:B--2---:R1:W-:Y:S04]  /*91d0*/  STL [R1+0x14], R14 ;  /* 0x0000140e01007387 */ /* 0x0043e80000100800 */
[----:B-1----:R-:W2:Y:S04]  /*91e0*/  LDL.LU R14, [R1+0x1008] ;  /* 0x00100800010e7983 */ /* 0x002ea80000300800 */
[----:B------:R1:W-:Y:S04]  /*91f0*/  STL [R1+0x18], R13 ;  /* 0x0000180d01007387 */ /* 0x0003e80000100800 */
[----:B-1----:R-:W2:Y:S04]  /*9200*/  LDL.LU R13, [R1+0x1004] ;  /* 0x00100400010d7983 */ /* 0x002ea80000300800 */
[----:B------:R-:W-:Y:S04]  /*9210*/  STL [R1+0xfe8], R10 ;  /* 0x000fe80a01007387 */ /* 0x000fe80000100800 */
[----:B------:R-:W-:Y:S04]  /*9220*/  STL [R1+0xfd4], R18 ;  /* 0x000fd41201007387 */ /* 0x000fe80000100800 */
[----:B------:R-:W-:Y:S04]  /*9230*/  STL [R1+0xfd8], R18 ;  /* 0x000fd81201007387 */ /* 0x000fe80000100800 */
[----:B------:R-:W-:Y:S04]  /*9240*/  STL [R1+0xfe4], R7 ;  /* 0x000fe40701007387 */ /* 0x000fe80000100800 */
[----:B------:R-:W-:Y:S04]  /*9250*/  STL [R1+0xfcc], R27 ;  /* 0x000fcc1b01007387 */ /* 0x000fe80000100800 */
[----:B------:R-:W-:Y:S04]  /*9260*/  STL [R1+0xfd0], R27 ;  /* 0x000fd01b01007387 */ /* 0x000fe80000100800 */
[----:B------:R-:W-:Y:S04]  /*9270*/  STL [R1+0xfdc], R27 ;  /* 0x000fdc1b01007387 */ /* 0x000fe80000100800 */
[----:B------:R1:W-:Y:S01]  /*9280*/  STL [R1+0xc], R12 ;  /* 0x00000c0c01007387 */ /* 0x0003e20000100800 */
[----:B0-----:R-:W-:-:S03]  /*9290*/  LOP3.LUT R4, R5, 0x1f, RZ, 0xc0, !PT ;  /* 0x0000001f05047812 */ /* 0x001fc600078ec0ff */
[----:B-1----:R-:W2:Y:S04]  /*92a0*/  LDL.LU R12, [R1+0x1000] ;  /* 0x00100000010c7983 */ /* 0x002ea80000300800 */
[----:B------:R-:W-:Y:S04]  /*92b0*/  STL [R1+0xfe0], R8 ;  /* 0x000fe00801007387 */ /* 0x000fe80000100800 */
[----:B----4-:R0:W-:Y:S04]  /*92c0*/  STL [R1+0x4], R19 ;  /* 0x0000041301007387 */ /* 0x0101e80000100800 */
[----:B0-----:R-:W4:Y:S04]  /*92d0*/  LDL.LU R19, [R1+0xffc] ;  /* 0x000ffc0001137983 */ /* 0x001f280000300800 */
[----:B------:R0:W-:Y:S04]  /*92e0*/  STL [R1+0x73c], R28 ;  /* 0x00073c1c01007387 */ /* 0x0001e80000100800 */
[----:B0-----:R-:W2:Y:S04]  /*92f0*/  LDL.LU R28, [R1+0x62c] ;  /* 0x00062c00011c7983 */ /* 0x001ea80000300800 */
[----:B------:R0:W-:Y:S04]  /*9300*/  STL [R1+0x738], R29 ;  /* 0x0007381d01007387 */ /* 0x0001e80000100800 */
[----:B0-----:R-:W2:Y:S04]  /*9310*/  LDL.LU R29, [R1+0x688] ;  /* 0x00068800011d7983 */ /* 0x001ea80000300800 */
[----:B------:R-:W2:Y:S01]  /*9320*/  LDL R5, [R1+0x4dc] ;  /* 0x0004dc0001057983 */ /* 0x000ea20000100800 */
[----:B------:R-:W-:-:S03]  /*9330*/  ISETP.GE.AND P0, PT, R4, UR4, PT ;  /* 0x0000000404007c0c */ /* 0x000fc6000bf06270 */
[----:B---3--:R-:W-:Y:S04]  /*9340*/  STL [R1+0xfc4], R24 ;  /* 0x000fc41801007387 */ /* 0x008fe80000100800 */
[----:B------:R-:W-:Y:S01]  /*9350*/  STL [R1+0xfc8], R24 ;  /* 0x000fc81801007387 */ /* 0x000fe20000100800 */
[----:B--2---:R-:W-:-:S03]  /*9360*/  IADD3 R4, P1, R5, R2, RZ ;  /* 0x0000000205047210 */ /* 0x004fc60007f3e0ff */
[----:B------:R-:W2:Y:S01]  /*9370*/  LDL R5, [R1+0x488] ;  /* 0x0004880001057983 */ /* 0x000ea20000100800 */
[----:B------:R-:W-:-:S03]  /*9380*/  PRMT R26, RZ, 0x7610, R26 ;  /* 0x00007610ff1a7816 */ /* 0x000fc6000000001a */
[----:B------:R-:W-:Y:S01]  /*9390*/  BAR.SYNC.DEFER_BLOCKING 0x0 ;  /* 0x0000000000007b1d */ /* 0x000fe20000010000 */
[----:B--2---:R-:W-:-:S05]  /*93a0*/  IMAD.X R5, R5, 0x1, R0, P1 ;  /* 0x0000000105057824 */ /* 0x004fca00008e0600 */
[----:B------:R-:W2:Y:S04]  /*93b0*/  @!P0 LDG.E.U16 R26, [R4.64] ;  /* 0x00000006041a8981 */ /* 0x000ea8000c1e1500 */
[----:B--2---:R0:W-:Y:S04]  /*93c0*/  STL [R1+0x47c], R26 ;  /* 0x00047c1a01007387 */ /* 0x0041e80000100800 */
[----:B0-----:R-:W2:Y:S04]  /*93d0*/  LDL.LU R26, [R1+0xff8] ;  /* 0x000ff800011a7983 */ /* 0x001ea80000300800 */
[----:B------:R-:W3:Y:S02]  /*93e0*/  LDL R5, [R1+0x634] ;  /* 0x0006340001057983 */ /* 0x000ee40000100800 */
[----:B---3--:R-:W-:-:S02]  /*93f0*/  IADD3 R4, P1, R5, R2, RZ ;  /* 0x0000000205047210 */ /* 0x008fc40007f3e0ff */
[----:B------:R-:W3:Y:S01]  /*9400*/  LDL R5, [R1+0x584] ;  /* 0x0005840001057983 */ /* 0x000ee20000100800 */
[----:B------:R-:W-:Y:S02]  /*9410*/  PRMT R16, RZ, 0x7610, R16 ;  /* 0x00007610ff107816 */ /* 0x000fe40000000010 */
[----:B---3--:R-:W-:-:S05]  /*9420*/  IMAD.X R5, R5, 0x1, R0, P1 ;  /* 0x0000000105057824 */ /* 0x008fca00008e0600 */
[----:B------:R0:W3:Y:S04]  /*9430*/  @!P0 LDG.E.U16 R16, [R4.64] ;  /* 0x0000000604108981 */ /* 0x0000e8000c1e1500 */
[----:B0-----:R-:W2:Y:S02]  /*9440*/  LDL R5, [R1+0x630] ;  /* 0x0006300001057983 */ /* 0x001ea40000100800 */
[----:B--2---:R-:W-:Y:S02]  /*9450*/  IADD3 R4, P1, R5, R2, RZ ;  /* 0x0000000205047210 */ /* 0x004fe40007f3e0ff */
[----:B------:R-:W2:Y:S01]  /*9460*/  LDL R5, [R1+0x580] ;  /* 0x0005800001057983 */ /* 0x000ea20000100800 */
[----:B------:R-:W-:Y:S02]  /*9470*/  PRMT R15, RZ, 0x7610, R15 ;  /* 0x00007610ff0f7816 */ /* 0x000fe4000000000f */
[----:B--2---:R-:W-:-:S05]  /*9480*/  IMAD.X R5, R5, 0x1, R0, P1 ;  /* 0x0000000105057824 */ /* 0x004fca00008e0600 */
[----:B------:R0:W2:Y:S01]  /*9490*/  @!P0 LDG.E.U16 R15, [R4.64] ;  /* 0x00000006040f8981 */ /* 0x0000a2000c1e1500 */
[----:B------:R-:W-:Y:S02]  /*94a0*/  PRMT R14, RZ, 0x7610, R14 ;  /* 0x00007610ff0e7816 */ /* 0x000fe4000000000e */
[----:B0-----:R-:W-:-:S05]  /*94b0*/  IADD3 R4, P1, R29, R2, RZ ;  /* 0x000000021d047210 */ /* 0x001fca0007f3e0ff */
[----:B------:R-:W-:-:S05]  /*94c0*/  IMAD.X R5, R28, 0x1, R0, P1 ;  /* 0x000000011c057824 */ /* 0x000fca00008e0600 */
[----:B------:R0:W3:Y:S04]  /*94d0*/  @!P0 LDG.E.U16 R14, [R4.64] ;  /* 0x00000006040e8981 */ /* 0x0000e8000c1e1500 */
[----:B--2---:R-:W-:Y:S04]  /*94e0*/  STL [R1+0xfb0], R15 ;  /* 0x000fb00f01007387 */ /* 0x004fe80000100800 */
[----:B------:R1:W-:Y:S04]  /*94f0*/  STL [R1+0x740], R29 ;  /* 0x0007401d01007387 */ /* 0x0003e80000100800 */
[----:B-1----:R-:W2:Y:S04]  /*9500*/  LDL.LU R29, [R1+0x684] ;  /* 0x00068400011d7983 */ /* 0x002ea80000300800 */
[----:B------:R1:W-:Y:S04]  /*9510*/  STL [R1+0x744], R28 ;  /* 0x0007441c01007387 */ /* 0x0003e80000100800 */
[----:B-1----:R-:W2:Y:S04]  /*9520*/  LDL.LU R28, [R1+0x624] ;  /* 0x00062400011c7983 */ /* 0x002ea80000300800 */
[----:B0-----:R-:W2:Y:S04]  /*9530*/  LDL R5, [R1+0x628] ;  /* 0x0006280001057983 */ /* 0x001ea80000100800 */
[----:B---3--:R-:W-:Y:S01]  /*9540*/  STL [R1+0xfac], R14 ;  /* 0x000fac0e01007387 */ /* 0x008fe20000100800 */
[----:B--2---:R-:W-:-:S03]  /*9550*/  IADD3 R4, P1, R5, R2, RZ ;  /* 0x0000000205047210 */ /* 0x004fc60007f3e0ff */
[----:B------:R-:W2:Y:S01]  /*9560*/  LDL R5, [R1+0x57c] ;  /* 0x00057c0001057983 */ /* 0x000ea20000100800 */
[----:B------:R-:W-:Y:S01]  /*9570*/  PRMT R13, RZ, 0x7610, R13 ;  /* 0x00007610ff0d7816 */ /* 0x000fe2000000000d */
        /* <DEDUP_REMOVED lines=15> */
[----:B----4-:R-:W-:Y:S01]  /*9670*/  PRMT R19, RZ, 0x7610, R19 ;  /* 0x00007610ff137816 */ /* 0x010fe20000000013 */
[----:B--2---:R-:W-:-:S05]  /*9680*/  IMAD.X R5, R5, 0x1, R0, P1 ;  /* 0x0000000105057824 */ /* 0x004fca00008e0600 */
[----:B------:R0:W2:Y:S04]  /*9690*/  @!P0 LDG.E.U16 R19, [R4.64] ;  /* 0x0000000604138981 */ /* 0x0000a8000c1e1500 */
[----:B0-----:R-:W3:Y:S04]  /*96a0*/  LDL R5, [R1+0x574] ;  /* 0x0005740001057983 */ /* 0x001ee80000100800 */
[----:B--2---:R-:W-:Y:S01]  /*96b0*/  STL [R1+0xfa0], R19 ;  /* 0x000fa01301007387 */ /* 0x004fe20000100800 */
[----:B---3--:R-:W-:-:S03]  /*96c0*/  IADD3 R4, P1, R5, R2, RZ ;  /* 0x0000000205047210 */ /* 0x008fc60007f3e0ff */
        /* <DEDUP_REMOVED lines=9> */
[----:B------:R-:W-:Y:S04]  /*9760*/  STL [R1+0x75c], R29 ;  /* 0x00075c1d01007387 */ /* 0x000fe80000100800 */
[----:B------:R-:W-:Y:S04]  /*9770*/  STL [R1+0xf98], R29 ;  /* 0x000f981d01007387 */ /* 0x000fe80000100800 */
[----:B------:R1:W-:Y:S04]  /*9780*/  STL [R1+0x760], R28 ;  /* 0x0007601c01007387 */ /* 0x0003e80000100800 */
[----:B-1----:R-:W2:Y:S04]  /*9790*/  LDL.LU R28, [R1+0x67c] ;  /* 0x00067c00011c7983 */ /* 0x002ea80000300800 */
[----:B0-----:R-:W4:Y:S02]  /*97a0*/  LDL R5, [R1+0x618] ;  /* 0x0006180001057983 */ /* 0x001f240000100800 */
[----:B----4-:R-:W-:-:S02]  /*97b0*/  IADD3 R4, P1, R5, R2, RZ ;  /* 0x0000000205047210 */ /* 0x010fc40007f3e0ff */
[----:B------:R-:W4:Y:S01]  /*97c0*/  LDL R5, [R1+0x570] ;  /* 0x0005700001057983 */ /* 0x000f220000100800 */
[----:B------:R-:W-:Y:S02]  /*97d0*/  PRMT R22, RZ, 0x7610, R22 ;  /* 0x00007610ff167816 */ /* 0x000fe40000000016 */
[----:B----4-:R-:W-:-:S05]  /*97e0*/  IMAD.X R5, R5, 0x1, R0, P1 ;  /* 0x0000000105057824 */ /* 0x010fca00008e0600 */
[----:B------:R0:W4:Y:S04]  /*97f0*/  @!P0 LDG.E.U16 R22, [R4.64] ;  /* 0x0000000604168981 */ /* 0x000128000c1e1500 */
[----:B0-----:R-:W2:Y:S02]  /*9800*/  LDL R5, [R1+0x56c] ;  /* 0x00056c0001057983 */ /* 0x001ea40000100800 */
[----:B--2---:R-:W-:Y:S02]  /*9810*/  IADD3 R4, P1, R5, R2, RZ ;  /* 0x0000000205047210 */ /* 0x004fe40007f3e0ff */
[----:B------:R-:W2:Y:S01]  /*9820*/  LDL R5, [R1+0x4d4] ;  /* 0x0004d40001057983 */ /* 0x000ea20000100800 */
[----:B------:R-:W-:Y:S02]  /*9830*/  PRMT R21, RZ, 0x7610, R21 ;  /* 0x00007610ff157816 */ /* 0x000fe40000000015 */
[----:B--2---:R-:W-:-:S05]  /*9840*/  IMAD.X R5, R5, 0x1, R0, P1 ;  /* 0x0000000105057824 */ /* 0x004fca00008e0600 */
[----:B------:R0:W2:Y:S04]  /*9850*/  @!P0 LDG.E.U16 R21, [R4.64] ;  /* 0x0000000604158981 */ /* 0x0000a8000c1e1500 */
[----:B0-----:R-:W2:Y:S01]  /*9860*/  LDL R5, [R1+0x614] ;  /* 0x0006140001057983 */ /* 0x001ea20000100800 */
[----:B------:R-:W-:Y:S02]  /*9870*/  IADD3 R4, P1, R28, R2, RZ ;  /* 0x000000021c047210 */ /* 0x000fe40007f3e0ff */
[----:B------:R-:W-:Y:S01]  /*9880*/  PRMT R20, RZ, 0x7610, R20 ;  /* 0x00007610ff147816 */ /* 0x000fe20000000014 */
[----:B------:R0:W-:Y:S04]  /*9890*/  STL [R1+0x764], R28 ;  /* 0x0007641c01007387 */ /* 0x0001e80000100800 */
[----:B0-----:R-:W3:Y:S01]  /*98a0*/  LDL.LU R28, [R1+0x678] ;  /* 0x00067800011c7983 */ /* 0x001ee20000300800 */
[----:B--2---:R-:W-:-:S05]  /*98b0*/  IMAD.X R5, R5, 0x1, R0, P1 ;  /* 0x0000000105057824 */ /* 0x004fca00008e0600 */
[----:B------:R0:W2:Y:S04]  /*98c0*/  @!P0 LDG.E.U16 R20, [R4.64] ;  /* 0x0000000604148981 */ /* 0x0000a8000c1e1500 */
[----:B0-----:R-:W2:Y:S02]  /*98d0*/  LDL R5, [R1+0x610] ;  /* 0x0006100001057983 */ /* 0x001ea40000100800 */
[----:B--2---:R-:W-:Y:S02]  /*98e0*/  IADD3 R4, P1, R5, R2, RZ ;  /* 0x0000000205047210 */ /* 0x004fe40007f3e0ff */
[----:B------:R-:W2:Y:S01]  /*98f0*/  LDL R5, [R1+0x568] ;  /* 0x0005680001057983 */ /* 0x000ea20000100800 */
[----:B------:R-:W-:Y:S02]  /*9900*/  PRMT R3, RZ, 0x7610, R3 ;  /* 0x00007610ff037816 */ /* 0x000fe40000000003 */
[----:B--2---:R-:W-:-:S05]  /*9910*/  IMAD.X R5, R5, 0x1, R0, P1 ;  /* 0x0000000105057824 */ /* 0x004fca00008e0600 */
[----:B------:R0:W2:Y:S04]  /*9920*/  @!P0 LDG.E.U16 R3, [R4.64] ;  /* 0x0000000604038981 */ /* 0x0000a8000c1e1500 */
[----:B0-----:R-:W3:Y:S04]  /*9930*/  LDL R5, [R1+0x564] ;  /* 0x0005640001057983 */ /* 0x001ee80000100800 */
[----:B--2---:R0:W-:Y:S01]  /*9940*/  STL [R1+0x38], R3 ;  /* 0x0000380301007387 */ /* 0x0041e20000100800 */
[----:B---3--:R-:W-:-:S03]  /*9950*/  IADD3 R4, P1, R5, R2, RZ ;  /* 0x0000000205047210 */ /* 0x008fc60007f3e0ff */
[----:B0-----:R-:W2:Y:S04]  /*9960*/  LDL R3, [R1+0x4c8] ;  /* 0x0004c80001037983 */ /* 0x001ea80000100800 */
[----:B------:R-:W3:Y:S01]  /*9970*/  LDL R5, [R1+0x4cc] ;  /* 0x0004cc0001057983 */ /* 0x000ee20000100800 */
[----:B------:R-:W-:Y:S01]  /*9980*/  PRMT R25, RZ, 0x7610, R25 ;  /* 0x00007610ff197816 */ /* 0x000fe20000000019 */
[----:B---3--:R-:W-:-:S05]  /*9990*/  IMAD.X R5, R5, 0x1, R0, P1 ;  /* 0x0000000105057824 */ /* 0x008fca00008e0600 */
[----:B------:R-:W3:Y:S04]  /*99a0*/  @!P0 LDG.E.U16 R25, [R4.64] ;  /* 0x0000000604198981 */ /* 0x000ee8000c1e1500 */
[----:B---3--:R0:W-:Y:S04]  /*99b0*/  STL [R1+0x40], R25 ;  /* 0x0000401901007387 */ /* 0x0081e80000100800 */
[----:B0-----:R-:W3:Y:S04]  /*99c0*/  LDL.LU R25, [R1+0xff4] ;  /* 0x000ff40001197983 */ /* 0x001ee80000300800 */
[----:B------:R-:W2:Y:S01]  /*99d0*/  LDL R5, [R1+0x60c] ;  /* 0x00060c0001057983 */ /* 0x000ea20000100800 */
[----:B------:R-:W-:-:S02]  /*99e0*/  IADD3 R4, P1, R28, R2, RZ ;  /* 0x000000021c047210 */ /* 0x000fc40007f3e0ff */
[----:B---3--:R-:W-:-:S03]  /*99f0*/  PRMT R25, RZ, 0x7610, R25 ;  /* 0x00007610ff197816 */ /* 0x008fc60000000019 */
[----:B--2---:R-:W-:-:S05]  /*9a00*/  IMAD.X R5, R5, 0x1, R0, P1 ;  /* 0x0000000105057824 */ /* 0x004fca00008e0600 */
[----:B------:R-:W2:Y:S04]  /*9a10*/  @!P0 LDG.E.U16 R25, [R4.64] ;  /* 0x0000000604198981 */ /* 0x000ea8000c1e1500 */
[----:B------:R0:W-:Y:S04]  /*9a20*/  STL [R1+0x768], R28 ;  /* 0x0007681c01007387 */ /* 0x0001e80000100800 */
[----:B0-----:R-:W3:Y:S04]  /*9a30*/  LDL.LU R28, [R1+0x674] ;  /* 0x00067400011c7983 */ /* 0x001ee80000300800 */
[----:B--2---:R0:W-:Y:S04]  /*9a40*/  STL [R1+0x44], R25 ;  /* 0x0000441901007387 */ /* 0x0041e80000100800 */
[----:B0-----:R-:W2:Y:S04]  /*9a50*/  LDL.LU R25, [R1+0xff0] ;  /* 0x000ff00001197983 */ /* 0x001ea80000300800 */
[----:B------:R-:W2:Y:S02]  /*9a60*/  LDL R5, [R1+0x608] ;  /* 0x0006080001057983 */ /* 0x000ea40000100800 */
[----:B--2---:R-:W-:-:S02]  /*9a70*/  IADD3 R4, P1, R5, R2, RZ ;  /* 0x0000000205047210 */ /* 0x004fc40007f3e0ff */
[----:B------:R-:W2:Y:S01]  /*9a80*/  LDL R5, [R1+0x560] ;  /* 0x0005600001057983 */ /* 0x000ea20000100800 */
[----:B------:R-:W-:Y:S02]  /*9a90*/  PRMT R18, RZ, 0x7610, R18 ;  /* 0x00007610ff127816 */ /* 0x000fe40000000012 */
[----:B--2---:R-:W-:-:S05]  /*9aa0*/  IMAD.X R5, R5, 0x1, R0, P1 ;  /* 0x0000000105057824 */ /* 0x004fca00008e0600 */
[----:B------:R0:W2:Y:S04]  /*9ab0*/  @!P0 LDG.E.U16 R18, [R4.64] ;  /* 0x0000000604128981 */ /* 0x0000a8000c1e1500 */
[----:B0-----:R-:W2:Y:S01]  /*9ac0*/  LDL R5, [R1+0x55c] ;  /* 0x00055c0001057983 */ /* 0x001ea20000100800 */
[----:B------:R-:W-:Y:S02]  /*9ad0*/  PRMT R24, RZ, 0x7610, R24 ;  /* 0x00007610ff187816 */ /* 0x000fe40000000018 */
[----:B--2---:R-:W-:-:S05]  /*9ae0*/  IADD3 R4, P1, R5, R2, RZ ;  /* 0x0000000205047210 */ /* 0x004fca0007f3e0ff */
[----:B------:R-:W-:-:S05]  /*9af0*/  IMAD.X R5, R3, 0x1, R0, P1 ;  /* 0x0000000103057824 */ /* 0x000fca00008e0600 */
[----:B------:R0:W2:Y:S04]  /*9b00*/  @!P0 LDG.E.U16 R24, [R4.64] ;  /* 0x0000000604188981 */ /* 0x0000a8000c1e1500 */
[----:B------:R1:W-:Y:S04]  /*9b10*/  STL [R1+0x4c], R18 ;  /* 0x00004c1201007387 */ /* 0x0003e80000100800 */
[----:B------:R-:W4:Y:S04]  /*9b20*/  S2R R3, SR_TID.X ;  /* 0x0000000000037919 */ /* 0x000f280000002100 */
[----:B0-----:R-:W2:Y:S04]  /*9b30*/  LDL R5, [R1+0x604] ;  /* 0x0006040001057983 */ /* 0x001ea80000100800 */
[----:B-1----:R-:W2:Y:S04]  /*9b40*/  LDL R18, [R1+0x558] ;  /* 0x0005580001127983 */ /* 0x002ea80000100800 */
[----:B---3--:R0:W-:Y:S01]  /*9b50*/  STL [R1+0x76c], R28 ;  /* 0x00076c1c01007387 */ /* 0x0081e20000100800 */
[----:B------:R-:W-:-:S02]  /*9b60*/  IADD3 R4, P1, R28, R2, RZ ;  /* 0x000000021c047210 */ /* 0x000fc40007f3e0ff */
[----:B----4-:R-:W-:-:S05]  /*9b70*/  LOP3.LUT R3, R3, 0x7f, RZ, 0xc0, !PT ;  /* 0x0000007f03037812 */ /* 0x010fca00078ec0ff */
[----:B------:R-:W-:Y:S01]  /*9b80*/  IMAD.SHL.U32 R3, R3, 0x2, RZ ;  /* 0x0000000203037824 */ /* 0x000fe200078e00ff */
[----:B--2---:R1:W-:Y:S04]  /*9b90*/  STL [R1+0x180], R24 ;  /* 0x0001801801007387 */ /* 0x0043e80000100800 */
[----:B0-----:R-:W2:Y:S04]  /*9ba0*/  LDL.LU R28, [R1+0x670] ;  /* 0x00067000011c7983 */ /* 0x001ea80000300800 */
[----:B-1----:R-:W0:Y:S02]  /*9bb0*/  S2R R24, SR_TID.X ;  /* 0x0000000000187919 */ /* 0x002e240000002100 */
[----:B0-----:R-:W-:-:S04]  /*9bc0*/  LOP3.LUT P2, RZ, R24, 0x80, RZ, 0xc0, !PT ;  /* 0x0000008018ff7812 */ /* 0x001fc8000784c0ff */
[----:B------:R-:W-:-:S04]  /*9bd0*/  SEL R24, RZ, 0x110, !P2 ;  /* 0x00000110ff187807 */ /* 0x000fc80005000000 */
[----:B------:R-:W-:Y:S02]  /*9be0*/  LOP3.LUT R24, R24, R3, RZ, 0x3c, !PT ;  /* 0x0000000318187212 */ /* 0x000fe400078e3cff */
[----:B------:R-:W3:Y:S01]  /*9bf0*/  LDL.LU R3, [R1+0xfec] ;  /* 0x000fec0001037983 */ /* 0x000ee20000300800 */
[----:B------:R-:W-:Y:S01]  /*9c00*/  IMAD.X R5, R5, 0x1, R0, P1 ;  /* 0x0000000105057824 */ /* 0x000fe200008e0600 */
[----:B---3--:R-:W-:-:S06]  /*9c10*/  PRMT R3, RZ, 0x7610, R3 ;  /* 0x00007610ff037816 */ /* 0x008fcc0000000003 */
[----:B------:R0:W3:Y:S04]  /*9c20*/  @!P0 LDG.E.U16 R3, [R4.64] ;  /* 0x0000000604038981 */ /* 0x0000e8000c1e1500 */
[----:B0-----:R-:W4:Y:S01]  /*9c30*/  LDL R5, [R1+0x600] ;  /* 0x0006000001057983 */ /* 0x001f220000100800 */
[----:B------:R-:W-:-:S03]  /*9c40*/  PRMT R8, RZ, 0x7610, R8 ;  /* 0x00007610ff087816 */ /* 0x000fc60000000008 */
[----:B---3--:R0:W-:Y:S01]  /*9c50*/  STL [R1+0x464], R3 ;  /* 0x0004640301007387 */ /* 0x0081e20000100800 */
[----:B----4-:R-:W-:-:S03]  /*9c60*/  IADD3 R4, P1, R5, R2, RZ ;  /* 0x0000000205047210 */ /* 0x010fc60007f3e0ff */
[----:B0-----:R-:W3:Y:S02]  /*9c70*/  LDL R3, [R1+0x5fc] ;  /* 0x0005fc0001037983 */ /* 0x001ee40000100800 */
[----:B------:R-:W-:Y:S02]  /*9c80*/  IMAD.X R5, R18, 0x1, R0, P1 ;  /* 0x0000000112057824 */ /* 0x000fe400008e0600 */
[----:B------:R-:W4:Y:S04]  /*9c90*/  LDL R18, [R1+0x5f8] ;  /* 0x0005f80001127983 */ /* 0x000f280000100800 */
        /* <DEDUP_REMOVED lines=8> */
[----:B------:R0:W3:Y:S01]  /*9d20*/  @!P0 LDG.E.U16 R10, [R4.64] ;  /* 0x00000006040a8981 */ /* 0x0000e2000c1e1500 */
[----:B------:R-:W-:Y:S02]  /*9d30*/  PRMT R7, RZ, 0x7610, R7 ;  /* 0x00007610ff077816 */ /* 0x000fe40000000007 */
[----:B0-----:R-:W-:-:S05]  /*9d40*/  IADD3 R4, P1, R28, R2, RZ ;  /* 0x000000021c047210 */ /* 0x001fca0007f3e0ff */
[----:B------:R-:W-:-:S05]  /*9d50*/  IMAD.X R5, R3, 0x1, R0, P1 ;  /* 0x0000000103057824 */ /* 0x000fca00008e0600 */
[----:B------:R0:W2:Y:S04]  /*9d60*/  @!P0 LDG.E.U16 R7, [R4.64] ;  /* 0x0000000604078981 */ /* 0x0000a8000c1e1500 */
[----:B---3--:R1:W-:Y:S04]  /*9d70*/  STL [R1+0x45c], R10 ;  /* 0x00045c0a01007387 */ /* 0x0083e80000100800 */
[----:B-1----:R-:W3:Y:S04]  /*9d80*/  LDL.LU R10, [R1+0xfe8] ;  /* 0x000fe800010a7983 */ /* 0x002ee80000300800 */
[----:B------:R-:W-:Y:S04]  /*9d90*/  STS.U16 [R24+0x8000], R25 ;  /* 0x0080001918007388 */ /* 0x000fe80000000400 */
[----:B------:R-:W-:Y:S04]  /*9da0*/  STS.U16 [R24+0x8800], R11 ;  /* 0x0088000b18007388 */ /* 0x000fe80000000400 */
[----:B------:R1:W-:Y:S04]  /*9db0*/  STL [R1+0x770], R28 ;  /* 0x0007701c01007387 */ /* 0x0003e80000100800 */
[----:B-1----:R-:W4:Y:S04]  /*9dc0*/  LDL.LU R28, [R1+0x66c] ;  /* 0x00066c00011c7983 */ /* 0x002f280000300800 */
[----:B0-----:R-:W0:Y:S04]  /*9dd0*/  S2R R5, SR_TID.X ;  /* 0x0000000000057919 */ /* 0x001e280000002100 */
[----:B---3--:R1:W-:Y:S04]  /*9de0*/  STS.U16 [R24+0x9000], R10 ;  /* 0x0090000a18007388 */ /* 0x0083e80000000400 */
[----:B-1----:R-:W3:Y:S04]  /*9df0*/  LDL R24, [R1+0x5f4] ;  /* 0x0005f40001187983 */ /* 0x002ee80000100800 */
[----:B--2---:R1:W-:Y:S04]  /*9e00*/  STL [R1+0x458], R7 ;  /* 0x0004580701007387 */ /* 0x0043e80000100800 */
[----:B-1----:R-:W2:Y:S01]  /*9e10*/  LDL.LU R7, [R1+0xfe4] ;  /* 0x000fe40001077983 */ /* 0x002ea20000300800 */
[----:B0-----:R-:W-:-:S02]  /*9e20*/  LOP3.LUT R4, R5, 0x7f, RZ, 0xc0, !PT ;  /* 0x0000007f05047812 */ /* 0x001fc400078ec0ff */
[----:B------:R-:W-:-:S03]  /*9e30*/  LOP3.LUT P1, RZ, R5, 0x80, RZ, 0xc0, !PT ;  /* 0x0000008005ff7812 */ /* 0x000fc6000782c0ff */
[----:B------:R-:W-:Y:S01]  /*9e40*/  IMAD.SHL.U32 R4, R4, 0x2, RZ ;  /* 0x0000000204047824 */ /* 0x000fe200078e00ff */
[----:B------:R-:W-:-:S04]  /*9e50*/  SEL R5, RZ, 0x110, !P1 ;  /* 0x00000110ff057807 */ /* 0x000fc80004800000 */
[----:B------:R-:W-:Y:S02]  /*9e60*/  LOP3.LUT R5, R5, R4, RZ, 0x3c, !PT ;  /* 0x0000000405057212 */ /* 0x000fe400078e3cff */
[----:B----4-:R-:W-:Y:S02]  /*9e70*/  IADD3 R4, P1, R18, R2, RZ ;  /* 0x0000000212047210 */ /* 0x010fe40007f3e0ff */
[----:B------:R-:W-:Y:S01]  /*9e80*/  PRMT R27, RZ, 0x7610, R27 ;  /* 0x00007610ff1b7816 */ /* 0x000fe2000000001b */
[----:B------:R-:W0:Y:S04]  /*9e90*/  S2R R3, SR_TID.X ;  /* 0x0000000000037919 */ /* 0x000e280000002100 */
[----:B------:R-:W1:Y:S04]  /*9ea0*/  S2R R18, SR_TID.X ;  /* 0x0000000000127919 */ /* 0x000e680000002100 */
[----:B--2---:R2:W-:Y:S02]  /*9eb0*/  STS.U16 [R5+0x9800], R7 ;  /* 0x0098000705007388 */ /* 0x0045e40000000400 */
[----:B--2---:R-:W-:-:S05]  /*9ec0*/  IMAD.X R5, R8, 0x1, R0, P1 ;  /* 0x0000000108057824 */ /* 0x004fca00008e0600 */
[----:B------:R-:W2:Y:S01]  /*9ed0*/  @!P0 LDG.E.U16 R27, [R4.64] ;  /* 0x00000006041b8981 */ /* 0x000ea2000c1e1500 */
[----:B0-----:R-:W-:Y:S02]  /*9ee0*/  LOP3.LUT R3, R3, 0x7f, RZ, 0xc0, !PT ;  /* 0x0000007f03037812 */ /* 0x001fe400078ec0ff */
[----:B-1----:R-:W-:-:S03]  /*9ef0*/  LOP3.LUT P2, RZ, R18, 0x80, RZ, 0xc0, !PT ;  /* 0x0000008012ff7812 */ /* 0x002fc6000784c0ff */
[----:B------:R-:W-:Y:S01]  /*9f00*/  IMAD.SHL.U32 R8, R3, 0x2, RZ ;  /* 0x0000000203087824 */ /* 0x000fe200078e00ff */
[----:B------:R-:W-:-:S04]  /*9f10*/  SEL R18, RZ, 0x110, !P2 ;  /* 0x00000110ff127807 */ /* 0x000fc80005000000 */
[----:B------:R-:W-:Y:S02]  /*9f20*/  LOP3.LUT R18, R18, R8, RZ, 0x3c, !PT ;  /* 0x0000000812127212 */ /* 0x000fe400078e3cff */
[----:B------:R-:W4:Y:S04]  /*9f30*/  LDL.LU R8, [R1+0xfe0] ;  /* 0x000fe00001087983 */ /* 0x000f280000300800 */
[----:B--2---:R0:W-:Y:S04]  /*9f40*/  STL [R1+0x454], R27 ;  /* 0x0004541b01007387 */ /* 0x0041e80000100800 */
[----:B0-----:R-:W2:Y:S04]  /*9f50*/  LDL.LU R27, [R1+0xfdc] ;  /* 0x000fdc00011b7983 */ /* 0x001ea80000300800 */
[----:B------:R-:W2:Y:S04]  /*9f60*/  LDL.LU R4, [R1+0x10] ;  /* 0x0000100001047983 */ /* 0x000ea80000300800 */
[----:B------:R-:W3:Y:S01]  /*9f70*/  LDL R5, [R1+0x54c] ;  /* 0x00054c0001057983 */ /* 0x000ee20000100800 */
[----:B------:R-:W-:-:S05]  /*9f80*/  LOP3.LUT R18, R18, 0x20, RZ, 0x3c, !PT ;  /* 0x0000002012127812 */ /* 0x000fca00078e3cff */
[----:B--2---:R0:W-:Y:S04]  /*9f90*/  STS.U16 [R18+0x8200], R4 ;  /* 0x0082000412007388 */ /* 0x0041e80000000400 */
[----:B0-----:R-:W2:Y:S01]  /*9fa0*/  LDL.LU R18, [R1+0xfd8] ;  /* 0x000fd80001127983 */ /* 0x001ea20000300800 */
[----:B---3--:R-:W-:-:S03]  /*9fb0*/  IADD3 R4, P1, R5, R2, RZ ;  /* 0x0000000205047210 */ /* 0x008fc60007f3e0ff */
[----:B------:R-:W3:Y:S01]  /*9fc0*/  LDL R5, [R1+0x4c0] ;  /* 0x0004c00001057983 */ /* 0x000ee20000100800 */
[----:B--2---:R-:W-:Y:S01]  /*9fd0*/  PRMT R18, RZ, 0x7610, R18 ;  /* 0x00007610ff127816 */ /* 0x004fe20000000012 */
[----:B---3--:R-:W-:-:S05]  /*9fe0*/  IMAD.X R5, R5, 0x1, R0, P1 ;  /* 0x0000000105057824 */ /* 0x008fca00008e0600 */
[----:B------:R0:W2:Y:S04]  /*9ff0*/  @!P0 LDG.E.U16 R18, [R4.64] ;  /* 0x0000000604128981 */ /* 0x0000a8000c1e1500 */
[----:B------:R-:W1:Y:S04]  /*a000*/  S2R R3, SR_TID.X ;  /* 0x0000000000037919 */ /* 0x000e680000002100 */
[----:B0-----:R-:W0:Y:S04]  /*a010*/  S2R R5, SR_TID.X ;  /* 0x0000000000057919 */ /* 0x001e280000002100 */
[----:B--2---:R2:W-:Y:S04]  /*a020*/  STL [R1+0x18c], R18 ;  /* 0x00018c1201007387 */ /* 0x0045e80000100800 */
[----:B--2---:R-:W2:Y:S01]  /*a030*/  LDL.LU R18, [R1+0xfd4] ;  /* 0x000fd40001127983 */ /* 0x004ea20000300800 */
[----:B-1----:R-:W-:-:S02]  /*a040*/  LOP3.LUT R3, R3, 0x7f, RZ, 0xc0, !PT ;  /* 0x0000007f03037812 */ /* 0x002fc400078ec0ff */
[----:B0-----:R-:W-:-:S03]  /*a050*/  LOP3.LUT P1, RZ, R5, 0x80, RZ, 0xc0, !PT ;  /* 0x0000008005ff7812 */ /* 0x001fc6000782c0ff */
[----:B------:R-:W-:Y:S01]  /*a060*/  IMAD.SHL.U32 R3, R3, 0x2, RZ ;  /* 0x0000000203037824 */ /* 0x000fe200078e00ff */
[----:B------:R-:W-:-:S04]  /*a070*/  SEL R5, RZ, 0x110, !P1 ;  /* 0x00000110ff057807 */ /* 0x000fc80004800000 */
[----:B------:R-:W-:Y:S02]  /*a080*/  LOP3.LUT R5, R5, R3, RZ, 0x3c, !PT ;  /* 0x0000000305057212 */ /* 0x000fe400078e3cff */
[----:B------:R-:W-:Y:S01]  /*a090*/  IADD3 R4, P1, R28, R2, RZ ;  /* 0x000000021c047210 */ /* 0x000fe20007f3e0ff */
[----:B------:R-:W3:Y:S01]  /*a0a0*/  LDL R3, [R1+0x4bc] ;  /* 0x0004bc0001037983 */ /* 0x000ee20000100800 */
[----:B------:R-:W-:Y:S02]  /*a0b0*/  LOP3.LUT R5, R5, 0x20, RZ, 0x3c, !PT ;  /* 0x0000002005057812 */ /* 0x000fe400078e3cff */
[----:B------:R-:W-:-:S03]  /*a0c0*/  PRMT R27, RZ, 0x7610, R27 ;  /* 0x00007610ff1b7816 */ /* 0x000fc6000000001b */
[----:B--2---:R0:W-:Y:S02]  /*a0d0*/  STS.U16 [R5+0x8a00], R18 ;  /* 0x008a001205007388 */ /* 0x0041e40000000400 */
[----:B0-----:R-:W-:-:S05]  /*a0e0*/  IMAD.X R5, R24, 0x1, R0, P1 ;  /* 0x0000000118057824 */ /* 0x001fca00008e0600 */
[----:B------:R0:W2:Y:S04]  /*a0f0*/  @!P0 LDG.E.U16 R27, [R4.64] ;  /* 0x00000006041b8981 */ /* 0x0000a8000c1e1500 */
[----:B0-----:R-:W0:Y:S04]  /*a100*/  S2R R5, SR_TID.X ;  /* 0x0000000000057919 */ /* 0x001e280000002100 */
[----:B------:R-:W1:Y:S04]  /*a110*/  S2R R4, SR_TID.X ;  /* 0x0000000000047919 */ /* 0x000e680000002100 */
[----:B------:R3:W-:Y:S04]  /*a120*/  STL [R1+0x774], R28 ;  /* 0x0007741c01007387 */ /* 0x0007e80000100800 */
[----:B---3--:R-:W3:Y:S01]  /*a130*/  LDL.LU R28, [R1+0x668] ;  /* 0x00066800011c7983 */ /* 0x008ee20000300800 */
[----:B0-----:R-:W-:-:S02]  /*a140*/  LOP3.LUT R5, R5, 0x7f, RZ, 0xc0, !PT ;  /* 0x0000007f05057812 */ /* 0x001fc400078ec0ff */
[----:B-1----:R-:W-:-:S03]  /*a150*/  LOP3.LUT P1, RZ, R4, 0x80, RZ, 0xc0, !PT ;  /* 0x0000008004ff7812 */ /* 0x002fc6000782c0ff */
[----:B------:R-:W-:Y:S01]  /*a160*/  IMAD.SHL.U32 R5, R5, 0x2, RZ ;  /* 0x0000000205057824 */ /* 0x000fe200078e00ff */
[----:B------:R-:W-:-:S04]  /*a170*/  SEL R4, RZ, 0x110, !P1 ;  /* 0x00000110ff047807 */ /* 0x000fc80004800000 */
[----:B------:R-:W-:Y:S01]  /*a180*/  LOP3.LUT R4, R4, R5, RZ, 0x3c, !PT ;  /* 0x0000000504047212 */ /* 0x000fe200078e3cff */
[----:B--2---:R0:W-:Y:S04]  /*a190*/  STL [R1+0x188], R27 ;  /* 0x0001881b01007387 */ /* 0x0041e80000100800 */
[----:B0-----:R-:W2:Y:S04]  /*a1a0*/  LDL.LU R27, [R1+0xfd0] ;  /* 0x000fd000011b7983 */ /* 0x001ea80000300800 */
[----:B------:R-:W2:Y:S01]  /*a1b0*/  LDL R5, [R1+0x5f0] ;  /* 0x0005f00001057983 */ /* 0x000ea20000100800 */
[----:B------:R-:W-:-:S05]  /*a1c0*/  LOP3.LUT R4, R4, 0x20, RZ, 0x3c, !PT ;  /* 0x0000002004047812 */ /* 0x000fca00078e3cff */
[----:B----4-:R2:W-:Y:S02]  /*a1d0*/  STS.U16 [R4+0x9200], R8 ;  /* 0x0092000804007388 */ /* 0x0105e40000000400 */
[----:B--2---:R-:W-:Y:S02]  /*a1e0*/  IADD3 R4, P1, R5, R2, RZ ;  /* 0x0000000205047210 */ /* 0x004fe40007f3e0ff */
[----:B------:R-:W2:Y:S01]  /*a1f0*/  LDL R5, [R1+0x548] ;  /* 0x0005480001057983 */ /* 0x000ea20000100800 */
[----:B------:R-:W-:Y:S02]  /*a200*/  PRMT R27, RZ, 0x7610, R27 ;  /* 0x00007610ff1b7816 */ /* 0x000fe4000000001b */
[----:B--2---:R-:W-:-:S05]  /*a210*/  IMAD.X R5, R5, 0x1, R0, P1 ;  /* 0x0000000105057824 */ /* 0x004fca00008e0600 */
[----:B------:R0:W2:Y:S04]  /*a220*/  @!P0 LDG.E.U16 R27, [R4.64] ;  /* 0x00000006041b8981 */ /* 0x0000a8000c1e1500 */
[----:B0-----:R-:W0:Y:S02]  /*a230*/  S2R R5, SR_TID.X ;  /* 0x0000000000057919 */ /* 0x001e240000002100 */
[----:B0-----:R-:W-:Y:S02]  /*a240*/  LOP3.LUT P1, RZ, R5, 0x80, RZ, 0xc0, !PT ;  /* 0x0000008005ff7812 */ /* 0x001fe4000782c0ff */
[----:B------:R-:W0:Y:S04]  /*a250*/  S2R R24, SR_TID.X ;  /* 0x0000000000187919 */ /* 0x000e280000002100 */
[----:B--2---:R1:W-:Y:S04]  /*a260*/  STL [R1+0x184], R27 ;  /* 0x0001841b01007387 */ /* 0x0043e80000100800 */
[----:B-1----:R-:W2:Y:S04]  /*a270*/  LDL.LU R27, [R1+0xfcc] ;  /* 0x000fcc00011b7983 */ /* 0x002ea80000300800 */
[----:B------:R-:W4:Y:S01]  /*a280*/  LDL R5, [R1+0x544] ;  /* 0x0005440001057983 */ /* 0x000f220000100800 */
[----:B0-----:R-:W-:-:S02]  /*a290*/  LOP3.LUT R24, R24, 0x7f, RZ, 0xc0, !PT ;  /* 0x0000007f18187812 */ /* 0x001fc400078ec0ff */
[----:B------:R-:W-:-:S03]  /*a2a0*/  SEL R4, RZ, 0x110, !P1 ;  /* 0x00000110ff047807 */ /* 0x000fc60004800000 */
[----:B------:R-:W-:-:S05]  /*a2b0*/  IMAD.SHL.U32 R24, R24, 0x2, RZ ;  /* 0x0000000218187824 */ /* 0x000fca00078e00ff */
[----:B------:R-:W-:-:S04]  /*a2c0*/  LOP3.LUT R4, R4, R24, RZ, 0x3c, !PT ;  /* 0x0000001804047212 */ /* 0x000fc800078e3cff */
[----:B------:R-:W-:Y:S01]  /*a2d0*/  LOP3.LUT R4, R4, 0x20, RZ, 0x3c, !PT ;  /* 0x0000002004047812 */ /* 0x000fe200078e3cff */
[----:B------:R-:W0:Y:S04]  /*a2e0*/  S2R R24, SR_TID.X ;  /* 0x0000000000187919 */ /* 0x000e280000002100 */
[----:B------:R4:W-:Y:S01]  /*a2f0*/  STS.U16 [R4+0x9a00], R6 ;  /* 0x009a000604007388 */ /* 0x0009e20000000400 */
[----:B------:R-:W-:Y:S02]  /*a300*/  PRMT R11, RZ, 0x7610, R11 ;  /* 0x00007610ff0b7816 */ /* 0x000fe4000000000b */
[----:B0-----:R-:W-:-:S04]  /*a310*/  LOP3.LUT P2, RZ, R24, 0x80, RZ, 0xc0, !PT ;  /* 0x0000008018ff7812 */ /* 0x001fc8000784c0ff */
[----:B------:R-:W-:Y:S02]  /*a320*/  SEL R24, RZ, 0x110, !P2 ;  /* 0x00000110ff187807 */ /* 0x000fe40005000000 */
[----:B----4-:R-:W-:Y:S02]  /*a330*/  IADD3 R4, P1, R5, R2, RZ ;  /* 0x0000000205047210 */ /* 0x010fe40007f3e0ff */
[----:B------:R-:W0:Y:S02]  /*a340*/  S2R R5, SR_TID.X ;  /* 0x0000000000057919 */ /* 0x000e240000002100 */
[----:B0-----:R-:W-:-:S05]  /*a350*/  LOP3.LUT R5, R5, 0x7f, RZ, 0xc0, !PT ;  /* 0x0000007f05057812 */ /* 0x001fca00078ec0ff */
[----:B------:R-:W-:-:S05]  /*a360*/  IMAD.SHL.U32 R5, R5, 0x2, RZ ;  /* 0x0000000205057824 */ /* 0x000fca00078e00ff */
[----:B------:R-:W-:Y:S01]  /*a370*/  LOP3.LUT R24, R24, R5, RZ, 0x3c, !PT ;  /* 0x0000000518187212 */ /* 0x000fe200078e3cff */
[----:B------:R-:W-:Y:S02]  /*a380*/  IMAD.X R5, R3, 0x1, R0, P1 ;  /* 0x0000000103057824 */ /* 0x000fe400008e0600 */
[----:B------:R-:W4:Y:S04]  /*a390*/  LDL R3, [R1+0x4b8] ;  /* 0x0004b80001037983 */ /* 0x000f280000100800 */
[----:B------:R0:W2:Y:S04]  /*a3a0*/  @!P0 LDG.E.U16 R11, [R4.64] ;  /* 0x00000006040b8981 */ /* 0x0000a8000c1e1500 */
[----:B0-----:R-:W2:Y:S01]  /*a3b0*/  LDL.LU R5, [R1+0x14] ;  /* 0x0000140001057983 */ /* 0x001ea20000300800 */
[----:B------:R-:W-:-:S02]  /*a3c0*/  LOP3.LUT R24, R24, 0x40, RZ, 0x3c, !PT ;  /* 0x0000004018187812 */ /* 0x000fc400078e3cff */
[----:B---3--:R-:W-:-:S03]  /*a3d0*/  IADD3 R4, P1, R28, R2, RZ ;  /* 0x000000021c047210 */ /* 0x008fc60007f3e0ff */
[----:B--2---:R0:W-:Y:S04]  /*a3e0*/  STS.U16 [R24+0x8400], R5 ;  /* 0x0084000518007388 */ /* 0x0041e80000000400 */
[----:B0-----:R-:W2:Y:S01]  /*a3f0*/  LDL R5, [R1+0x5ec] ;  /* 0x0005ec0001057983 */ /* 0x001ea20000100800 */
[----:B------:R-:W-:-:S03]  /*a400*/  PRMT R10, RZ, 0x7610, R10 ;  /* 0x00007610ff0a7816 */ /* 0x000fc6000000000a */
        /* <DEDUP_REMOVED lines=10> */
[----:B0-----:R-:W2:Y:S01]  /*a4b0*/  LDL R5, [R1+0x53c] ;  /* 0x00053c0001057983 */ /* 0x001ea20000100800 */
[----:B------:R-:W-:Y:S02]  /*a4c0*/  PRMT R7, RZ, 0x7610, R7 ;  /* 0x00007610ff077816 */ /* 0x000fe40000000007 */
[----:B--2---:R-:W-:-:S05]  /*a4d0*/  IADD3 R4, P1, R5, R2, RZ ;  /* 0x0000000205047210 */ /* 0x004fca0007f3e0ff */
[----:B----4-:R-:W-:-:S05]  /*a4e0*/  IMAD.X R5, R3, 0x1, R0, P1 ;  /* 0x0000000103057824 */ /* 0x010fca00008e0600 */
[----:B------:R0:W2:Y:S04]  /*a4f0*/  @!P0 LDG.E.U16 R7, [R4.64] ;  /* 0x0000000604078981 */ /* 0x0000a8000c1e1500 */
[----:B0-----:R-:W4:Y:S04]  /*a500*/  LDL R5, [R1+0x5e4] ;  /* 0x0005e40001057983 */ /* 0x001f280000100800 */
[----:B------:R-:W0:Y:S04]  /*a510*/  S2R R3, SR_TID.X ;  /* 0x0000000000037919 */ /* 0x000e280000002100 */
[----:B------:R-:W-:Y:S01]  /*a520*/  STS.U16 [R24+0x8c00], R27 ;  /* 0x008c001b18007388 */ /* 0x000fe20000000400 */
[----:B---3--:R-:W-:-:S03]  /*a530*/  IADD3 R4, P1, R28, R2, RZ ;  /* 0x000000021c047210 */ /* 0x008fc60007f3e0ff */
[----:B------:R-:W-:Y:S04]  /*a540*/  STS.U16 [R24+0x9400], R17 ;  /* 0x0094001118007388 */ /* 0x000fe80000000400 */
[----:B------:R0:W-:Y:S01]  /*a550*/  STS.U16 [R24+0x9c00], R9 ;  /* 0x009c000918007388 */ /* 0x0001e20000000400 */
[----:B------:R-:W-:Y:S02]  /*a560*/  PRMT R6, RZ, 0x7610, R6 ;  /* 0x00007610ff067816 */ /* 0x000fe40000000006 */
[C---:B0-----:R-:W-:Y:S02]  /*a570*/  LOP3.LUT R24, R3.reuse, 0x7f, RZ, 0xc0, !PT ;  /* 0x0000007f03187812 */ /* 0x041fe400078ec0ff */
[----:B------:R-:W-:-:S03]  /*a580*/  LOP3.LUT P4, RZ, R3, 0x80, RZ, 0xc0, !PT ;  /* 0x0000008003ff7812 */ /* 0x000fc6000788c0ff */
[----:B------:R-:W-:Y:S01]  /*a590*/  IMAD.SHL.U32 R24, R24, 0x2, RZ ;  /* 0x0000000218187824 */ /* 0x000fe200078e00ff */
[----:B------:R-:W-:Y:S01]  /*a5a0*/  SEL R3, RZ, 0x110, !P4 ;  /* 0x00000110ff037807 */ /* 0x000fe20006000000 */
[----:B------:R0:W-:Y:S03]  /*a5b0*/  STL [R1+0x77c], R28 ;  /* 0x00077c1c01007387 */ /* 0x0001e60000100800 */
[----:B------:R-:W-:Y:S01]  /*a5c0*/  LOP3.LUT R3, R3, R24, RZ, 0x3c, !PT ;  /* 0x0000001803037212 */ /* 0x000fe200078e3cff */
[----:B0-----:R-:W3:Y:S04]  /*a5d0*/  LDL.LU R28, [R1+0x660] ;  /* 0x00066000011c7983 */ /* 0x001ee80000300800 */
[----:B------:R-:W2:Y:S01]  /*a5e0*/  LDL.LU R24, [R1+0xfc8] ;  /* 0x000fc80001187983 */ /* 0x000ea20000300800 */
[----:B----4-:R-:W-:-:S05]  /*a5f0*/  IMAD.X R5, R5, 0x1, R0, P1 ;  /* 0x0000000105057824 */ /* 0x010fca00008e0600 */
[----:B------:R0:W4:Y:S04]  /*a600*/  @!P0 LDG.E.U16 R6, [R4.64] ;  /* 0x0000000604068981 */ /* 0x000128000c1e1500 */
[----:B0-----:R-:W2:Y:S04]  /*a610*/  LDL.LU R4, [R1+0x18] ;  /* 0x0000180001047983 */ /* 0x001ea80000300800 */
[----:B------:R-:W3:Y:S01]  /*a620*/  LDL R5, [R1+0x5e0] ;  /* 0x0005e00001057983 */ /* 0x000ee20000100800 */
[----:B------:R-:W-:-:S05]  /*a630*/  LOP3.LUT R3, R3, 0x60, RZ, 0x3c, !PT ;  /* 0x0000006003037812 */ /* 0x000fca00078e3cff */
[----:B--2---:R3:W-:Y:S02]  /*a640*/  STS.U16 [R3+0x8600], R4 ;  /* 0x0086000403007388 */ /* 0x0047e40000000400 */
[----:B---3--:R-:W-:Y:S02]  /*a650*/  IADD3 R4, P1, R5, R2, RZ ;  /* 0x0000000205047210 */ /* 0x008fe40007f3e0ff */
[----:B------:R-:W2:Y:S01]  /*a660*/  LDL R5, [R1+0x538] ;  /* 0x0005380001057983 */ /* 0x000ea20000100800 */
[----:B------:R-:W-:Y:S02]  /*a670*/  PRMT R24, RZ, 0x7610, R24 ;  /* 0x00007610ff187816 */ /* 0x000fe40000000018 */
[----:B--2---:R-:W-:-:S05]  /*a680*/  IMAD.X R5, R5, 0x1, R0, P1 ;  /* 0x0000000105057824 */ /* 0x004fca00008e0600 */
[----:B------:R-:W2:Y:S04]  /*a690*/  @!P0 LDG.E.U16 R24, [R4.64] ;  /* 0x0000000604188981 */ /* 0x000ea8000c1e1500 */
[----:B--2---:R0:W-:Y:S04]  /*a6a0*/  STL [R1+0x46c], R24 ;  /* 0x00046c1801007387 */ /* 0x0041e80000100800 */
[----:B0-----:R-:W2:Y:S04]  /*a6b0*/  LDL.LU R24, [R1+0xfc4] ;  /* 0x000fc40001187983 */ /* 0x001ea80000300800 */
[----:B------:R-:W3:Y:S04]  /*a6c0*/  LDL.LU R4, [R1+0xc] ;  /* 0x00000c0001047983 */ /* 0x000ee80000300800 */
[----:B------:R-:W2:Y:S04]  /*a6d0*/  LDL R5, [R1+0x534] ;  /* 0x0005340001057983 */ /* 0x000ea80000100800 */
[----:B---3--:R0:W-:Y:S04]  /*a6e0*/  STS.U16 [R3+0x8e00], R4 ;  /* 0x008e000403007388 */ /* 0x0081e80000000400 */
[----:B0-----:R-:W3:Y:S01]  /*a6f0*/  LDL.LU R3, [R1+0xfc0] ;  /* 0x000fc00001037983 */ /* 0x001ee20000300800 */
[----:B--2---:R-:W-:-:S03]  /*a700*/  IADD3 R4, P1, R5, R2, RZ ;  /* 0x0000000205047210 */ /* 0x004fc60007f3e0ff */
[----:B------:R-:W2:Y:S01]  /*a710*/  LDL R5, [R1+0x4b4] ;  /* 0x0004b40001057983 */ /* 0x000ea20000100800 */
[----:B---3--:R-:W-:Y:S01]  /*a720*/  PRMT R3, RZ, 0x7610, R3 ;  /* 0x00007610ff037816 */ /* 0x008fe20000000003 */
[----:B--2---:R-:W-:-:S05]  /*a730*/  IMAD.X R5, R5, 0x1, R0, P1 ;  /* 0x0000000105057824 */ /* 0x004fca00008e0600 */
[----:B------:R0:W2:Y:S04]  /*a740*/  @!P0 LDG.E.U16 R3, [R4.64] ;  /* 0x0000000604038981 */ /* 0x0000a8000c1e1500 */
[----:B0-----:R-:W0:Y:S04]  /*a750*/  S2R R5, SR_TID.X ;  /* 0x0000000000057919 */ /* 0x001e280000002100 */
[----:B------:R-:W1:Y:S01]  /*a760*/  S2R R4, SR_TID.X ;  /* 0x0000000000047919 */ /* 0x000e620000002100 */
[----:B0-----:R-:W-:Y:S02]  /*a770*/  LOP3.LUT R5, R5, 0x7f, RZ, 0xc0, !PT ;  /* 0x0000007f05057812 */ /* 0x001fe400078ec0ff */
[----:B-1----:R-:W-:-:S03]  /*a780*/  LOP3.LUT P1, RZ, R4, 0x80, RZ, 0xc0, !PT ;  /* 0x0000008004ff7812 */ /* 0x002fc6000782c0ff */
[----:B------:R-:W-:Y:S01]  /*a790*/  IMAD.SHL.U32 R5, R5, 0x2, RZ ;  /* 0x0000000205057824 */ /* 0x000fe200078e00ff */
[----:B------:R-:W-:-:S04]  /*a7a0*/  SEL R4, RZ, 0x110, !P1 ;  /* 0x00000110ff047807 */ /* 0x000fc80004800000 */
[----:B------:R-:W-:Y:S01]  /*a7b0*/  LOP3.LUT R4, R4, R5, RZ, 0x3c, !PT ;  /* 0x0000000504047212 */ /* 0x000fe200078e3cff */
[----:B--2---:R0:W-:Y:S04]  /*a7c0*/  STL [R1+0x468], R3 ;  /* 0x0004680301007387 */ /* 0x0041e80000100800 */
[----:B0-----:R-:W2:Y:S04]  /*a7d0*/  LDL.LU R3, [R1+0xfbc] ;  /* 0x000fbc0001037983 */ /* 0x001ea80000300800 */
[----:B------:R-:W3:Y:S01]  /*a7e0*/  LDL.LU R5, [R1+0x4] ;  /* 0x0000040001057983 */ /* 0x000ee20000300800 */
[----:B------:R-:W-:-:S05]  /*a7f0*/  LOP3.LUT R4, R4, 0x60, RZ, 0x3c, !PT ;  /* 0x0000006004047812 */ /* 0x000fca00078e3cff */
[----:B---3--:R0:W-:Y:S04]  /*a800*/  STS.U16 [R4+0x9600], R5 ;  /* 0x0096000504007388 */ /* 0x0081e80000000400 */
[----:B0-----:R-:W3:Y:S01]  /*a810*/  LDL R5, [R1+0x5dc] ;  /* 0x0005dc0001057983 */ /* 0x001ee20000100800 */
[----:B------:R-:W-:Y:S02]  /*a820*/  IADD3 R4, P1, R28, R2, RZ ;  /* 0x000000021c047210 */ /* 0x000fe40007f3e0ff */
[----:B--2---:R-:W-:-:S03]  /*a830*/  PRMT R3, RZ, 0x7610, R3 ;  /* 0x00007610ff037816 */ /* 0x004fc60000000003 */
[----:B---3--:R-:W-:-:S05]  /*a840*/  IMAD.X R5, R5, 0x1, R0, P1 ;  /* 0x0000000105057824 */ /* 0x008fca00008e0600 */
        /* <DEDUP_REMOVED lines=14> */
[----:B------:R2:W-:Y:S02]  /*a930*/  STS.U16 [R4+0x9e00], R24 ;  /* 0x009e001804007388 */ /* 0x0005e40000000400 */
[----:B--2---:R-:W-:Y:S02]  /*a940*/  IADD3 R4, P1, R5, R2, RZ ;  /* 0x0000000205047210 */ /* 0x004fe40007f3e0ff */
[----:B------:R-:W2:Y:S01]  /*a950*/  LDL R5, [R1+0x530] ;  /* 0x0005300001057983 */ /* 0x000ea20000100800 */
[----:B------:R-:W-:Y:S02]  /*a960*/  PRMT R3, RZ, 0x7610, R3 ;  /* 0x00007610ff037816 */ /* 0x000fe40000000003 */
[----:B--2---:R-:W-:-:S05]  /*a970*/  IMAD.X R5, R5, 0x1, R0, P1 ;  /* 0x0000000105057824 */ /* 0x004fca00008e0600 */
[----:B------:R-:W2:Y:S04]  /*a980*/  @!P0 LDG.E.U16 R3, [R4.64] ;  /* 0x0000000604038981 */ /* 0x000ea8000c1e1500 */
[----:B--2---:R0:W-:Y:S04]  /*a990*/  STL [R1+0x3c], R3 ;  /* 0x00003c0301007387 */ /* 0x0041e80000100800 */
[----:B0-----:R-:W2:Y:S04]  /*a9a0*/  LDL.LU R3, [R1+0xfb4] ;  /* 0x000fb40001037983 */ /* 0x001ea80000300800 */
[----:B------:R-:W2:Y:S02]  /*a9b0*/  LDL R5, [R1+0x52c] ;  /* 0x00052c0001057983 */ /* 0x000ea40000100800 */
[----:B--2---:R-:W-:-:S02]  /*a9c0*/  IADD3 R4, P1, R5, R2, RZ ;  /* 0x0000000205047210 */ /* 0x004fc40007f3e0ff */
[----:B------:R-:W2:Y:S01]  /*a9d0*/  LDL R5, [R1+0x4b0] ;  /* 0x0004b00001057983 */ /* 0x000ea20000100800 */
[----:B------:R-:W-:Y:S02]  /*a9e0*/  PRMT R15, RZ, 0x7610, R15 ;  /* 0x00007610ff0f7816 */ /* 0x000fe4000000000f */
[----:B--2---:R-:W-:-:S05]  /*a9f0*/  IMAD.X R5, R5, 0x1, R0, P1 ;  /* 0x0000000105057824 */ /* 0x004fca00008e0600 */
[----:B------:R-:W2:Y:S04]  /*aa00*/  @!P0 LDG.E.U16 R15, [R4.64] ;  /* 0x00000006040f8981 */ /* 0x000ea8000c1e1500 */
[----:B--2---:R0:W-:Y:S04]  /*aa10*/  STL [R1+0x34], R15 ;  /* 0x0000340f01007387 */ /* 0x0041e80000100800 */
[----:B0-----:R-:W2:Y:S04]  /*aa20*/  LDL.LU R15, [R1+0xfb0] ;  /* 0x000fb000010f7983 */ /* 0x001ea80000300800 */
[----:B------:R-:W2:Y:S01]  /*aa30*/  LDL R5, [R1+0x5d4] ;  /* 0x0005d40001057983 */ /* 0x000ea20000100800 */
[----:B---3--:R-:W-:-:S02]  /*aa40*/  IADD3 R4, P1, R28, R2, RZ ;  /* 0x000000021c047210 */ /* 0x008fc40007f3e0ff */
[----:B------:R-:W-:-:S03]  /*aa50*/  PRMT R14, RZ, 0x7610, R14 ;  /* 0x00007610ff0e7816 */ /* 0x000fc6000000000e */
        /* <DEDUP_REMOVED lines=45> */
[----:B------:R-:W-:Y:S04]  /*ad30*/  STS.U16 [R3+0xe00], R23 ;  /* 0x000e001703007388 */ /* 0x000fe80000000400 */
[----:B--2---:R0:W-:Y:S04]  /*ad40*/  STL [R1+0x14], R29 ;  /* 0x0000141d01007387 */ /* 0x0041e80000100800 */
[----:B0-----:R-:W2:Y:S04]  /*ad50*/  LDL.LU R29, [R1+0xf98] ;  /* 0x000f9800011d7983 */ /* 0x001ea80000300800 */
[----:B------:R-:W4:Y:S04]  /*ad60*/  LDL.LU R23, [R1+0xf94] ;  /* 0x000f940001177983 */ /* 0x000f280000300800 */
[----:B------:R-:W4:Y:S01]  /*ad70*/  LDL R5, [R1+0x5c4] ;  /* 0x0005c40001057983 */ /* 0x000f220000100800 */
[----:B---3--:R-:W-:-:S02]  /*ad80*/  IADD3 R4, P1, R28, R2, RZ ;  /* 0x000000021c047210 */ /* 0x008fc40007f3e0ff */
[----:B--2---:R-:W-:-:S03]  /*ad90*/  PRMT R29, RZ, 0x7610, R29 ;  /* 0x00007610ff1d7816 */ /* 0x004fc6000000001d */
[----:B----4-:R-:W-:-:S05]  /*ada0*/  IMAD.X R5, R5, 0x1, R0, P1 ;  /* 0x0000000105057824 */ /* 0x010fca00008e0600 */
[----:B------:R0:W2:Y:S04]  /*adb0*/  @!P0 LDG.E.U16 R29, [R4.64] ;  /* 0x00000006041d8981 */ /* 0x0000a8000c1e1500 */
[----:B------:R1:W-:Y:S04]  /*adc0*/  STL [R1+0x78c], R28 ;  /* 0x00078c1c01007387 */ /* 0x0003e80000100800 */
[----:B-1----:R-:W3:Y:S04]  /*add0*/  LDL.LU R28, [R1+0x650] ;  /* 0x00065000011c7983 */ /* 0x002ee80000300800 */
[----:B0-----:R-:W4:Y:S04]  /*ade0*/  LDL R5, [R1+0x5c0] ;  /* 0x0005c00001057983 */ /* 0x001f280000100800 */
[----:B--2---:R0:W-:Y:S04]  /*adf0*/  STL [R1+0xf70], R29 ;  /* 0x000f701d01007387 */ /* 0x0041e80000100800 */
[----:B0-----:R-:W2:Y:S01]  /*ae00*/  LDL R29, [R1+0x518] ;  /* 0x00051800011d7983 */ /* 0x001ea20000100800 */
[----:B------:R-:W-:-:S02]  /*ae10*/  PRMT R23, RZ, 0x7610, R23 ;  /* 0x00007610ff177816 */ /* 0x000fc40000000017 */
[----:B----4-:R-:W-:-:S05]  /*ae20*/  IADD3 R4, P1, R5, R2, RZ ;  /* 0x0000000205047210 */ /* 0x010fca0007f3e0ff */
[----:B--2---:R-:W-:-:S05]  /*ae30*/  IMAD.X R5, R29, 0x1, R0, P1 ;  /* 0x000000011d057824 */ /* 0x004fca00008e0600 */
[----:B------:R0:W2:Y:S04]  /*ae40*/  @!P0 LDG.E.U16 R23, [R4.64] ;  /* 0x0000000604178981 */ /* 0x0000a8000c1e1500 */
[----:B------:R1:W-:Y:S04]  /*ae50*/  STS.U16 [R3+0x1000], R22 ;  /* 0x0010001603007388 */ /* 0x0003e80000000400 */
[----:B-1----:R-:W4:Y:S04]  /*ae60*/  LDL.LU R22, [R1+0xf90] ;  /* 0x000f900001167983 */ /* 0x002f280000300800 */
[----:B0-----:R-:W3:Y:S04]  /*ae70*/  LDL R5, [R1+0x514] ;  /* 0x0005140001057983 */ /* 0x001ee80000100800 */
[----:B--2---:R0:W-:Y:S04]  /*ae80*/  STL [R1+0xf74], R23 ;  /* 0x000f741701007387 */ /* 0x0041e80000100800 */
[----:B0-----:R-:W2:Y:S01]  /*ae90*/  LDL R23, [R1+0x4a4] ;  /* 0x0004a40001177983 */ /* 0x001ea20000100800 */
[----:B----4-:R-:W-:-:S02]  /*aea0*/  PRMT R22, RZ, 0x7610, R22 ;  /* 0x00007610ff167816 */ /* 0x010fc40000000016 */
[----:B---3--:R-:W-:-:S05]  /*aeb0*/  IADD3 R4, P1, R5, R2, RZ ;  /* 0x0000000205047210 */ /* 0x008fca0007f3e0ff */
[----:B--2---:R-:W-:-:S05]  /*aec0*/  IMAD.X R5, R23, 0x1, R0, P1 ;  /* 0x0000000117057824 */ /* 0x004fca00008e0600 */
[----:B------:R-:W2:Y:S04]  /*aed0*/  @!P0 LDG.E.U16 R22, [R4.64] ;  /* 0x0000000604168981 */ /* 0x000ea8000c1e1500 */
[----:B------:R0:W-:Y:S04]  /*aee0*/  STS.U16 [R3+0x1200], R21 ;  /* 0x0012001503007388 */ /* 0x0001e80000000400 */
[----:B------:R1:W-:Y:S04]  /*aef0*/  STS.U16 [R3+0x1400], R20 ;  /* 0x0014001403007388 */ /* 0x0003e80000000400 */
[----:B0-----:R-:W3:Y:S04]  /*af00*/  LDL.LU R21, [R1+0xf8c] ;  /* 0x000f8c0001157983 */ /* 0x001ee80000300800 */
[----:B------:R-:W4:Y:S04]  /*af10*/  LDL.LU R29, [R1+0x44] ;  /* 0x00004400011d7983 */ /* 0x000f280000300800 */
[----:B--2---:R0:W-:Y:S04]  /*af20*/  STL [R1+0xf78], R22 ;  /* 0x000f781601007387 */ /* 0x0041e80000100800 */
[----:B-1----:R-:W2:Y:S04]  /*af30*/  LDL.LU R20, [R1+0xf88] ;  /* 0x000f880001147983 */ /* 0x002ea80000300800 */
[----:B------:R-:W2:Y:S01]  /*af40*/  LDL R5, [R1+0x5bc] ;  /* 0x0005bc0001057983 */ /* 0x000ea20000100800 */
[----:B------:R-:W-:-:S03]  /*af50*/  IADD3 R4, P1, R28, R2, RZ ;  /* 0x000000021c047210 */ /* 0x000fc60007f3e0ff */
[----:B------:R-:W4:Y:S01]  /*af60*/  LDL R23, [R1+0x50c] ;  /* 0x00050c0001177983 */ /* 0x000f220000100800 */
[----:B---3--:R-:W-:-:S03]  /*af70*/  PRMT R21, RZ, 0x7610, R21 ;  /* 0x00007610ff157816 */ /* 0x008fc60000000015 */
[----:B0-----:R-:W3:Y:S04]  /*af80*/  LDL R22, [R1+0x4a0] ;  /* 0x0004a00001167983 */ /* 0x001ee80000100800 */
[----:B------:R0:W-:Y:S04]  /*af90*/  STL [R1+0x790], R28 ;  /* 0x0007901c01007387 */ /* 0x0001e80000100800 */
[----:B0-----:R-:W3:Y:S01]  /*afa0*/  LDL.LU R28, [R1+0x64c] ;  /* 0x00064c00011c7983 */ /* 0x001ee20000300800 */
[----:B--2---:R-:W-:-:S05]  /*afb0*/  IMAD.X R5, R5, 0x1, R0, P1 ;  /* 0x0000000105057824 */ /* 0x004fca00008e0600 */
[----:B------:R0:W2:Y:S04]  /*afc0*/  @!P0 LDG.E.U16 R21, [R4.64] ;  /* 0x0000000604158981 */ /* 0x0000a8000c1e1500 */
[----:B0-----:R-:W3:Y:S04]  /*afd0*/  LDL.LU R4, [R1+0x38] ;  /* 0x0000380001047983 */ /* 0x001ee80000300800 */
[----:B------:R-:W4:Y:S04]  /*afe0*/  LDL R5, [R1+0x5b8] ;  /* 0x0005b80001057983 */ /* 0x000f280000100800 */
[----:B--2---:R-:W-:Y:S04]  /*aff0*/  STL [R1+0xf7c], R21 ;  /* 0x000f7c1501007387 */ /* 0x004fe80000100800 */
[----:B---3--:R4:W-:Y:S02]  /*b000*/  STS.U16 [R3+0x1600], R4 ;  /* 0x0016000403007388 */ /* 0x0089e40000000400 */
[----:B----4-:R-:W-:-:S02]  /*b010*/  IADD3 R4, P1, R5, R2, RZ ;  /* 0x0000000205047210 */ /* 0x010fc40007f3e0ff */
[----:B------:R-:W2:Y:S01]  /*b020*/  LDL R5, [R1+0x510] ;  /* 0x0005100001057983 */ /* 0x000ea20000100800 */
[----:B------:R-:W-:-:S03]  /*b030*/  PRMT R20, RZ, 0x7610, R20 ;  /* 0x00007610ff147816 */ /* 0x000fc60000000014 */
[----:B------:R-:W3:Y:S01]  /*b040*/  LDL.LU R21, [R1+0x464] ;  /* 0x0004640001157983 */ /* 0x000ee20000300800 */
[----:B--2---:R-:W-:-:S05]  /*b050*/  IMAD.X R5, R5, 0x1, R0, P1 ;  /* 0x0000000105057824 */ /* 0x004fca00008e0600 */
[----:B------:R0:W2:Y:S04]  /*b060*/  @!P0 LDG.E.U16 R20, [R4.64] ;  /* 0x0000000604148981 */ /* 0x0000a8000c1e1500 */
[----:B0-----:R-:W4:Y:S01]  /*b070*/  LDL.LU R5, [R1+0x40] ;  /* 0x0000400001057983 */ /* 0x001f220000300800 */
[----:B------:R-:W-:Y:S02]  /*b080*/  IADD3 R4, P1, R23, R2, RZ ;  /* 0x0000000217047210 */ /* 0x000fe40007f3e0ff */
[----:B------:R-:W-:Y:S01]  /*b090*/  PRMT R27, RZ, 0x7610, R27 ;  /* 0x00007610ff1b7816 */ /* 0x000fe2000000001b */
[----:B----4-:R0:W-:Y:S02]  /*b0a0*/  STS.U16 [R3+0x1800], R5 ;  /* 0x0018000503007388 */ /* 0x0101e40000000400 */
[----:B0-----:R-:W-:-:S05]  /*b0b0*/  IMAD.X R5, R22, 0x1, R0, P1 ;  /* 0x0000000116057824 */ /* 0x001fca00008e0600 */
[----:B------:R-:W4:Y:S04]  /*b0c0*/  @!P0 LDG.E.U16 R27, [R4.64] ;  /* 0x00000006041b8981 */ /* 0x000f28000c1e1500 */
[----:B--2---:R0:W-:Y:S04]  /*b0d0*/  STL [R1+0xf80], R20 ;  /* 0x000f801401007387 */ /* 0x0041e80000100800 */
[----:B------:R-:W2:Y:S04]  /*b0e0*/  LDL R22, [R1+0x504] ;  /* 0x0005040001167983 */ /* 0x000ea80000100800 */
[----:B0-----:R-:W2:Y:S04]  /*b0f0*/  LDL R20, [R1+0x49c] ;  /* 0x00049c0001147983 */ /* 0x001ea80000100800 */
[----:B------:R-:W2:Y:S04]  /*b100*/  LDL.LU R23, [R1+0x460] ;  /* 0x0004600001177983 */ /* 0x000ea80000300800 */
[----:B------:R-:W-:Y:S04]  /*b110*/  STS.U16 [R3+0x1a00], R29 ;  /* 0x001a001d03007388 */ /* 0x000fe80000000400 */
[----:B----4-:R0:W-:Y:S04]  /*b120*/  STL [R1+0xf84], R27 ;  /* 0x000f841b01007387 */ /* 0x0101e80000100800 */
[----:B0-----:R-:W4:Y:S04]  /*b130*/  LDL.LU R27, [R1+0x180] ;  /* 0x00018000011b7983 */ /* 0x001f280000300800 */
[----:B------:R-:W2:Y:S04]  /*b140*/  LDL.LU R29, [R1+0x45c] ;  /* 0x00045c00011d7983 */ /* 0x000ea80000300800 */
[----:B------:R-:W2:Y:S01]  /*b150*/  LDL R5, [R1+0x5b4] ;  /* 0x0005b40001057983 */ /* 0x000ea20000100800 */
[----:B------:R-:W-:-:S03]  /*b160*/  IADD3 R4, P1, R28, R2, RZ ;  /* 0x000000021c047210 */ /* 0x000fc60007f3e0ff */
[----:B------:R0:W-:Y:S04]  /*b170*/  STS.U16 [R3+0xc00], R26 ;  /* 0x000c001a03007388 */ /* 0x0001e80000000400 */
[----:B------:R1:W-:Y:S01]  /*b180*/  STL [R1+0x794], R28 ;  /* 0x0007941c01007387 */ /* 0x0003e20000100800 */
[----:B0-----:R-:W-:-:S03]  /*b190*/  PRMT R26, RZ, 0x7610, R26 ;  /* 0x00007610ff1a7816 */ /* 0x001fc6000000001a */
[----:B-1----:R-:W3:Y:S01]  /*b1a0*/  LDL.LU R28, [R1+0x648] ;  /* 0x00064800011c7983 */ /* 0x002ee20000300800 */
[----:B--2---:R-:W-:-:S05]  /*b1b0*/  IMAD.X R5, R5, 0x1, R0, P1 ;  /* 0x0000000105057824 */ /* 0x004fca00008e0600 */
[----:B------:R0:W2:Y:S04]  /*b1c0*/  @!P0 LDG.E.U16 R26, [R4.64] ;  /* 0x00000006041a8981 */ /* 0x0000a8000c1e1500 */
[----:B0-----:R-:W2:Y:S04]  /*b1d0*/  LDL.LU R4, [R1+0x4c] ;  /* 0x00004c0001047983 */ /* 0x001ea80000300800 */
[----:B------:R-:W3:Y:S04]  /*b1e0*/  LDL R5, [R1+0x5b0] ;  /* 0x0005b00001057983 */ /* 0x000ee80000100800 */
[----:B--2---:R3:W-:Y:S02]  /*b1f0*/  STS.U16 [R3+0x1c00], R4 ;  /* 0x001c000403007388 */ /* 0x0047e40000000400 */
[----:B---3--:R-:W-:-:S02]  /*b200*/  IADD3 R4, P1, R5, R2, RZ ;  /* 0x0000000205047210 */ /* 0x008fc40007f3e0ff */
[----:B------:R-:W2:Y:S01]  /*b210*/  LDL R5, [R1+0x508] ;  /* 0x0005080001057983 */ /* 0x000ea20000100800 */
[----:B------:R-:W-:Y:S02]  /*b220*/  PRMT R25, RZ, 0x7610, R25 ;  /* 0x00007610ff197816 */ /* 0x000fe40000000019 */
[----:B------:R-:W-:Y:S01]  /*b230*/  PRMT R24, RZ, 0x7610, R24 ;  /* 0x00007610ff187816 */ /* 0x000fe20000000018 */
[----:B----4-:R0:W-:Y:S04]  /*b240*/  STS.U16 [R3+0x1e00], R27 ;  /* 0x001e001b03007388 */ /* 0x0101e80000000400 */
[----:B------:R1:W-:Y:S04]  /*b250*/  STS.U16 [R3+0x2000], R21 ;  /* 0x0020001503007388 */ /* 0x0003e80000000400 */
[----:B0-----:R-:W3:Y:S04]  /*b260*/  LDL R27, [R1+0x4fc] ;  /* 0x0004fc00011b7983 */ /* 0x001ee80000100800 */
[----:B-1----:R-:W4:Y:S01]  /*b270*/  LDL R21, [R1+0x498] ;  /* 0x0004980001157983 */ /* 0x002f220000100800 */
[----:B--2---:R-:W-:-:S05]  /*b280*/  IMAD.X R5, R5, 0x1, R0, P1 ;  /* 0x0000000105057824 */ /* 0x004fca00008e0600 */
[----:B------:R0:W2:Y:S02]  /*b290*/  @!P0 LDG.E.U16 R25, [R4.64] ;  /* 0x0000000604198981 */ /* 0x0000a4000c1e1500 */
[-C--:B0-----:R-:W-:Y:S02]  /*b2a0*/  IADD3 R4, P1, R22, R2.reuse, RZ ;  /* 0x0000000216047210 */ /* 0x081fe40007f3e0ff */
[----:B------:R-:W2:Y:S03]  /*b2b0*/  LDL R22, [R1+0x500] ;  /* 0x0005000001167983 */ /* 0x000ea60000100800 */
[----:B------:R-:W-:Y:S02]  /*b2c0*/  IMAD.X R5, R20, 0x1, R0, P1 ;  /* 0x0000000114057824 */ /* 0x000fe400008e0600 */
[----:B------:R-:W2:Y:S04]  /*b2d0*/  LDL.LU R20, [R1+0x18c] ;  /* 0x00018c0001147983 */ /* 0x000ea80000300800 */
[----:B------:R0:W2:Y:S04]  /*b2e0*/  @!P0 LDG.E.U16 R24, [R4.64] ;  /* 0x0000000604188981 */ /* 0x0000a8000c1e1500 */
[----:B0-----:R-:W2:Y:S01]  /*b2f0*/  LDL R5, [R1+0x5ac] ;  /* 0x0005ac0001057983 */ /* 0x001ea20000100800 */
[----:B------:R-:W-:-:S03]  /*b300*/  IADD3 R4, P1, R28, R2, RZ ;  /* 0x000000021c047210 */ /* 0x000fc60007f3e0ff */
[----:B------:R0:W-:Y:S04]  /*b310*/  STS.U16 [R3+0xa00], R19 ;  /* 0x000a001303007388 */ /* 0x0001e80000000400 */
[----:B------:R1:W-:Y:S01]  /*b320*/  STL [R1+0x798], R28 ;  /* 0x0007981c01007387 */ /* 0x0003e20000100800 */
[----:B0-----:R-:W-:-:S03]  /*b330*/  PRMT R19, RZ, 0x7610, R19 ;  /* 0x00007610ff137816 */ /* 0x001fc60000000013 */
[----:B-1----:R-:W3:Y:S01]  /*b340*/  LDL.LU R28, [R1+0x644] ;  /* 0x00064400011c7983 */ /* 0x002ee20000300800 */
[----:B--2---:R-:W-:-:S05]  /*b350*/  IMAD.X R5, R5, 0x1, R0, P1 ;  /* 0x0000000105057824 */ /* 0x004fca00008e0600 */
[----:B------:R0:W2:Y:S04]  /*b360*/  @!P0 LDG.E.U16 R19, [R4.64] ;  /* 0x0000000604138981 */ /* 0x0000a8000c1e1500 */
[----:B0-----:R-:W2:Y:S01]  /*b370*/  LDL R5, [R1+0x5a8] ;  /* 0x0005a80001057983 */ /* 0x001ea20000100800 */
[----:B------:R-:W-:Y:S02]  /*b380*/  PRMT R18, RZ, 0x7610, R18 ;  /* 0x00007610ff127816 */ /* 0x000fe40000000012 */
[----:B------:R-:W-:Y:S01]  /*b390*/  PRMT R17, RZ, 0x7610, R17 ;  /* 0x00007610ff117816 */ /* 0x000fe20000000011 */
[----:B------:R0:W-:Y:S04]  /*b3a0*/  STS.U16 [R3+0x2200], R23 ;  /* 0x0022001703007388 */ /* 0x0001e80000000400 */
[----:B------:R1:W-:Y:S04]  /*b3b0*/  STS.U16 [R3+0x2400], R29 ;  /* 0x0024001d03007388 */ /* 0x0003e80000000400 */
[----:B0-----:R-:W3:Y:S04]  /*b3c0*/  LDL.LU R23, [R1+0x188] ;  /* 0x0001880001177983 */ /* 0x001ee80000300800 */
[----:B-1----:R-:W3:Y:S01]  /*b3d0*/  LDL R29, [R1+0x4f4] ;  /* 0x0004f400011d7983 */ /* 0x002ee20000100800 */
[----:B--2---:R-:W-:-:S05]  /*b3e0*/  IADD3 R4, P1, R5, R2, RZ ;  /* 0x0000000205047210 */ /* 0x004fca0007f3e0ff */
[--C-:B------:R-:W-:Y:S02]  /*b3f0*/  IMAD.X R5, R22, 0x1, R0.reuse, P1 ;  /* 0x0000000116057824 */ /* 0x100fe400008e0600 */
[----:B------:R-:W2:Y:S04]  /*b400*/  LDL R22, [R1+0x5a0] ;  /* 0x0005a00001167983 */ /* 0x000ea80000100800 */
[----:B------:R3:W2:Y:S02]  /*b410*/  @!P0 LDG.E.U16 R18, [R4.64] ;  /* 0x0000000604128981 */ /* 0x0006a4000c1e1500 */
[----:B---3--:R-:W-:Y:S02]  /*b420*/  IADD3 R4, P1, R27, R2, RZ ;  /* 0x000000021b047210 */ /* 0x008fe40007f3e0ff */
[----:B------:R-:W3:Y:S03]  /*b430*/  LDL R27, [R1+0x494] ;  /* 0x00049400011b7983 */ /* 0x000ee60000100800 */
[----:B----4-:R-:W-:-:S02]  /*b440*/  IMAD.X R5, R21, 0x1, R0, P1 ;  /* 0x0000000115057824 */ /* 0x010fc400008e0600 */
[----:B------:R-:W4:Y:S04]  /*b450*/  LDL.LU R21, [R1+0x184] ;  /* 0x0001840001157983 */ /* 0x000f280000300800 */
[----:B------:R0:W2:Y:S04]  /*b460*/  @!P0 LDG.E.U16 R17, [R4.64] ;  /* 0x0000000604118981 */ /* 0x0000a8000c1e1500 */
[----:B0-----:R-:W2:Y:S01]  /*b470*/  LDL.LU R5, [R1+0x458] ;  /* 0x0004580001057983 */ /* 0x001ea20000300800 */
[----:B------:R-:W-:-:S03]  /*b480*/  IADD3 R4, P1, R28, R2, RZ ;  /* 0x000000021c047210 */ /* 0x000fc60007f3e0ff */
[----:B--2---:R0:W-:Y:S04]  /*b490*/  STS.U16 [R3+0x2600], R5 ;  /* 0x0026000503007388 */ /* 0x0041e80000000400 */
[----:B0-----:R-:W2:Y:S04]  /*b4a0*/  LDL R5, [R1+0x5a4] ;  /* 0x0005a40001057983 */ /* 0x001ea80000100800 */
[----:B------:R0:W-:Y:S04]  /*b4b0*/  STS.U16 [R3], R16 ;  /* 0x0000001003007388 */ /* 0x0001e80000000400 */
[----:B------:R1:W-:Y:S01]  /*b4c0*/  STL [R1+0x79c], R28 ;  /* 0x00079c1c01007387 */ /* 0x0003e20000100800 */
[----:B0-----:R-:W-:-:S03]  /*b4d0*/  PRMT R16, RZ, 0x7610, R16 ;  /* 0x00007610ff107816 */ /* 0x001fc60000000010 */
[----:B-1----:R-:W3:Y:S01]  /*b4e0*/  LDL.LU R28, [R1+0x640] ;  /* 0x00064000011c7983 */ /* 0x002ee20000300800 */
[----:B--2---:R-:W-:-:S05]  /*b4f0*/  IMAD.X R5, R5, 0x1, R0, P1 ;  /* 0x0000000105057824 */ /* 0x004fca00008e0600 */
[----:B------:R0:W2:Y:S04]  /*b500*/  @!P0 LDG.E.U16 R16, [R4.64] ;  /* 0x0000000604108981 */ /* 0x0000a8000c1e1500 */
[----:B0-----:R-:W2:Y:S01]  /*b510*/  LDL.LU R5, [R1+0x454] ;  /* 0x0004540001057983 */ /* 0x001ea20000300800 */
[----:B------:R-:W-:-:S03]  /*b520*/  IADD3 R4, P1, R22, R2, RZ ;  /* 0x0000000216047210 */ /* 0x000fc60007f3e0ff */
[----:B------:R-:W3:Y:S04]  /*b530*/  LDL R22, [R1+0x59c] ;  /* 0x00059c0001167983 */ /* 0x000ee80000100800 */
[----:B------:R0:W-:Y:S04]  /*b540*/  STS.U16 [R3+0x2a00], R20 ;  /* 0x002a001403007388 */ /* 0x0001e80000000400 */
[----:B0-----:R-:W3:Y:S04]  /*b550*/  LDL R20, [R1+0x598] ;  /* 0x0005980001147983 */ /* 0x001ee80000100800 */
[----:B--2---:R0:W-:Y:S04]  /*b560*/  STS.U16 [R3+0x2800], R5 ;  /* 0x0028000503007388 */ /* 0x0041e80000000400 */
[----:B0-----:R-:W2:Y:S04]  /*b570*/  LDL R5, [R1+0x4f8] ;  /* 0x0004f80001057983 */ /* 0x001ea80000100800 */
[----:B------:R0:W-:Y:S02]  /*b580*/  STS.U16 [R3+0x200], R15 ;  /* 0x0002000f03007388 */ /* 0x0001e40000000400 */
[----:B0-----:R-:W-:-:S02]  /*b590*/  PRMT R15, RZ, 0x7610, R15 ;  /* 0x00007610ff0f7816 */ /* 0x001fc4000000000f */
[----:B------:R0:W-:Y:S04]  /*b5a0*/  STS.U16 [R3+0x400], R14 ;  /* 0x0004000e03007388 */ /* 0x0001e80000000400 */
[----:B------:R1:W-:Y:S01]  /*b5b0*/  STS.U16 [R3+0x2c00], R23 ;  /* 0x002c001703007388 */ /* 0x0003e20000000400 */
[----:B0-----:R-:W-:-:S03]  /*b5c0*/  PRMT R14, RZ, 0x7610, R14 ;  /* 0x00007610ff0e7816 */ /* 0x001fc6000000000e */
[----:B-1----:R-:W3:Y:S04]  /*b5d0*/  LDL R23, [R1+0x490] ;  /* 0x0004900001177983 */ /* 0x002ee80000100800 */
[----:B------:R0:W-:Y:S04]  /*b5e0*/  STS.U16 [R3+0x600], R13 ;  /* 0x0006000d03007388 */ /* 0x0001e80000000400 */
[----:B----4-:R-:W-:Y:S01]  /*b5f0*/  STS.U16 [R3+0x2e00], R21 ;  /* 0x002e001503007388 */ /* 0x010fe20000000400 */
[----:B0-----:R-:W-:Y:S01]  /*b600*/  PRMT R13, RZ, 0x7610, R13 ;  /* 0x00007610ff0d7816 */ /* 0x001fe2000000000d */
[----:B--2---:R-:W-:-:S05]  /*b610*/  IMAD.X R5, R5, 0x1, R0, P1 ;  /* 0x0000000105057824 */ /* 0x004fca00008e0600 */
[----:B------:R0:W2:Y:S02]  /*b620*/  @!P0 LDG.E.U16 R15, [R4.64] ;  /* 0x00000006040f8981 */ /* 0x0000a4000c1e1500 */
[-C--:B0-----:R-:W-:Y:S02]  /*b630*/  IADD3 R4, P1, R29, R2.reuse, RZ ;  /* 0x000000021d047210 */ /* 0x081fe40007f3e0ff */
[----:B------:R-:W4:Y:S03]  /*b640*/  LDL R29, [R1+0x4f0] ;  /* 0x0004f000011d7983 */ /* 0x000f260000100800 */
[----:B---3--:R-:W-:Y:S02]  /*b650*/  IMAD.X R5, R27, 0x1, R0, P1 ;  /* 0x000000011b057824 */ /* 0x008fe400008e0600 */
[----:B------:R-:W3:Y:S04]  /*b660*/  LDL R27, [R1+0x4ec] ;  /* 0x0004ec00011b7983 */ /* 0x000ee80000100800 */
[----:B------:R0:W2:Y:S04]  /*b670*/  @!P0 LDG.E.U16 R14, [R4.64] ;  /* 0x00000006040e8981 */ /* 0x0000a8000c1e1500 */
[----:B------:R1:W-:Y:S01]  /*b680*/  STL [R1+0x7a0], R28 ;  /* 0x0007a01c01007387 */ /* 0x0003e20000100800 */
[----:B0-----:R-:W-:-:S03]  /*b690*/  IADD3 R4, P1, R28, R2, RZ ;  /* 0x000000021c047210 */ /* 0x001fc60007f3e0ff */
[----:B-1----:R-:W2:Y:S02]  /*b6a0*/  LDL.LU R28, [R1+0x63c] ;  /* 0x00063c00011c7983 */ /* 0x002ea40000300800 */
[----:B------:R-:W-:Y:S02]  /*b6b0*/  IMAD.X R5, R22, 0x1, R0, P1 ;  /* 0x0000000116057824 */ /* 0x000fe400008e0600 */
[----:B------:R-:W2:Y:S04]  /*b6c0*/  LDL R22, [R1+0x594] ;  /* 0x0005940001167983 */ /* 0x000ea80000100800 */
[----:B------:R-:W2:Y:S04]  /*b6d0*/  LDL R21, [R1+0x590] ;  /* 0x0005900001157983 */ /* 0x000ea80000100800 */
[----:B------:R0:W2:Y:S02]  /*b6e0*/  @!P0 LDG.E.U16 R13, [R4.64] ;  /* 0x00000006040d8981 */ /* 0x0000a4000c1e1500 */
[----:B0-----:R-:W-:-:S02]  /*b6f0*/  IADD3 R4, P1, R20, R2, RZ ;  /* 0x0000000214047210 */ /* 0x001fc40007f3e0ff */
[----:B------:R-:W2:Y:S04]  /*b700*/  LDL R20, [R1+0x4e8] ;  /* 0x0004e80001147983 */ /* 0x000ea80000100800 */
[----:B------:R0:W-:Y:S02]  /*b710*/  STS.U16 [R3+0x800], R12 ;  /* 0x0008000c03007388 */ /* 0x0001e40000000400 */
[----:B0-----:R-:W-:Y:S02]  /*b720*/  PRMT R12, RZ, 0x7610, R12 ;  /* 0x00007610ff0c7816 */ /* 0x001fe4000000000c */
[----:B------:R0:W-:Y:S02]  /*b730*/  STS.U16 [R3+0x3000], R11 ;  /* 0x0030000b03007388 */ /* 0x0001e40000000400 */
[----:B0-----:R-:W-:-:S02]  /*b740*/  PRMT R11, RZ, 0x7610, R11 ;  /* 0x00007610ff0b7816 */ /* 0x001fc4000000000b */
[----:B------:R0:W-:Y:S02]  /*b750*/  STS.U16 [R3+0x3200], R10 ;  /* 0x0032000a03007388 */ /* 0x0001e40000000400 */
[----:B0-----:R-:W-:Y:S02]  /*b760*/  PRMT R10, RZ, 0x7610, R10 ;  /* 0x00007610ff0a7816 */ /* 0x001fe4000000000a */
[----:B------:R-:W-:Y:S01]  /*b770*/  PRMT R9, RZ, 0x7610, R9 ;  /* 0x00007610ff097816 */ /* 0x000fe20000000009 */
[----:B----4-:R-:W-:-:S05]  /*b780*/  IMAD.X R5, R29, 0x1, R0, P1 ;  /* 0x000000011d057824 */ /* 0x010fca00008e0600 */
[----:B------:R3:W4:Y:S02]  /*b790*/  @!P0 LDG.E.U16 R12, [R4.64] ;  /* 0x00000006040c8981 */ /* 0x000724000c1e1500 */
[----:B---3--:R-:W-:-:S05]  /*b7a0*/  IADD3 R4, P1, R27, R2, RZ ;  /* 0x000000021b047210 */ /* 0x008fca0007f3e0ff */
[----:B------:R-:W-:-:S05]  /*b7b0*/  IMAD.X R5, R23, 0x1, R0, P1 ;  /* 0x0000000117057824 */ /* 0x000fca00008e0600 */
[----:B------:R2:W3:Y:S02]  /*b7c0*/  @!P0 LDG.E.U16 R11, [R4.64] ;  /* 0x00000006040b8981 */ /* 0x0004e4000c1e1500 */
[----:B--2---:R-:W-:-:S05]  /*b7d0*/  IADD3 R4, P1, R28, R2, RZ ;  /* 0x000000021c047210 */ /* 0x004fca0007f3e0ff */
[----:B------:R-:W-:Y:S01]  /*b7e0*/  IMAD.X R5, R22, 0x1, R0, P1 ;  /* 0x0000000116057824 */ /* 0x000fe200008e0600 */
[----:B------:R0:W-:Y:S04]  /*b7f0*/  STL [R1+0x7a4], R28 ;  /* 0x0007a41c01007387 */ /* 0x0001e80000100800 */
[----:B------:R1:W2:Y:S04]  /*b800*/  @!P0 LDG.E.U16 R10, [R4.64] ;  /* 0x00000006040a8981 */ /* 0x0002a8000c1e1500 */
[----:B0-----:R-:W2:Y:S01]  /*b810*/  LDL.LU R28, [R1+0x638] ;  /* 0x00063800011c7983 */ /* 0x001ea20000300800 */
[----:B-1----:R-:W-:-:S03]  /*b820*/  IADD3 R4, P1, R21, R2, RZ ;  /* 0x0000000215047210 */ /* 0x002fc60007f3e0ff */
[----:B------:R-:W2:Y:S02]  /*b830*/  LDL.LU R27, [R1+0x47c] ;  /* 0x00047c00011b7983 */ /* 0x000ea40000300800 */
[----:B------:R-:W-:Y:S02]  /*b840*/  IMAD.X R5, R20, 0x1, R0, P1 ;  /* 0x0000000114057824 */ /* 0x000fe400008e0600 */
[----:B------:R-:W2:Y:S04]  /*b850*/  LDL.LU R20, [R1+0x468] ;  /* 0x0004680001147983 */ /* 0x000ea80000300800 */
[----:B------:R-:W2:Y:S04]  /*b860*/  LDL.LU R21, [R1+0x48] ;  /* 0x0000480001157983 */ /* 0x000ea80000300800 */
[----:B------:R-:W2:Y:S04]  /*b870*/  LDL.LU R22, [R1+0x3c] ;  /* 0x00003c0001167983 */ /* 0x000ea80000300800 */
[----:B------:R-:W2:Y:S04]  /*b880*/  LDL.LU R23, [R1+0x34] ;  /* 0x0000340001177983 */ /* 0x000ea80000300800 */
[----:B------:R-:W2:Y:S04]  /*b890*/  LDL.LU R29, [R1+0x28] ;  /* 0x00002800011d7983 */ /* 0x000ea80000300800 */
[----:B------:R0:W2:Y:S04]  /*b8a0*/  @!P0 LDG.E.U16 R9, [R4.64] ;  /* 0x0000000604098981 */ /* 0x0000a8000c1e1500 */
[----:B0-----:R-:W2:Y:S02]  /*b8b0*/  LDL R5, [R1+0x4e4] ;  /* 0x0004e40001057983 */ /* 0x001ea40000100800 */
[----:B--2---:R-:W-:-:S02]  /*b8c0*/  IADD3 R4, P1, R5, R2, RZ ;  /* 0x0000000205047210 */ /* 0x004fc40007f3e0ff */
[----:B------:R-:W2:Y:S04]  /*b8d0*/  LDL R5, [R1+0x48c] ;  /* 0x00048c0001057983 */ /* 0x000ea80000100800 */
[----:B------:R0:W-:Y:S02]  /*b8e0*/  STS.U16 [R3+0x3400], R8 ;  /* 0x0034000803007388 */ /* 0x0001e40000000400 */
[----:B0-----:R-:W-:Y:S01]  /*b8f0*/  PRMT R8, RZ, 0x7610, R8 ;  /* 0x00007610ff087816 */ /* 0x001fe20000000008 */
[----:B--2---:R-:W-:-:S05]  /*b900*/  IMAD.X R5, R5, 0x1, R0, P1 ;  /* 0x0000000105057824 */ /* 0x004fca00008e0600 */
        /* <DEDUP_REMOVED lines=13> */
[----:B------:R-:W2:Y:S04]  /*b9e0*/  LDL R5, [R1+0x4e0] ;  /* 0x0004e00001057983 */ /* 0x000ea80000100800 */
[----:B------:R0:W-:Y:S04]  /*b9f0*/  STS.U16 [R3+0x3800], R6 ;  /* 0x0038000603007388 */ /* 0x0001e80000000400 */
[----:B------:R1:W-:Y:S01]  /*ba00*/  STL [R1+0x750], R2 ;  /* 0x0007500201007387 */ /* 0x0003e20000100800 */
[----:B0-----:R-:W-:-:S03]  /*ba10*/  PRMT R6, RZ, 0x7610, R6 ;  /* 0x00007610ff067816 */ /* 0x001fc60000000006 */
[----:B-1----:R-:W3:Y:S04]  /*ba20*/  LDL.LU R2, [R1+0x18] ;  /* 0x0000180001027983 */ /* 0x002ee80000300800 */
[----:B------:R0:W-:Y:S04]  /*ba30*/  STL [R1+0x754], R0 ;  /* 0x0007540001007387 */ /* 0x0001e80000100800 */
[----:B------:R1:W-:Y:S04]  /*ba40*/  STS.U16 [R3+0x7e00], R27 ;  /* 0x007e001b03007388 */ /* 0x0003e80000000400 */
[----:B------:R0:W-:Y:S04]  /*ba50*/  STS.U16 [R3+0x3c00], R20 ;  /* 0x003c001403007388 */ /* 0x0001e80000000400 */
[----:B------:R0:W-:Y:S04]  /*ba60*/  STS.U16 [R3+0x3e00], R21 ;  /* 0x003e001503007388 */ /* 0x0001e80000000400 */
[----:B------:R0:W-:Y:S04]  /*ba70*/  STS.U16 [R3+0x4000], R22 ;  /* 0x0040001603007388 */ /* 0x0001e80000000400 */
[----:B------:R0:W-:Y:S04]  /*ba80*/  STS.U16 [R3+0x4200], R23 ;  /* 0x0042001703007388 */ /* 0x0001e80000000400 */
[----:B------:R0:W-:Y:S01]  /*ba90*/  STS.U16 [R3+0x4400], R29 ;  /* 0x0044001d03007388 */ /* 0x0001e20000000400 */
[----:B--2---:R-:W-:-:S03]  /*baa0*/  IMAD.X R5, R5, 0x1, R0, P1 ;  /* 0x0000000105057824 */ /* 0x004fc600008e0600 */
[----:B0-----:R-:W2:Y:S04]  /*bab0*/  LDL.LU R0, [R1+0x1c] ;  /* 0x00001c0001007983 */ /* 0x001ea80000300800 */
[----:B------:R0:W2:Y:S04]  /*bac0*/  @!P0 LDG.E.U16 R6, [R4.64] ;  /* 0x0000000604068981 */ /* 0x0000a8000c1e1500 */
[----:B0-----:R-:W2:Y:S04]  /*bad0*/  LDL.LU R4, [R1+0x24] ;  /* 0x0000240001047983 */ /* 0x001ea80000300800 */
[----:B------:R-:W2:Y:S04]  /*bae0*/  LDL.LU R5, [R1+0x20] ;  /* 0x0000200001057983 */ /* 0x000ea80000300800 */
[----:B-1----:R-:W2:Y:S04]  /*baf0*/  LDL.LU R27, [R1+0xf84] ;  /* 0x000f8400011b7983 */ /* 0x002ea80000300800 */
[----:B------:R-:W2:Y:S04]  /*bb00*/  LDL.LU R20, [R1+0xf80] ;  /* 0x000f800001147983 */ /* 0x000ea80000300800 */
[----:B------:R-:W2:Y:S04]  /*bb10*/  LDL.LU R21, [R1+0xf7c] ;  /* 0x000f7c0001157983 */ /* 0x000ea80000300800 */
[----:B------:R-:W2:Y:S04]  /*bb20*/  LDL.LU R22, [R1+0xf78] ;  /* 0x000f780001167983 */ /* 0x000ea80000300800 */
[----:B------:R-:W2:Y:S04]  /*bb30*/  LDL.LU R23, [R1+0xf74] ;  /* 0x000f740001177983 */ /* 0x000ea80000300800 */
[----:B------:R-:W2:Y:S04]  /*bb40*/  LDL.LU R29, [R1+0xf70] ;  /* 0x000f7000011d7983 */ /* 0x000ea80000300800 */
[----:B---3--:R-:W-:Y:S04]  /*bb50*/  STS.U16 [R3+0x4c00], R2 ;  /* 0x004c000203007388 */ /* 0x008fe80000000400 */
[----:B------:R-:W-:Y:S04]  /*bb60*/  STS.U16 [R3+0x4e00], R28 ;  /* 0x004e001c03007388 */ /* 0x000fe80000000400 */
        /* <DEDUP_REMOVED lines=10> */
[----:B----4-:R-:W-:Y:S04]  /*bc10*/  STS.U16 [R3+0x7000], R12 ;  /* 0x0070000c03007388 */ /* 0x010fe80000000400 */
[----:B------:R-:W-:Y:S04]  /*bc20*/  STS.U16 [R3+0x7200], R11 ;  /* 0x0072000b03007388 */ /* 0x000fe80000000400 */
[----:B------:R-:W-:Y:S04]  /*bc30*/  STS.U16 [R3+0x7400], R10 ;  /* 0x0074000a03007388 */ /* 0x000fe80000000400 */
[----:B------:R-:W-:Y:S04]  /*bc40*/  STS.U16 [R3+0x7600], R9 ;  /* 0x0076000903007388 */ /* 0x000fe80000000400 */
[----:B------:R-:W-:Y:S04]  /*bc50*/  STS.U16 [R3+0x7800], R8 ;  /* 0x0078000803007388 */ /* 0x000fe80000000400 */
[----:B------:R-:W-:Y:S04]  /*bc60*/  STS.U16 [R3+0x7a00], R7 ;  /* 0x007a000703007388 */ /* 0x000fe80000000400 */
[----:B--2---:R-:W-:Y:S04]  /*bc70*/  STS.U16 [R3+0x4a00], R0 ;  /* 0x004a000003007388 */ /* 0x004fe80000000400 */
[----:B------:R-:W-:Y:S04]  /*bc80*/  STS.U16 [R3+0x7c00], R6 ;  /* 0x007c000603007388 */ /* 0x000fe80000000400 */
[----:B------:R-:W-:Y:S04]  /*bc90*/  STS.U16 [R3+0x4600], R4 ;  /* 0x0046000403007388 */ /* 0x000fe80000000400 */
[----:B------:R-:W-:Y:S04]  /*bca0*/  STS.U16 [R3+0x4800], R5 ;  /* 0x0048000503007388 */ /* 0x000fe80000000400 */
[----:B------:R0:W-:Y:S04]  /*bcb0*/  STS.U16 [R3+0x5400], R22 ;  /* 0x0054001603007388 */ /* 0x0001e80000000400 */
[----:B------:R1:W-:Y:S04]  /*bcc0*/  STS.U16 [R3+0x5200], R23 ;  /* 0x0052001703007388 */ /* 0x0003e80000000400 */
[----:B0-----:R-:W0:Y:S04]  /*bcd0*/  S2R R22, SR_TID.X ;  /* 0x0000000000167919 */ /* 0x001e280000002100 */
[----:B-1----:R-:W1:Y:S04]  /*bce0*/  S2R R23, SR_TID.X ;  /* 0x0000000000177919 */ /* 0x002e680000002100 */
[----:B------:R-:W-:Y:S04]  /*bcf0*/  STS.U16 [R3+0x5000], R29 ;  /* 0x0050001d03007388 */ /* 0x000fe80000000400 */
[----:B------:R1:W-:Y:S04]  /*bd00*/  STS.U16 [R3+0x5600], R21 ;  /* 0x0056001503007388 */ /* 0x0003e80000000400 */
[----:B------:R-:W-:Y:S04]  /*bd10*/  STS.U16 [R3+0x5800], R20 ;  /* 0x0058001403007388 */ /* 0x000fe80000000400 */
[----:B------:R-:W-:Y:S01]  /*bd20*/  STS.U16 [R3+0x5a00], R27 ;  /* 0x005a001b03007388 */ /* 0x000fe20000000400 */
[C---:B0-----:R-:W-:Y:S01]  /*bd30*/  IMAD.SHL.U32 R5, R22.reuse, 0x8, RZ ;  /* 0x0000000816057824 */ /* 0x041fe200078e00ff */
[C---:B------:R-:W-:Y:S01]  /*bd40*/  LOP3.LUT R4, R22.reuse, 0x7, RZ, 0xc0, !PT ;  /* 0x0000000716047812 */ /* 0x040fe200078ec0ff */
[----:B-1----:R-:W-:Y:S01]  /*bd50*/  IMAD.SHL.U32 R21, R23, 0x2, RZ ;  /* 0x0000000217157824 */ /* 0x002fe200078e00ff */
[----:B------:R-:W-:-:S04]  /*bd60*/  LOP3.LUT R23, R22, 0xe0, RZ, 0xc0, !PT ;  /* 0x000000e016177812 */ /* 0x000fc800078ec0ff */
[----:B------:R-:W-:Y:S01]  /*bd70*/  LOP3.LUT R5, R5, 0x30, R21, 0x48, !PT ;  /* 0x0000003005057812 */ /* 0x000fe200078e4815 */
[----:B------:R-:W-:-:S04]  /*bd80*/  IMAD R4, R4, 0x4, R23 ;  /* 0x0000000404047824 */ /* 0x000fc800078e0217 */
[----:B------:R-:W-:Y:S01]  /*bd90*/  IMAD.U32 R4, R4, 0x10, R5 ;  /* 0x0000001004047824 */ /* 0x000fe200078e0005 */
[----:B------:R-:W-:Y:S01]  /*bda0*/  BAR.SYNC.DEFER_BLOCKING 0x0 ;  /* 0x0000000000007b1d */ /* 0x000fe20000010000 */
[C---:B------:R-:W-:Y:S01]  /*bdb0*/  LOP3.LUT R28, R22.reuse, 0x7, RZ, 0xc0, !PT ;  /* 0x00000007161c7812 */ /* 0x040fe200078ec0ff */
[C---:B------:R-:W-:Y:S02]  /*bdc0*/  IMAD.SHL.U32 R2, R22.reuse, 0x2, RZ ;  /* 0x0000000216027824 */ /* 0x040fe400078e00ff */
[----:B------:R-:W-:Y:S02]  /*bdd0*/  IMAD.SHL.U32 R29, R22, 0x80, RZ ;  /* 0x00000080161d7824 */ /* 0x000fe400078e00ff */
[----:B------:R-:W0:Y:S04]  /*bde0*/  LDSM.16.M88.4 R20, [R4] ;  /* 0x000000000414783b */ /* 0x000e280000000200 */
[----:B------:R-:W1:Y:S01]  /*bdf0*/  LDSM.16.M88.4 R12, [R4+0x1000] ;  /* 0x00100000040c783b */ /* 0x000e620000000200 */
[----:B------:R-:W-:-:S03]  /*be00*/  IMAD R28, R28, 0x110, RZ ;  /* 0x000001101c1c7824 */ /* 0x000fc600078e02ff */
[----:B------:R-:W2:Y:S04]  /*be10*/  LDSM.16.M88.4 R8, [R4+0x2000] ;  /* 0x002000000408783b */ /* 0x000ea80000000200 */
[----:B------:R-:W-:Y:S04]  /*be20*/  STL [R1+0xe24], R28 ;  /* 0x000e241c01007387 */ /* 0x000fe80000100800 */
[----:B------:R-:W-:Y:S04]  /*be30*/  STL [R1+0xe20], R2 ;  /* 0x000e200201007387 */ /* 0x000fe80000100800 */
[----:B------:R-:W-:Y:S04]  /*be40*/  STL [R1+0x758], R3 ;  /* 0x0007580301007387 */ /* 0x000fe80000100800 */
[----:B------:R-:W-:Y:S04]  /*be50*/  LDSM.16.M88.4 R24, [R4+0x3000] ;  /* 0x003000000418783b */ /* 0x000fe80000000200 */
[----:B0-----:R-:W-:Y:S04]  /*be60*/  STL.64 [R1+0x40], R20 ;  /* 0x0000401401007387 */ /* 0x001fe80000100a00 */
[----:B------:R-:W-:Y:S04]  /*be70*/  STL.64 [R1+0x48], R22 ;  /* 0x0000481601007387 */ /* 0x000fe80000100a00 */
[----:B-1----:R-:W-:Y:S04]  /*be80*/  STL.64 [R1+0x30], R12 ;  /* 0x0000300c01007387 */ /* 0x002fe80000100a00 */
[----:B------:R-:W-:Y:S04]  /*be90*/  STL.64 [R1+0x38], R14 ;  /* 0x0000380e01007387 */ /* 0x000fe80000100a00 */
[----:B------:R-:W0:Y:S04]  /*bea0*/  LDSM.16.M88.4 R12, [R4+0x5000] ;  /* 0x00500000040c783b */ /* 0x000e280000000200 */
[----:B--2---:R-:W-:Y:S04]  /*beb0*/  STL.64 [R1+0x20], R8 ;  /* 0x0000200801007387 */ /* 0x004fe80000100a00 */
[----:B------:R-:W-:Y:S04]  /*bec0*/  STL.64 [R1+0x28], R10 ;  /* 0x0000280a01007387 */ /* 0x000fe80000100a00 */
[----:B------:R-:W1:Y:S01]  /*bed0*/  LDSM.16.M88.4 R8, [R4+0x6000] ;  /* 0x006000000408783b */ /* 0x000e620000000200 */
[----:B------:R-:W-:-:S03]  /*bee0*/  LOP3.LUT R0, R28, 0x10, R2, 0x78, !PT ;  /* 0x000000101c007812 */ /* 0x000fc600078e7802 */
[----:B------:R-:W2:Y:S04]  /*bef0*/  LDSM.16.M88.4 R20, [R4+0x4000] ;  /* 0x004000000414783b */ /* 0x000ea80000000200 */
[----:B0-----:R-:W-:Y:S04]  /*bf00*/  STL.64 [R1+0xf30], R14 ;  /* 0x000f300e01007387 */ /* 0x001fe80000100a00 */
[----:B------:R0:W-:Y:S01]  /*bf10*/  STL.64 [R1+0xf28], R12 ;  /* 0x000f280c01007387 */ /* 0x0001e20000100a00 */
[----:B------:R-:W-:-:S03]  /*bf20*/  LOP3.LUT R0, R0, 0x800, R29, 0xf8, !PT ;  /* 0x0000080000007812 */ /* 0x000fc600078ef81d */
[----:B------:R-:W3:Y:S04]  /*bf30*/  LDSM.16.M88.4 R4, [R4+0x7000] ;  /* 0x007000000404783b */ /* 0x000ee80000000200 */
[----:B------:R-:W4:Y:S04]  /*bf40*/  LDSM.16.MT88.4 R16, [R0+0x8000] ;  /* 0x008000000010783b */ /* 0x000f280000004200 */
[----:B0-----:R-:W2:Y:S04]  /*bf50*/  LDL.LU.64 R12, [R1+0x330] ;  /* 0x00033000010c7983 */ /* 0x001ea80000300a00 */
[----:B------:R-:W2:Y:S04]  /*bf60*/  LDL.LU.64 R14, [R1+0x338] ;  /* 0x00033800010e7983 */ /* 0x000ea80000300a00 */
[----:B--2---:R-:W-:Y:S04]  /*bf70*/  STL.64 [R1+0xf40], R14 ;  /* 0x000f400e01007387 */ /* 0x004fe80000100a00 */
[----:B------:R0:W-:Y:S04]  /*bf80*/  STL.64 [R1+0xf38], R12 ;  /* 0x000f380c01007387 */ /* 0x0001e80000100a00 */
[----:B0-----:R-:W2:Y:S04]  /*bf90*/  LDL.64 R12, [R1+0x20] ;  /* 0x00002000010c7983 */ /* 0x001ea80000100a00 */
[----:B--2---:R0:W-:Y:S04]  /*bfa0*/  STL.64 [R1+0xf50], R12 ;  /* 0x000f500c01007387 */ /* 0x0041e80000100a00 */
[----:B0-----:R-:W2:Y:S04]  /*bfb0*/  LDL.64 R12, [R1+0x30] ;  /* 0x00003000010c7983 */ /* 0x001ea80000100a00 */
[----:B--2---:R0:W-:Y:S04]  /*bfc0*/  STL.64 [R1+0xf58], R12 ;  /* 0x000f580c01007387 */ /* 0x0041e80000100a00 */
[----:B0-----:R-:W2:Y:S04]  /*bfd0*/  LDL.64 R12, [R1+0x40] ;  /* 0x00004000010c7983 */ /* 0x001ea80000100a00 */
[----:B-1----:R-:W-:Y:S04]  /*bfe0*/  STL.64 [R1+0xf20], R10 ;  /* 0x000f200a01007387 */ /* 0x002fe80000100a00 */
[----:B------:R-:W-:Y:S04]  /*bff0*/  STL.64 [R1+0xf18], R8 ;  /* 0x000f180801007387 */ /* 0x000fe80000100a00 */
[----:B------:R-:W-:Y:S04]  /*c000*/  STL.64 [R1+0x18], R26 ;  /* 0x0000181a01007387 */ /* 0x000fe80000100a00 */
[----:B------:R0:W-:Y:S04]  /*c010*/  STL.64 [R1+0xf48], R24 ;  /* 0x000f481801007387 */ /* 0x0001e80000100a00 */
[----:B0-----:R-:W2:Y:S04]  /*c020*/  LDL.LU.64 R24, [R1+0x340] ;  /* 0x0003400001187983 */ /* 0x001ea80000300a00 */
[----:B------:R-:W2:Y:S04]  /*c030*/  LDL.LU.64 R26, [R1+0x348] ;  /* 0x00034800011a7983 */ /* 0x000ea80000300a00 */
[----:B--2---:R-:W-:Y:S04]  /*c040*/  STL.64 [R1+0xf68], R26 ;  /* 0x000f681a01007387 */ /* 0x004fe80000100a00 */
[----:B------:R0:W-:Y:S04]  /*c050*/  STL.64 [R1+0xf60], R24 ;  /* 0x000f601801007387 */ /* 0x0001e80000100a00 */
[----:B0-----:R-:W4:Y:S04]  /*c060*/  LDL.LU.64 R24, [R1+0x360] ;  /* 0x0003600001187983 */ /* 0x001f280000300a00 */
[----:B------:R-:W4:Y:S04]  /*c070*/  LDL.LU.64 R26, [R1+0x368] ;  /* 0x00036800011a7983 */ /* 0x000f280000300a00 */
[----:B------:R-:W-:Y:S04]  /*c080*/  STL.64 [R1+0x8], R22 ;  /* 0x0000081601007387 */ /* 0x000fe80000100a00 */
[----:B------:R-:W2:Y:S04]  /*c090*/  LDL.LU.64 R8, [R1+0x320] ;  /* 0x0003200001087983 */ /* 0x000ea80000300a00 */
[----:B------:R-:W2:Y:S04]  /*c0a0*/  LDL.LU.64 R10, [R1+0x328] ;  /* 0x00032800010a7983 */ /* 0x000ea80000300a00 */
[----:B---3--:R-:W-:Y:S04]  /*c0b0*/  STL [R1+0xb74], R6 ;  /* 0x000b740601007387 */ /* 0x008fe80000100800 */
[----:B------:R-:W-:Y:S04]  /*c0c0*/  STL [R1+0xb70], R7 ;  /* 0x000b700701007387 */ /* 0x000fe80000100800 */
[----:B------:R0:W-:Y:S01]  /*c0d0*/  STL.64 [R1+0xf10], R4 ;  /* 0x000f100401007387 */ /* 0x0001e20000100a00 */
[----:B------:R-:W-:-:S02]  /*c0e0*/  IMAD.MOV.U32 R3, RZ, RZ, R12 ;  /* 0x000000ffff037224 */ /* 0x000fc400078e000c */
[----:B------:R-:W-:Y:S01]  /*c0f0*/  IMAD.MOV.U32 R2, RZ, RZ, R13 ;  /* 0x000000ffff027224 */ /* 0x000fe200078e000d */
[----:B0-----:R-:W3:Y:S04]  /*c100*/  LDL.LU.64 R4, [R1+0x350] ;  /* 0x0003500001047983 */ /* 0x001ee80000300a00 */
[----:B------:R-:W3:Y:S01]  /*c110*/  LDL.LU.64 R6, [R1+0x358] ;  /* 0x0003580001067983 */ /* 0x000ee20000300a00 */
[C---:B----4-:R-:W-:Y:S11]  /*c120*/  HMMA.16816.F32 R24, R16.reuse, R12, R24 ;  /* 0x0000000c1018723c */ /* 0x050ff60000001818 */
[----:B------:R-:W-:Y:S11]  /*c130*/  @!UPT UIADD3 URZ, URZ, URZ, URZ ;  /* 0x0000003f3f3ff290 */ /* 0x000ff6000fffe03f */
[----:B------:R-:W-:Y:S01]  /*c140*/  @!UPT UIADD3 URZ, URZ, URZ, URZ ;  /* 0x0000003f3f3ff290 */ /* 0x000fe2000fffe03f */
[----:B------:R-:W-:Y:S04]  /*c150*/  STL.64 [R1+0x360], R24 ;  /* 0x0003601801007387 */ /* 0x000fe80000100a00 */
[----:B------:R0:W-:Y:S04]  /*c160*/  STL.64 [R1+0x368], R26 ;  /* 0x0003681a01007387 */ /* 0x0001e80000100a00 */
[----:B0-----:R-:W4:Y:S04]  /*c170*/  LDL.LU.64 R26, [R1+0xf68] ;  /* 0x000f6800011a7983 */ /* 0x001f280000300a00 */
[----:B------:R-:W4:Y:S04]  /*c180*/  LDL.LU.64 R24, [R1+0xf60] ;  /* 0x000f600001187983 */ /* 0x000f280000300a00 */
[----:B------:R-:W3:Y:S02]  /*c190*/  LDL.LU.64 R12, [R1+0xf58] ;  /* 0x000f5800010c7983 */ /* 0x000ee40000300a00 */
[C---:B---3--:R-:W-:Y:S11]  /*c1a0*/  HMMA.16816.F32 R4, R16.reuse, R12, R4 ;  /* 0x0000000c1004723c */ /* 0x048ff60000001804 */
[----:B------:R-:W-:Y:S11]  /*c1b0*/  @!UPT UIADD3 URZ, URZ, URZ, URZ ;  /* 0x0000003f3f3ff290 */ /* 0x000ff6000fffe03f */
[----:B------:R-:W-:Y:S01]  /*c1c0*/  @!UPT UIADD3 URZ, URZ, URZ, URZ ;  /* 0x0000003f3f3ff290 */ /* 0x000fe2000fffe03f */
[----:B------:R0:W-:Y:S04]  /*c1d0*/  STL.64 [R1+0x350], R4 ;  /* 0x0003500401007387 */ /* 0x0001e80000100a00 */
[----:B------:R1:W-:Y:S01]  /*c1e0*/  STL.64 [R1+0x358], R6 ;  /* 0x0003580601007387 */ /* 0x0003e20000100a00 */
[----:B0-----:R-:W-:Y:S02]  /*c1f0*/  IMAD.MOV.U32 R5, RZ, RZ, R12 ;  /* 0x000000ffff057224 */ /* 0x001fe400078e000c */
[----:B------:R-:W-:Y:S02]  /*c200*/  IMAD.MOV.U32 R4, RZ, RZ, R13 ;  /* 0x000000ffff047224 */ /* 0x000fe400078e000d */
[----:B------:R-:W4:Y:S02]  /*c210*/  LDL.LU.64 R12, [R1+0xf50] ;  /* 0x000f5000010c7983 */ /* 0x000f240000300a00 */
[----:B----4-:R-:W-:Y:S01]  /*c220*/  HMMA.16816.F32 R24, R16, R12, R24 ;  /* 0x0000000c1018723c */ /* 0x010fe20000001818 */
[----:B-1----:R-:W-:-:S02]  /*c230*/  IMAD.MOV.U32 R7, RZ, RZ, R12 ;  /* 0x000000ffff077224 */ /* 0x002fc400078e000c */
[----:B------:R-:W-:Y:S11]  /*c240*/  IMAD.MOV.U32 R6, RZ, RZ, R13 ;  /* 0x000000ffff067224 */ /* 0x000ff600078e000d */
[----:B------:R-:W-:Y:S09]  /*c250*/  @!UPT UIADD3 URZ, URZ, URZ, URZ ;  /* 0x0000003f3f3ff290 */ /* 0x000ff2000fffe03f */
[----:B------:R0:W-:Y:S04]  /*c260*/  STL.64 [R1+0x340], R24 ;  /* 0x0003401801007387 */ /* 0x0001e80000100a00 */
[----:B------:R-:W-:Y:S04]  /*c270*/  STL.64 [R1+0x348], R26 ;  /* 0x0003481a01007387 */ /* 0x000fe80000100a00 */
[----:B0-----:R-:W3:Y:S04]  /*c280*/  LDL.LU.64 R24, [R1+0xf48] ;  /* 0x000f480001187983 */ /* 0x001ee80000300a00 */
[----:B------:R-:W3:Y:S04]  /*c290*/  LDL.LU.64 R14, [R1+0xf40] ;  /* 0x000f4000010e7983 */ /* 0x000ee80000300a00 */
[----:B------:R-:W3:Y:S02]  /*c2a0*/  LDL.LU.64 R12, [R1+0xf38] ;  /* 0x000f3800010c7983 */ /* 0x000ee40000300a00 */
[----:B---3--:R-:W-:Y:S11]  /*c2b0*/  HMMA.16816.F32 R12, R16, R24, R12 ;  /* 0x00000018100c723c */ /* 0x008ff6000000180c */
[----:B------:R-:W-:Y:S11]  /*c2c0*/  @!UPT UIADD3 URZ, URZ, URZ, URZ ;  /* 0x0000003f3f3ff290 */ /* 0x000ff6000fffe03f */
[----:B------:R-:W-:Y:S01]  /*c2d0*/  @!UPT UIADD3 URZ, URZ, URZ, URZ ;  /* 0x0000003f3f3ff290 */ /* 0x000fe2000fffe03f */
[----:B------:R-:W-:Y:S04]  /*c2e0*/  STL.64 [R1+0x330], R12 ;  /* 0x0003300c01007387 */ /* 0x000fe80000100a00 */
[----:B------:R0:W-:Y:S04]  /*c2f0*/  STL.64 [R1+0x338], R14 ;  /* 0x0003380e01007387 */ /* 0x0001e80000100a00 */
[----:B0-----:R-:W3:Y:S04]  /*c300*/  LDL.LU.64 R14, [R1+0xf30] ;  /* 0x000f3000010e7983 */ /* 0x001ee80000300a00 */
[----:B------:R-:W4:Y:S04]  /*c310*/  LDL.LU.64 R12, [R1+0xf28] ;  /* 0x000f2800010c7983 */ /* 0x000f280000300a00 */
[----:B------:R0:W-:Y:S02]  /*c320*/  STL.64 [R1+0xec0], R24 ;  /* 0x000ec01801007387 */ /* 0x0001e40000100a00 */
[----:B0-----:R-:W-:-:S02]  /*c330*/  IMAD.MOV.U32 R24, RZ, RZ, R7 ;  /* 0x000000ffff187224 */ /* 0x001fc400078e0007 */
[----:B------:R-:W-:-:S05]  /*c340*/  IMAD.MOV.U32 R25, RZ, RZ, R6 ;  /* 0x000000ffff197224 */ /* 0x000fca00078e0006 */
[----:B------:R0:W-:Y:S02]  /*c350*/  STL.64 [R1+0xed8], R24 ;  /* 0x000ed81801007387 */ /* 0x0001e40000100a00 */
[----:B0-----:R-:W-:Y:S02]  /*c360*/  IMAD.MOV.U32 R24, RZ, RZ, R5 ;  /* 0x000000ffff187224 */ /* 0x001fe400078e0005 */
[----:B------:R-:W-:Y:S02]  /*c370*/  IMAD.MOV.U32 R25, RZ, RZ, R4 ;  /* 0x000000ffff197224 */ /* 0x000fe400078e0004 */
[----:B--2---:R-:W-:Y:S03]  /*c380*/  HMMA.16816.F32 R4, R16, R20, R8 ;  /* 0x000000141004723c */ /* 0x004fe60000001808 */
[----:B------:R0:W-:Y:S02]  /*c390*/  STL.64 [R1+0xef0], R24 ;  /* 0x000ef01801007387 */ /* 0x0001e40000100a00 */
[----:B0-----:R-:W-:-:S02]  /*c3a0*/  IMAD.MOV.U32 R24, RZ, RZ, R3 ;  /* 0x000000ffff187224 */ /* 0x001fc400078e0003 */
[----:B------:R-:W-:-:S05]  /*c3b0*/  IMAD.MOV.U32 R25, RZ, RZ, R2 ;  /* 0x000000ffff197224 */ /* 0x000fca00078e0002 */
[----:B------:R-:W-:Y:S04]  /*c3c0*/  STL.64 [R1+0xf08], R24 ;  /* 0x000f081801007387 */ /* 0x000fe80000100a00 */
[----:B------:R-:W4:Y:S04]  /*c3d0*/  LDL.LU.64 R8, [R1+0x310] ;  /* 0x0003100001087983 */ /* 0x000f280000300a00 */
[----:B------:R-:W4:Y:S04]  /*c3e0*/  LDL.LU.64 R10, [R1+0x318] ;  /* 0x00031800010a7983 */ /* 0x000f280000300a00 */
[----:B------:R0:W-:Y:S04]  /*c3f0*/  STL.64 [R1+0x320], R4 ;  /* 0x0003200401007387 */ /* 0x0001e80000100a00 */
[----:B------:R1:W-:Y:S04]  /*c400*/  STL.64 [R1+0x328], R6 ;  /* 0x0003280601007387 */ /* 0x0003e80000100a00 */
[----:B0-----:R-:W2:Y:S04]  /*c410*/  LDL.LU.64 R4, [R1+0x300] ;  /* 0x0003000001047983 */ /* 0x001ea80000300a00 */
[----:B-1----:R-:W2:Y:S04]  /*c420*/  LDL.LU.64 R6, [R1+0x308] ;  /* 0x0003080001067983 */ /* 0x002ea80000300a00 */
[----:B------:R-:W2:Y:S04]  /*c430*/  LDL.LU.64 R24, [R1+0x200] ;  /* 0x0002000001187983 */ /* 0x000ea80000300a00 */
[----:B------:R-:W2:Y:S04]  /*c440*/  LDL.LU.64 R26, [R1+0x208] ;  /* 0x00020800011a7983 */ /* 0x000ea80000300a00 */
[----:B------:R0:W-:Y:S04]  /*c450*/  STL.64 [R1+0xeb8], R20 ;  /* 0x000eb81401007387 */ /* 0x0001e80000100a00 */
[----:B0-----:R-:W2:Y:S04]  /*c460*/  LDL.LU.64 R20, [R1+0x140] ;  /* 0x0001400001147983 */ /* 0x001ea80000300a00 */
[----:B------:R-:W2:Y:S04]  /*c470*/  LDL.LU.64 R22, [R1+0x148] ;  /* 0x0001480001167983 */ /* 0x000ea80000300a00 */
[----:B--2---:R-:W-:Y:S04]  /*c480*/  STL.64 [R1+0xed0], R22 ;  /* 0x000ed01601007387 */ /* 0x004fe80000100a00 */
[----:B------:R0:W-:Y:S04]  /*c490*/  STL.64 [R1+0xec8], R20 ;  /* 0x000ec81401007387 */ /* 0x0001e80000100a00 */
[----:B0-----:R-:W2:Y:S04]  /*c4a0*/  LDL.LU.64 R20, [R1+0x150] ;  /* 0x0001500001147983 */ /* 0x001ea80000300a00 */
[----:B------:R-:W2:Y:S01]  /*c4b0*/  LDL.LU.64 R22, [R1+0x158] ;  /* 0x0001580001167983 */ /* 0x000ea20000300a00 */
[C---:B----4-:R-:W-:Y:S03]  /*c4c0*/  HMMA.16816.F32 R8, R16.reuse, R12, R8 ;  /* 0x0000000c1008723c */ /* 0x050fe60000001808 */
[----:B--2---:R-:W-:Y:S04]  /*c4d0*/  STL.64 [R1+0xee8], R22 ;  /* 0x000ee81601007387 */ /* 0x004fe80000100a00 */
[----:B------:R0:W-:Y:S04]  /*c4e0*/  STL.64 [R1+0xee0], R20 ;  /* 0x000ee01401007387 */ /* 0x0001e80000100a00 */
[----:B0-----:R-:W2:Y:S04]  /*c4f0*/  LDL.LU.64 R20, [R1+0x160] ;  /* 0x0001600001147983 */ /* 0x001ea80000300a00 */
[----:B------:R-:W4:Y:S04]  /*c500*/  LDL.LU.64 R22, [R1+0x168] ;  /* 0x0001680001167983 */ /* 0x000f280000300a00 */
[----:B----4-:R-:W-:Y:S04]  /*c510*/  STL.64 [R1+0xf00], R22 ;  /* 0x000f001601007387 */ /* 0x010fe80000100a00 */
[----:B--2---:R0:W-:Y:S04]  /*c520*/  STL.64 [R1+0xef8], R20 ;  /* 0x000ef81401007387 */ /* 0x0041e80000100a00 */
[----:B0-----:R-:W2:Y:S04]  /*c530*/  LDL.LU.64 R20, [R1+0x170] ;  /* 0x0001700001147983 */ /* 0x001ea80000300a00 */
[----:B------:R-:W2:Y:S04]  /*c540*/  LDL.LU.64 R22, [R1+0x178] ;  /* 0x0001780001167983 */ /* 0x000ea80000300a00 */
[----:B------:R-:W-:Y:S04]  /*c550*/  STL.64 [R1+0x310], R8 ;  /* 0x0003100801007387 */ /* 0x000fe80000100a00 */
[----:B------:R0:W-:Y:S04]  /*c560*/  STL.64 [R1+0x318], R10 ;  /* 0x0003180a01007387 */ /* 0x0001e80000100a00 */
[----:B0-----:R-:W4:Y:S04]  /*c570*/  LDL.LU.64 R10, [R1+0xf20] ;  /* 0x000f2000010a7983 */ /* 0x001f280000300a00 */
[----:B------:R-:W2:Y:S04]  /*c580*/  LDL.LU.64 R8, [R1+0xf18] ;  /* 0x000f180001087983 */ /* 0x000ea80000300a00 */
[----:B---3--:R-:W-:Y:S04]  /*c590*/  STL.64 [R1+0xeb0], R14 ;  /* 0x000eb00e01007387 */ /* 0x008fe80000100a00 */
[----:B------:R0:W-:Y:S04]  /*c5a0*/  STL.64 [R1+0xea8], R12 ;  /* 0x000ea80c01007387 */ /* 0x0001e80000100a00 */
[----:B0-----:R-:W3:Y:S04]  /*c5b0*/  LDL.LU.64 R12, [R1+0x130] ;  /* 0x00013000010c7983 */ /* 0x001ee80000300a00 */
[----:B------:R-:W3:Y:S01]  /*c5c0*/  LDL.LU.64 R14, [R1+0x138] ;  /* 0x00013800010e7983 */ /* 0x000ee20000300a00 */
[C---:B--2---:R-:W-:Y:S11]  /*c5d0*/  HMMA.16816.F32 R4, R16.reuse, R8, R4 ;  /* 0x000000081004723c */ /* 0x044ff60000001804 */
[----:B------:R-:W-:Y:S11]  /*c5e0*/  @!UPT UIADD3 URZ, URZ, URZ, URZ ;  /* 0x0000003f3f3ff290 */ /* 0x000ff6000fffe03f */
[----:B------:R-:W-:Y:S01]  /*c5f0*/  @!UPT UIADD3 URZ, URZ, URZ, URZ ;  /* 0x0000003f3f3ff290 */ /* 0x000fe2000fffe03f */
[----:B------:R0:W-:Y:S04]  /*c600*/  STL.64 [R1+0x300], R4 ;  /* 0x0003000401007387 */ /* 0x0001e80000100a00 */
[----:B------:R-:W-:Y:S04]  /*c610*/  STL.64 [R1+0x308], R6 ;  /* 0x0003080601007387 */ /* 0x000fe80000100a00 */
[----:B0-----:R-:W2:Y:S02]  /*c620*/  LDL.LU.64 R4, [R1+0xf10] ;  /* 0x000f100001047983 */ /* 0x001ea40000300a00 */
[----:B--2---:R-:W-:Y:S02]  /*c630*/  HMMA.16816.F32 R16, R16, R4, R24 ;  /* 0x000000041010723c */ /* 0x004fe40000001818 */
[----:B------:R-:W2:Y:S11]  /*c640*/  LDL.LU.64 R24, [R1+0xf08] ;  /* 0x000f080001187983 */ /* 0x000eb60000300a00 */
[----:B------:R-:W-:Y:S10]  /*c650*/  @!UPT UIADD3 URZ, URZ, URZ, URZ ;  /* 0x0000003f3f3ff290 */ /* 0x000ff4000fffe03f */
[----:B------:R-:W-:Y:S04]  /*c660*/  STL.64 [R1+0x200], R16 ;  /* 0x0002001001007387 */ /* 0x000fe80000100a00 */
[----:B------:R-:W-:Y:S04]  /*c670*/  STL.64 [R1+0x208], R18 ;  /* 0x0002081201007387 */ /* 0x000fe80000100a00 */
[----:B------:R-:W2:Y:S02]  /*c680*/  LDSM.16.MT88.4 R16, [R0+0x8080] ;  /* 0x008080000010783b */ /* 0x000ea40000004200 */
[C---:B--2---:R-:W-:Y:S02]  /*c690*/  HMMA.16816.F32 R24, R16.reuse, R24, R20 ;  /* 0x000000181018723c */ /* 0x044fe40000001814 */
[----:B------:R-:W2:Y:S04]  /*c6a0*/  LDL.LU.64 R22, [R1+0xf00] ;  /* 0x000f000001167983 */ /* 0x000ea80000300a00 */
[----:B------:R-:W2:Y:S11]  /*c6b0*/  LDL.LU.64 R20, [R1+0xef8] ;  /* 0x000ef80001147983 */ /* 0x000eb60000300a00 */
[----:B------:R-:W-:Y:S06]  /*c6c0*/  @!UPT UIADD3 URZ, URZ, URZ, URZ ;  /* 0x0000003f3f3ff290 */ /* 0x000fec000fffe03f */
[----:B------:R0:W-:Y:S04]  /*c6d0*/  STL.64 [R1+0x170], R24 ;  /* 0x0001701801007387 */ /* 0x0001e80000100a00 */
[----:B------:R2:W-:Y:S04]  /*c6e0*/  STL.64 [R1+0x178], R26 ;  /* 0x0001781a01007387 */ /* 0x0005e80000100a00 */
[----:B0-----:R-:W2:Y:S02]  /*c6f0*/  LDL.LU.64 R24, [R1+0xef0] ;  /* 0x000ef00001187983 */ /* 0x001ea40000300a00 */
[C---:B--2---:R-:W-:Y:S02]  /*c700*/  HMMA.16816.F32 R24, R16.reuse, R24, R20 ;  /* 0x000000181018723c */ /* 0x044fe40000001814 */
[----:B------:R-:W2:Y:S04]  /*c710*/  LDL.LU.64 R22, [R1+0xee8] ;  /* 0x000ee80001167983 */ /* 0x000ea80000300a00 */
[----:B------:R-:W2:Y:S11]  /*c720*/  LDL.LU.64 R20, [R1+0xee0] ;  /* 0x000ee00001147983 */ /* 0x000eb60000300a00 */
[----:B------:R-:W-:Y:S06]  /*c730*/  @!UPT UIADD3 URZ, URZ, URZ, URZ ;  /* 0x0000003f3f3ff290 */ /* 0x000fec000fffe03f */
[----:B------:R0:W-:Y:S04]  /*c740*/  STL.64 [R1+0x160], R24 ;  /* 0x0001601801007387 */ /* 0x0001e80000100a00 */
[----:B------:R2:W-:Y:S04]  /*c750*/  STL.64 [R1+0x168], R26 ;  /* 0x0001681a01007387 */ /* 0x0005e80000100a00 */
[----:B0-----:R-:W2:Y:S02]  /*c760*/  LDL.LU.64 R24, [R1+0xed8] ;  /* 0x000ed80001187983 */ /* 0x001ea40000300a00 */
[----:B--2---:R-:W-:Y:S02]  /*c770*/  HMMA.16816.F32 R24, R16, R24, R20 ;  /* 0x000000181018723c */ /* 0x004fe40000001814 */
[----:B------:R-:W2:Y:S04]  /*c780*/  LDL.LU.64 R22, [R1+0xed0] ;  /* 0x000ed00001167983 */ /* 0x000ea80000300a00 */
[----:B------:R-:W2:Y:S11]  /*c790*/  LDL.LU.64 R20, [R1+0xec8] ;  /* 0x000ec80001147983 */ /* 0x000eb60000300a00 */
[----:B------:R-:W-:Y:S06]  /*c7a0*/  @!UPT UIADD3 URZ, URZ, URZ, URZ ;  /* 0x0000003f3f3ff290 */ /* 0x000fec000fffe03f */
[----:B------:R0:W-:Y:S04]  /*c7b0*/  STL.64 [R1+0x150], R24 ;  /* 0x0001501801007387 */ /* 0x0001e80000100a00 */
[----:B0-----:R-:W2:Y:S01]  /*c7c0*/  LDL.LU.64 R24, [R1+0xec0] ;  /* 0x000ec00001187983 */ /* 0x001ea20000300a00 */
[----:B------:R-:W-:Y:S02]  /*c7d0*/  IMAD.MOV.U32 R7, RZ, RZ, R27 ;  /* 0x000000ffff077224 */ /* 0x000fe400078e001b */
[----:B------:R-:W-:-:S03]  /*c7e0*/  IMAD.MOV.U32 R6, RZ, RZ, R26 ;  /* 0x000000ffff067224 */ /* 0x000fc600078e001a */
[----:B------:R-:W-:Y:S04]  /*c7f0*/  STL [R1+0xb7c], R7 ;  /* 0x000b7c0701007387 */ /* 0x000fe80000100800 */
[----:B------:R-:W-:Y:S01]  /*c800*/  STL [R1+0xb78], R6 ;  /* 0x000b780601007387 */ /* 0x000fe20000100800 */
[C---:B--2---:R-:W-:Y:S11]  /*c810*/  HMMA.16816.F32 R20, R16.reuse, R24, R20 ;  /* 0x000000181014723c */ /* 0x044ff60000001814 */
[----:B------:R-:W-:Y:S11]  /*c820*/  @!UPT UIADD3 URZ, URZ, URZ, URZ ;  /* 0x0000003f3f3ff290 */ /* 0x000ff6000fffe03f */
[----:B------:R-:W-:Y:S01]  /*c830*/  @!UPT UIADD3 URZ, URZ, URZ, URZ ;  /* 0x0000003f3f3ff290 */ /* 0x000fe2000fffe03f */
[----:B------:R0:W-:Y:S04]  /*c840*/  STL.64 [R1+0x140], R20 ;  /* 0x0001401401007387 */ /* 0x0001e80000100a00 */
[----:B------:R-:W-:Y:S04]  /*c850*/  STL.64 [R1+0x148], R22 ;  /* 0x0001481601007387 */ /* 0x000fe80000100a00 */
[----:B0-----:R-:W3:Y:S04]  /*c860*/  LDL.LU.64 R20, [R1+0xeb8] ;  /* 0x000eb80001147983 */ /* 0x001ee80000300a00 */
[----:B------:R0:W-:Y:S04]  /*c870*/  STL.64 [R1+0xe58], R24 ;  /* 0x000e581801007387 */ /* 0x0001e80000100a00 */
[----:B0-----:R-:W2:Y:S04]  /*c880*/  LDL.LU.64 R24, [R1+0x120] ;  /* 0x0001200001187983 */ /* 0x001ea80000300a00 */
[----:B------:R-:W2:Y:S01]  /*c890*/  LDL.LU.64 R26, [R1+0x128] ;  /* 0x00012800011a7983 */ /* 0x000ea20000300a00 */
[C---:B---3--:R-:W-:Y:S11]  /*c8a0*/  HMMA.16816.F32 R12, R16.reuse, R20, R12 ;  /* 0x00000014100c723c */ /* 0x048ff6000000180c */
[----:B------:R-:W-:Y:S11]  /*c8b0*/  @!UPT UIADD3 URZ, URZ, URZ, URZ ;  /* 0x0000003f3f3ff290 */ /* 0x000ff6000fffe03f */
[----:B------:R-:W-:Y:S01]  /*c8c0*/  @!UPT UIADD3 URZ, URZ, URZ, URZ ;  /* 0x0000003f3f3ff290 */ /* 0x000fe2000fffe03f */
[----:B------:R0:W-:Y:S01]  /*c8d0*/  STL.64 [R1+0x130], R12 ;  /* 0x0001300c01007387 */ /* 0x0001e20000100a00 */
[----:B------:R-:W-:Y:S02]  /*c8e0*/  IMAD.MOV.U32 R7, RZ, RZ, R14 ;  /* 0x000000ffff077224 */ /* 0x000fe400078e000e */
[----:B------:R-:W-:Y:S02]  /*c8f0*/  IMAD.MOV.U32 R6, RZ, RZ, R15 ;  /* 0x000000ffff067224 */ /* 0x000fe400078e000f */
[----:B------:R-:W3:Y:S04]  /*c900*/  LDL.LU.64 R14, [R1+0xeb0] ;  /* 0x000eb000010e7983 */ /* 0x000ee80000300a00 */
[----:B0-----:R-:W2:Y:S04]  /*c910*/  LDL.LU.64 R12, [R1+0xea8] ;  /* 0x000ea800010c7983 */ /* 0x001ea80000300a00 */
[----:B------:R-:W-:Y:S04]  /*c920*/  STL.64 [R1+0xea0], R6 ;  /* 0x000ea00601007387 */ /* 0x000fe80000100a00 */
[----:B------:R0:W-:Y:S04]  /*c930*/  STL.64 [R1+0xe98], R4 ;  /* 0x000e980401007387 */ /* 0x0001e80000100a00 */
[----:B------:R2:W-:Y:S04]  /*c940*/  STL.64 [R1+0xe70], R20 ;  /* 0x000e701401007387 */ /* 0x0005e80000100a00 */
[----:B0-----:R-:W3:Y:S04]  /*c950*/  LDL.LU.64 R4, [R1+0x110] ;  /* 0x0001100001047983 */ /* 0x001ee80000300a00 */
[----:B------:R-:W3:Y:S01]  /*c960*/  LDL.LU.64 R6, [R1+0x118] ;  /* 0x0001180001067983 */ /* 0x000ee20000300a00 */
[C---:B--2---:R-:W-:Y:S11]  /*c970*/  HMMA.16816.F32 R20, R16.reuse, R12, R24 ;  /* 0x0000000c1014723c */ /* 0x044ff60000001818 */
[----:B------:R-:W-:Y:S11]  /*c980*/  @!UPT UIADD3 URZ, URZ, URZ, URZ ;  /* 0x0000003f3f3ff290 */ /* 0x000ff6000fffe03f */
[----:B------:R-:W-:Y:S01]  /*c990*/  @!UPT UIADD3 URZ, URZ, URZ, URZ ;  /* 0x0000003f3f3ff290 */ /* 0x000fe2000fffe03f */
[----:B------:R0:W-:Y:S04]  /*c9a0*/  STL.64 [R1+0x120], R20 ;  /* 0x0001201401007387 */ /* 0x0001e80000100a00 */
[----:B------:R1:W-:Y:S04]  /*c9b0*/  STL.64 [R1+0x128], R22 ;  /* 0x0001281601007387 */ /* 0x0003e80000100a00 */
[----:B0-----:R-:W2:Y:S04]  /*c9c0*/  LDL.LU.64 R20, [R1+0x430] ;  /* 0x0004300001147983 */ /* 0x001ea80000300a00 */
[----:B-1----:R-:W2:Y:S04]  /*c9d0*/  LDL.LU.64 R22, [R1+0x438] ;  /* 0x0004380001167983 */ /* 0x002ea80000300a00 */
[----:B--2---:R-:W-:Y:S04]  /*c9e0*/  STL.64 [R1+0xe80], R22 ;  /* 0x000e801601007387 */ /* 0x004fe80000100a00 */
[----:B------:R0:W-:Y:S04]  /*c9f0*/  STL.64 [R1+0xe78], R20 ;  /* 0x000e781401007387 */ /* 0x0001e80000100a00 */
[----:B0-----:R-:W2:Y:S04]  /*ca00*/  LDL.64 R20, [R1+0x40] ;  /* 0x0000400001147983 */ /* 0x001ea80000100a00 */
[----:B--2---:R0:W-:Y:S04]  /*ca10*/  STL.64 [R1+0xe90], R20 ;  /* 0x000e901401007387 */ /* 0x0041e80000100a00 */
[----:B0-----:R-:W2:Y:S04]  /*ca20*/  LDL.LU.64 R20, [R1+0x60] ;  /* 0x0000600001147983 */ /* 0x001ea80000300a00 */
[----:B------:R-:W2:Y:S04]  /*ca30*/  LDL.LU.64 R22, [R1+0x68] ;  /* 0x0000680001167983 */ /* 0x000ea80000300a00 */
[----:B------:R-:W2:Y:S04]  /*ca40*/  LDL.LU.64 R24, [R1+0x420] ;  /* 0x0004200001187983 */ /* 0x000ea80000300a00 */
[----:B------:R-:W2:Y:S04]  /*ca50*/  LDL.LU.64 R26, [R1+0x428] ;  /* 0x00042800011a7983 */ /* 0x000ea80000300a00 */
[----:B--2---:R-:W-:Y:S04]  /*ca60*/  STL.64 [R1+0xe68], R26 ;  /* 0x000e681a01007387 */ /* 0x004fe80000100a00 */
[----:B------:R0:W-:Y:S04]  /*ca70*/  STL.64 [R1+0xe60], R24 ;  /* 0x000e601801007387 */ /* 0x0001e80000100a00 */
[----:B0-----:R-:W2:Y:S01]  /*ca80*/  LDL.64 R24, [R1+0x30] ;  /* 0x0000300001187983 */ /* 0x001ea20000100a00 */
[----:B---3--:R-:W-:Y:S03]  /*ca90*/  HMMA.16816.F32 R4, R16, R8, R4 ;  /* 0x000000081004723c */ /* 0x008fe60000001804 */
[----:B--2---:R0:W-:Y:S04]  /*caa0*/  STL.64 [R1+0xe88], R24 ;  /* 0x000e881801007387 */ /* 0x0041e80000100a00 */
[----:B0-----:R-:W2:Y:S04]  /*cab0*/  LDL.LU.64 R24, [R1+0x440] ;  /* 0x0004400001187983 */ /* 0x001ea80000300a00 */
[----:B------:R-:W2:Y:S04]  /*cac0*/  LDL.LU.64 R26, [R1+0x448] ;  /* 0x00044800011a7983 */ /* 0x000ea80000300a00 */
[----:B------:R-:W-:Y:S04]  /*cad0*/  STL.64 [R1+0xe40], R14 ;  /* 0x000e400e01007387 */ /* 0x000fe80000100a00 */
[----:B------:R0:W-:Y:S04]  /*cae0*/  STL.64 [R1+0xe38], R12 ;  /* 0x000e380c01007387 */ /* 0x0001e80000100a00 */
[----:B0-----:R-:W3:Y:S04]  /*caf0*/  LDL.LU.64 R12, [R1+0x410] ;  /* 0x00041000010c7983 */ /* 0x001ee80000300a00 */
[----:B------:R-:W2:Y:S04]  /*cb00*/  LDL.LU.64 R14, [R1+0x418] ;  /* 0x00041800010e7983 */ /* 0x000ea80000300a00 */
[----:B--2---:R-:W-:Y:S04]  /*cb10*/  STL.64 [R1+0xe50], R14 ;  /* 0x000e500e01007387 */ /* 0x004fe80000100a00 */
[----:B---3--:R0:W-:Y:S04]  /*cb20*/  STL.64 [R1+0xe48], R12 ;  /* 0x000e480c01007387 */ /* 0x0081e80000100a00 */
[----:B0-----:R-:W2:Y:S04]  /*cb30*/  LDL.64 R12, [R1+0x20] ;  /* 0x00002000010c7983 */ /* 0x001ea80000100a00 */
[----:B------:R-:W-:Y:S04]  /*cb40*/  STL.64 [R1+0x110], R4 ;  /* 0x0001100401007387 */ /* 0x000fe80000100a00 */
[----:B------:R0:W-:Y:S04]  /*cb50*/  STL.64 [R1+0x118], R6 ;  /* 0x0001180601007387 */ /* 0x0001e80000100a00 */
[----:B0-----:R-:W3:Y:S04]  /*cb60*/  LDL.LU.64 R6, [R1+0xea0] ;  /* 0x000ea00001067983 */ /* 0x001ee80000300a00 */
[----:B------:R-:W2:Y:S04]  /*cb70*/  LDL.LU.64 R4, [R1+0xe98] ;  /* 0x000e980001047983 */ /* 0x000ea80000300a00 */
[----:B----4-:R-:W-:Y:S04]  /*cb80*/  STL.64 [R1+0xe30], R10 ;  /* 0x000e300a01007387 */ /* 0x010fe80000100a00 */
[----:B------:R0:W-:Y:S04]  /*cb90*/  STL.64 [R1+0xe28], R8 ;  /* 0x000e280801007387 */ /* 0x0001e80000100a00 */
[----:B0-----:R-:W4:Y:S04]  /*cba0*/  LDL.LU.64 R8, [R1+0x400] ;  /* 0x0004000001087983 */ /* 0x001f280000300a00 */
[----:B------:R-:W4:Y:S04]  /*cbb0*/  LDL.LU.64 R10, [R1+0x408] ;  /* 0x00040800010a7983 */ /* 0x000f280000300a00 */
[----:B------:R-:W0:Y:S02]  /*cbc0*/  S2R R28, SR_TID.X ;  /* 0x00000000001c7919 */ /* 0x000e240000002100 */
[C---:B0-----:R-:W-:Y:S01]  /*cbd0*/  LOP3.LUT R2, R28.reuse, 0x7, RZ, 0xc0, !PT ;  /* 0x000000071c027812 */ /* 0x041fe200078ec0ff */
[----:B------:R-:W-:-:S04]  /*cbe0*/  IMAD.SHL.U32 R3, R28, 0x2, RZ ;  /* 0x000000021c037824 */ /* 0x000fc800078e00ff */
[----:B------:R-:W-:Y:S01]  /*cbf0*/  IMAD R2, R2, 0x110, RZ ;  /* 0x0000011002027824 */ /* 0x000fe200078e02ff */
[----:B--2---:R-:W-:Y:S01]  /*cc00*/  HMMA.16816.F32 R16, R16, R4, R20 ;  /* 0x000000041010723c */ /* 0x004fe20000001814 */
[----:B------:R-:W2:Y:S01]  /*cc10*/  LDL.LU.64 R20, [R1+0xe90] ;  /* 0x000e900001147983 */ /* 0x000ea20000300a00 */
[----:B------:R-:W-:Y:S02]  /*cc20*/  IMAD.SHL.U32 R28, R28, 0x80, RZ ;  /* 0x000000801c1c7824 */ /* 0x000fe400078e00ff */
[----:B------:R-:W-:-:S04]  /*cc30*/  LOP3.LUT R3, R2, 0x10, R3, 0x78, !PT ;  /* 0x0000001002037812 */ /* 0x000fc800078e7803 */
[----:B------:R-:W-:-:S04]  /*cc40*/  LOP3.LUT R3, R3, 0x800, R28, 0xf8, !PT ;  /* 0x0000080003037812 */ /* 0x000fc800078ef81c */
[----:B------:R-:W-:-:S11]  /*cc50*/  LOP3.LUT R3, R3, 0x20, RZ, 0x3c, !PT ;  /* 0x0000002003037812 */ /* 0x000fd600078e3cff */
[----:B------:R-:W-:Y:S04]  /*cc60*/  STL.64 [R1+0x60], R16 ;  /* 0x0000601001007387 */ /* 0x000fe80000100a00 */
[----:B------:R-:W-:Y:S04]  /*cc70*/  STL.64 [R1+0x68], R18 ;  /* 0x0000681201007387 */ /* 0x000fe80000100a00 */
[----:B------:R-:W2:Y:S02]  /*cc80*/  LDSM.16.MT88.4 R16, [R3+0x8000] ;  /* 0x008000000310783b */ /* 0x000ea40000004200 */
[----:B--2---:R-:W-:Y:S01]  /*cc90*/  HMMA.16816.F32 R24, R16, R20, R24 ;  /* 0x000000141018723c */ /* 0x004fe20000001818 */
[----:B------:R-:W-:-:S02]  /*cca0*/  IMAD.MOV.U32 R28, RZ, RZ, R20 ;  /* 0x000000ffff1c7224 */ /* 0x000fc400078e0014 */
[----:B------:R-:W-:Y:S11]  /*ccb0*/  IMAD.MOV.U32 R2, RZ, RZ, R21 ;  /* 0x000000ffff027224 */ /* 0x000ff600078e0015 */
[----:B------:R-:W-:Y:S09]  /*ccc0*/  @!UPT UIADD3 URZ, URZ, URZ, URZ ;  /* 0x0000003f3f3ff290 */ /* 0x000ff2000fffe03f */
[----:B------:R0:W-:Y:S04]  /*ccd0*/  STL.64 [R1+0x440], R24 ;  /* 0x0004401801007387 */ /* 0x0001e80000100a00 */
[----:B------:R-:W-:Y:S04]  /*cce0*/  STL.64 [R1+0x448], R26 ;  /* 0x0004481a01007387 */ /* 0x000fe80000100a00 */
[----:B0-----:R-:W2:Y:S04]  /*ccf0*/  LDL.LU.64 R24, [R1+0xe88] ;  /* 0x000e880001187983 */ /* 0x001ea80000300a00 */
[----:B------:R-:W2:Y:S04]  /*cd00*/  LDL.LU.64 R22, [R1+0xe80] ;  /* 0x000e800001167983 */ /* 0x000ea80000300a00 */
[----:B------:R-:W2:Y:S02]  /*cd10*/  LDL.LU.64 R20, [R1+0xe78] ;  /* 0x000e780001147983 */ /* 0x000ea40000300a00 */
[----:B--2---:R-:W-:Y:S11]  /*cd20*/  HMMA.16816.F32 R20, R16, R24, R20 ;  /* 0x000000181014723c */ /* 0x004ff60000001814 */
[----:B------:R-:W-:Y:S11]  /*cd30*/  @!UPT UIADD3 URZ, URZ, URZ, URZ ;  /* 0x0000003f3f3ff290 */ /* 0x000ff6000fffe03f */
[----:B------:R-:W-:Y:S01]  /*cd40*/  @!UPT UIADD3 URZ, URZ, URZ, URZ ;  /* 0x0000003f3f3ff290 */ /* 0x000fe2000fffe03f */
[----:B------:R0:W-:Y:S04]  /*cd50*/  STL.64 [R1+0x430], R20 ;  /* 0x0004301401007387 */ /* 0x0001e80000100a00 */
[----:B------:R1:W-:Y:S04]  /*cd60*/  STL.64 [R1+0x438], R22 ;  /* 0x0004381601007387 */ /* 0x0003e80000100a00 */
[----:B0-----:R-:W4:Y:S01]  /*cd70*/  LDL.LU.64 R20, [R1+0xe70] ;  /* 0x000e700001147983 */ /* 0x001f220000300a00 */
[----:B-1----:R-:W-:-:S03]  /*cd80*/  IMAD.MOV.U32 R23, RZ, RZ, R24 ;  /* 0x000000ffff177224 */ /* 0x002fc600078e0018 */
[----:B------:R-:W2:Y:S01]  /*cd90*/  LDL.LU.64 R26, [R1+0xe68] ;  /* 0x000e6800011a7983 */ /* 0x000ea20000300a00 */
[----:B------:R-:W-:-:S03]  /*cda0*/  IMAD.MOV.U32 R22, RZ, RZ, R25 ;  /* 0x000000ffff167224 */ /* 0x000fc600078e0019 */
[----:B------:R-:W2:Y:S02]  /*cdb0*/  LDL.LU.64 R24, [R1+0xe60] ;  /* 0x000e600001187983 */ /* 0x000ea40000300a00 */
[----:B--2---:R-:W-:Y:S11]  /*cdc0*/  HMMA.16816.F32 R24, R16, R12, R24 ;  /* 0x0000000c1018723c */ /* 0x004ff60000001818 */
[----:B------:R-:W-:Y:S11]  /*cdd0*/  @!UPT UIADD3 URZ, URZ, URZ, URZ ;  /* 0x0000003f3f3ff290 */ /* 0x000ff6000fffe03f */
[----:B------:R-:W-:Y:S01]  /*cde0*/  @!UPT UIADD3 URZ, URZ, URZ, URZ ;  /* 0x0000003f3f3ff290 */ /* 0x000fe2000fffe03f */
[----:B------:R0:W-:Y:S04]  /*cdf0*/  STL.64 [R1+0x420], R24 ;  /* 0x0004201801007387 */ /* 0x0001e80000100a00 */
[----:B------:R1:W-:Y:S04]  /*ce00*/  STL.64 [R1+0x428], R26 ;  /* 0x0004281a01007387 */ /* 0x0003e80000100a00 */
[----:B0-----:R-:W2:Y:S01]  /*ce10*/  LDL.LU.64 R24, [R1+0xe58] ;  /* 0x000e580001187983 */ /* 0x001ea20000300a00 */
[----:B-1----:R-:W-:-:S03]  /*ce20*/  IMAD.MOV.U32 R27, RZ, RZ, R12 ;  /* 0x000000ffff1b7224 */ /* 0x002fc600078e000c */
[----:B------:R-:W2:Y:S01]  /*ce30*/  LDL.LU.64 R14, [R1+0xe50] ;  /* 0x000e5000010e7983 */ /* 0x000ea20000300a00 */
[----:B------:R-:W-:-:S03]  /*ce40*/  IMAD.MOV.U32 R26, RZ, RZ, R13 ;  /* 0x000000ffff1a7224 */ /* 0x000fc600078e000d */
[----:B------:R-:W2:Y:S02]  /*ce50*/  LDL.LU.64 R12, [R1+0xe48] ;  /* 0x000e4800010c7983 */ /* 0x000ea40000300a00 */
[----:B--2---:R-:W-:Y:S11]  /*ce60*/  HMMA.16816.F32 R12, R16, R24, R12 ;  /* 0x00000018100c723c */ /* 0x004ff6000000180c */
[----:B------:R-:W-:Y:S11]  /*ce70*/  @!UPT UIADD3 URZ, URZ, URZ, URZ ;  /* 0x0000003f3f3ff290 */ /* 0x000ff6000fffe03f */
[----:B------:R-:W-:Y:S01]  /*ce80*/  @!UPT UIADD3 URZ, URZ, URZ, URZ ;  /* 0x0000003f3f3ff290 */ /* 0x000fe2000fffe03f */
[----:B------:R-:W-:Y:S04]  /*ce90*/  STL.64 [R1+0x410], R12 ;  /* 0x0004100c01007387 */ /* 0x000fe80000100a00 */
[----:B------:R0:W-:Y:S04]  /*cea0*/  STL.64 [R1+0x418], R14 ;  /* 0x0004180e01007387 */ /* 0x0001e80000100a00 */
[----:B0-----:R-:W2:Y:S04]  /*ceb0*/  LDL.LU.64 R14, [R1+0xe40] ;  /* 0x000e4000010e7983 */ /* 0x001ea80000300a00 */
[----:B------:R-:W2:Y:S04]  /*cec0*/  LDL.LU.64 R12, [R1+0xe38] ;  /* 0x000e3800010c7983 */ /* 0x000ea80000300a00 */
[----:B------:R0:W-:Y:S02]  /*ced0*/  STL.64 [R1+0xdd8], R24 ;  /* 0x000dd81801007387 */ /* 0x0001e40000100a00 */
[----:B0-----:R-:W-:-:S02]  /*cee0*/  IMAD.MOV.U32 R24, RZ, RZ, R27 ;  /* 0x000000ffff187224 */ /* 0x001fc400078e001b */
[----:B------:R-:W-:-:S05]  /*cef0*/  IMAD.MOV.U32 R25, RZ, RZ, R26 ;  /* 0x000000ffff197224 */ /* 0x000fca00078e001a */
[----:B------:R0:W-:Y:S02]  /*cf00*/  STL.64 [R1+0xdf0], R24 ;  /* 0x000df01801007387 */ /* 0x0001e40000100a00 */
[----:B0-----:R-:W-:Y:S02]  /*cf10*/  IMAD.MOV.U32 R24, RZ, RZ, R23 ;  /* 0x000000ffff187224 */ /* 0x001fe400078e0017 */
[----:B------:R-:W-:-:S05]  /*cf20*/  IMAD.MOV.U32 R25, RZ, RZ, R22 ;  /* 0x000000ffff197224 */ /* 0x000fca00078e0016 */
[----:B------:R4:W-:Y:S02]  /*cf30*/  STL.64 [R1+0xe08], R24 ;  /* 0x000e081801007387 */ /* 0x0009e40000100a00 */
[C---:B----4-:R-:W-:Y:S02]  /*cf40*/  HMMA.16816.F32 R24, R16.reuse, R20, R8 ;  /* 0x000000141018723c */ /* 0x050fe40000001808 */
[----:B------:R-:W2:Y:S04]  /*cf50*/  LDL.LU.64 R8, [R1+0x3f0] ;  /* 0x0003f00001087983 */ /* 0x000ea80000300a00 */
[----:B------:R-:W2:Y:S11]  /*cf60*/  LDL.LU.64 R10, [R1+0x3f8] ;  /* 0x0003f800010a7983 */ /* 0x000eb60000300a00 */
[----:B------:R-:W-:Y:S06]  /*cf70*/  @!UPT UIADD3 URZ, URZ, URZ, URZ ;  /* 0x0000003f3f3ff290 */ /* 0x000fec000fffe03f */
[----:B------:R0:W-:Y:S04]  /*cf80*/  STL.64 [R1+0x400], R24 ;  /* 0x0004001801007387 */ /* 0x0001e80000100a00 */
[----:B------:R1:W-:Y:S04]  /*cf90*/  STL.64 [R1+0x408], R26 ;  /* 0x0004081a01007387 */ /* 0x0003e80000100a00 */
[----:B0-----:R-:W4:Y:S04]  /*cfa0*/  LDL.LU.64 R24, [R1+0x270] ;  /* 0x0002700001187983 */ /* 0x001f280000300a00 */
[----:B-1----:R-:W2:Y:S04]  /*cfb0*/  LDL.LU.64 R26, [R1+0x278] ;  /* 0x00027800011a7983 */ /* 0x002ea80000300a00 */
[----:B--2---:R-:W-:Y:S04]  /*cfc0*/  STL.64 [R1+0xe18], R26 ;  /* 0x000e181a01007387 */ /* 0x004fe80000100a00 */
[----:B----4-:R0:W-:Y:S04]  /*cfd0*/  STL.64 [R1+0xe10], R24 ;  /* 0x000e101801007387 */ /* 0x0101e80000100a00 */
[----:B0-----:R-:W2:Y:S04]  /*cfe0*/  LDL.LU.64 R24, [R1+0x2f0] ;  /* 0x0002f00001187983 */ /* 0x001ea80000300a00 */
[----:B------:R-:W2:Y:S04]  /*cff0*/  LDL.LU.64 R26, [R1+0x2f8] ;  /* 0x0002f800011a7983 */ /* 0x000ea80000300a00 */
[----:B------:R0:W-:Y:S04]  /*d000*/  STL.64 [R1+0xdd0], R20 ;  /* 0x000dd01401007387 */ /* 0x0001e80000100a00 */
[----:B0-----:R-:W4:Y:S04]  /*d010*/  LDL.LU.64 R20, [R1+0x240] ;  /* 0x0002400001147983 */ /* 0x001f280000300a00 */
[----:B------:R-:W2:Y:S01]  /*d020*/  LDL.LU.64 R22, [R1+0x248] ;  /* 0x0002480001167983 */ /* 0x000ea20000300a00 */
[C---:B------:R-:W-:Y:S03]  /*d030*/  HMMA.16816.F32 R8, R16.reuse, R12, R8 ;  /* 0x0000000c1008723c */ /* 0x040fe60000001808 */
[----:B--2---:R-:W-:Y:S04]  /*d040*/  STL.64 [R1+0xde8], R22 ;  /* 0x000de81601007387 */ /* 0x004fe80000100a00 */
[----:B----4-:R0:W-:Y:S04]  /*d050*/  STL.64 [R1+0xde0], R20 ;  /* 0x000de01401007387 */ /* 0x0101e80000100a00 */
        /* <DEDUP_REMOVED lines=10> */
[----:B------:R-:W-:Y:S04]  /*d100*/  STL.64 [R1+0xdc8], R14 ;  /* 0x000dc80e01007387 */ /* 0x000fe80000100a00 */
[----:B------:R0:W-:Y:S04]  /*d110*/  STL.64 [R1+0xdc0], R12 ;  /* 0x000dc00c01007387 */ /* 0x0001e80000100a00 */
[----:B0-----:R-:W2:Y:S04]  /*d120*/  LDL.LU.64 R12, [R1+0x3e0] ;  /* 0x0003e000010c7983 */ /* 0x001ea80000300a00 */
[----:B------:R-:W2:Y:S02]  /*d130*/  LDL.LU.64 R14, [R1+0x3e8] ;  /* 0x0003e800010e7983 */ /* 0x000ea40000300a00 */
[C---:B--2---:R-:W-:Y:S08]  /*d140*/  HMMA.16816.F32 R12, R16.reuse, R8, R12 ;  /* 0x00000008100c723c */ /* 0x044ff0000000180c */
[----:B------:R-:W-:Y:S11]  /*d150*/  HMMA.16816.F32 R16, R16, R4, R24 ;  /* 0x000000041010723c */ /* 0x000ff60000001818 */
[----:B------:R-:W-:Y:S04]  /*d160*/  @!UPT UIADD3 URZ, URZ, URZ, URZ ;  /* 0x0000003f3f3ff290 */ /* 0x000fe8000fffe03f */
[----:B------:R0:W-:Y:S04]  /*d170*/  STL.64 [R1+0x3e0], R12 ;  /* 0x0003e00c01007387 */ /* 0x0001e80000100a00 */
[----:B------:R1:W-:Y:S04]  /*d180*/  STL.64 [R1+0x3e8], R14 ;  /* 0x0003e80e01007387 */ /* 0x0003e80000100a00 */
[----:B0-----:R-:W2:Y:S04]  /*d190*/  LDL.LU.64 R12, [R1+0x230] ;  /* 0x00023000010c7983 */ /* 0x001ea80000300a00 */
[----:B-1----:R-:W2:Y:S04]  /*d1a0*/  LDL.LU.64 R14, [R1+0x238] ;  /* 0x00023800010e7983 */ /* 0x002ea80000300a00 */
[----:B----4-:R-:W-:Y:S04]  /*d1b0*/  STL.64 [R1+0xdb8], R10 ;  /* 0x000db80a01007387 */ /* 0x010fe80000100a00 */
[----:B------:R0:W-:Y:S02]  /*d1c0*/  STL.64 [R1+0xdb0], R8 ;  /* 0x000db00801007387 */ /* 0x0001e40000100a00 */
[----:B0-----:R-:W-:-:S02]  /*d1d0*/  IMAD.MOV.U32 R8, RZ, RZ, R28 ;  /* 0x000000ffff087224 */ /* 0x001fc400078e001c */
[----:B------:R-:W4:Y:S01]  /*d1e0*/  LDL.LU R28, [R1+0xe24] ;  /* 0x000e2400011c7983 */ /* 0x000f220000300800 */
[----:B------:R-:W-:-:S03]  /*d1f0*/  IMAD.MOV.U32 R9, RZ, RZ, R2 ;  /* 0x000000ffff097224 */ /* 0x000fc600078e0002 */
[----:B------:R-:W4:Y:S04]  /*d200*/  LDL.LU R2, [R1+0xe20] ;  /* 0x000e200001027983 */ /* 0x000f280000300800 */
[----:B------:R-:W2:Y:S04]  /*d210*/  LDL.LU.64 R26, [R1+0xe18] ;  /* 0x000e1800011a7983 */ /* 0x000ea80000300a00 */
[----:B------:R-:W2:Y:S04]  /*d220*/  LDL.LU.64 R24, [R1+0xe10] ;  /* 0x000e100001187983 */ /* 0x000ea80000300a00 */
[----:B------:R-:W-:Y:S04]  /*d230*/  STL.64 [R1+0x2f0], R16 ;  /* 0x0002f01001007387 */ /* 0x000fe80000100a00 */
[----:B------:R-:W-:Y:S04]  /*d240*/  STL.64 [R1+0x2f8], R18 ;  /* 0x0002f81201007387 */ /* 0x000fe80000100a00 */
[----:B------:R-:W2:Y:S02]  /*d250*/  LDSM.16.MT88.4 R16, [R3+0x8080] ;  /* 0x008080000310783b */ /* 0x000ea40000004200 */
[C---:B--2---:R-:W-:Y:S02]  /*d260*/  HMMA.16816.F32 R8, R16.reuse, R8, R24 ;  /* 0x000000081008723c */ /* 0x044fe40000001818 */
[----:B------:R-:W2:Y:S11]  /*d270*/  LDL.LU.64 R24, [R1+0xe08] ;  /* 0x000e080001187983 */ /* 0x000eb60000300a00 */
[----:B------:R-:W-:Y:S10]  /*d280*/  @!UPT UIADD3 URZ, URZ, URZ, URZ ;  /* 0x0000003f3f3ff290 */ /* 0x000ff4000fffe03f */
[----:B------:R0:W-:Y:S04]  /*d290*/  STL.64 [R1+0x270], R8 ;  /* 0x0002700801007387 */ /* 0x0001e80000100a00 */
[----:B------:R1:W-:Y:S04]  /*d2a0*/  STL.64 [R1+0x278], R10 ;  /* 0x0002780a01007387 */ /* 0x0003e80000100a00 */
[----:B0-----:R-:W3:Y:S04]  /*d2b0*/  LDL.LU.64 R8, [R1+0x220] ;  /* 0x0002200001087983 */ /* 0x001ee80000300a00 */
[----:B-1----:R-:W3:Y:S01]  /*d2c0*/  LDL.LU.64 R10, [R1+0x228] ;  /* 0x00022800010a7983 */ /* 0x002ee20000300a00 */
[C---:B--2---:R-:W-:Y:S03]  /*d2d0*/  HMMA.16816.F32 R24, R16.reuse, R24, R20 ;  /* 0x000000181018723c */ /* 0x044fe60000001814 */
[----:B------:R-:W2:Y:S04]  /*d2e0*/  LDL.LU.64 R22, [R1+0xe00] ;  /* 0x000e000001167983 */ /* 0x000ea80000300a00 */
[----:B------:R-:W2:Y:S11]  /*d2f0*/  LDL.LU.64 R20, [R1+0xdf8] ;  /* 0x000df80001147983 */ /* 0x000eb60000300a00 */
[----:B------:R-:W-:Y:S05]  /*d300*/  @!UPT UIADD3 URZ, URZ, URZ, URZ ;  /* 0x0000003f3f3ff290 */ /* 0x000fea000fffe03f */
        /* <DEDUP_REMOVED lines=8> */
[----:B------:R-:W-:Y:S04]  /*d390*/  STL.64 [R1+0x258], R26 ;  /* 0x0002581a01007387 */ /* 0x000fe80000100a00 */
[----:B0-----:R-:W2:Y:S02]  /*d3a0*/  LDL.LU.64 R24, [R1+0xdd8] ;  /* 0x000dd80001187983 */ /* 0x001ea40000300a00 */
[C---:B--2---:R-:W-:Y:S11]  /*d3b0*/  HMMA.16816.F32 R20, R16.reuse, R24, R20 ;  /* 0x000000181014723c */ /* 0x044ff60000001814 */
[----:B------:R-:W-:Y:S11]  /*d3c0*/  @!UPT UIADD3 URZ, URZ, URZ, URZ ;  /* 0x0000003f3f3ff290 */ /* 0x000ff6000fffe03f */
[----:B------:R-:W-:Y:S01]  /*d3d0*/  @!UPT UIADD3 URZ, URZ, URZ, URZ ;  /* 0x0000003f3f3ff290 */ /* 0x000fe2000fffe03f */
[----:B------:R0:W-:Y:S04]  /*d3e0*/  STL.64 [R1+0x240], R20 ;  /* 0x0002401401007387 */ /* 0x0001e80000100a00 */
[----:B------:R-:W-:Y:S04]  /*d3f0*/  STL.64 [R1+0x248], R22 ;  /* 0x0002481601007387 */ /* 0x000fe80000100a00 */
[----:B0-----:R-:W2:Y:S04]  /*d400*/  LDL.LU.64 R20, [R1+0xdd0] ;  /* 0x000dd00001147983 */ /* 0x001ea80000300a00 */
[----:B------:R0:W-:Y:S04]  /*d410*/  STL.64 [R1+0xd80], R24 ;  /* 0x000d801801007387 */ /* 0x0001e80000100a00 */
[----:B0-----:R-:W2:Y:S04]  /*d420*/  LDL.64 R24, [R1+0x20] ;  /* 0x0000200001187983 */ /* 0x001ea80000100a00 */
[----:B--2---:R0:W-:Y:S04]  /*d430*/  STL.64 [R1+0xd90], R24 ;  /* 0x000d901801007387 */ /* 0x0041e80000100a00 */
[----:B0-----:R-:W2:Y:S01]  /*d440*/  LDL.64 R24, [R1+0x30] ;  /* 0x0000300001187983 */ /* 0x001ea20000100a00 */
[C---:B------:R-:W-:Y:S03]  /*d450*/  HMMA.16816.F32 R12, R16.reuse, R20, R12 ;  /* 0x00000014100c723c */ /* 0x040fe6000000180c */
[----:B--2---:R0:W-:Y:S04]  /*d460*/  STL.64 [R1+0xda8], R24 ;  /* 0x000da81801007387 */ /* 0x0041e80000100a00 */
[----:B0-----:R-:W2:Y:S11]  /*d470*/  LDL.64 R24, [R1+0x40] ;  /* 0x0000400001187983 */ /* 0x001eb60000100a00 */
[----:B------:R-:W-:Y:S05]  /*d480*/  @!UPT UIADD3 URZ, URZ, URZ, URZ ;  /* 0x0000003f3f3ff290 */ /* 0x000fea000fffe03f */
[----:B------:R-:W-:Y:S04]  /*d490*/  STL.64 [R1+0x230], R12 ;  /* 0x0002300c01007387 */ /* 0x000fe80000100a00 */
[----:B------:R0:W-:Y:S04]  /*d4a0*/  STL.64 [R1+0x238], R14 ;  /* 0x0002380e01007387 */ /* 0x0001e80000100a00 */
[----:B0-----:R-:W2:Y:S04]  /*d4b0*/  LDL.LU.64 R14, [R1+0xdc8] ;  /* 0x000dc800010e7983 */ /* 0x001ea80000300a00 */
[----:B------:R-:W3:Y:S04]  /*d4c0*/  LDL.LU.64 R12, [R1+0xdc0] ;  /* 0x000dc000010c7983 */ /* 0x000ee80000300a00 */
[----:B------:R0:W-:Y:S04]  /*d4d0*/  STL.64 [R1+0xd88], R20 ;  /* 0x000d881401007387 */ /* 0x0001e80000100a00 */
[----:B0-----:R-:W2:Y:S04]  /*d4e0*/  LDL.LU.64 R20, [R1+0x210] ;  /* 0x0002100001147983 */ /* 0x001ea80000300a00 */
[----:B------:R-:W2:Y:S01]  /*d4f0*/  LDL.LU.64 R22, [R1+0x218] ;  /* 0x0002180001167983 */ /* 0x000ea20000300a00 */
[C---:B---3--:R-:W-:Y:S11]  /*d500*/  HMMA.16816.F32 R8, R16.reuse, R12, R8 ;  /* 0x0000000c1008723c */ /* 0x048ff60000001808 */
[----:B------:R-:W-:Y:S11]  /*d510*/  @!UPT UIADD3 URZ, URZ, URZ, URZ ;  /* 0x0000003f3f3ff290 */ /* 0x000ff6000fffe03f */
[----:B------:R-:W-:Y:S01]  /*d520*/  @!UPT UIADD3 URZ, URZ, URZ, URZ ;  /* 0x0000003f3f3ff290 */ /* 0x000fe2000fffe03f */
[----:B------:R-:W-:Y:S04]  /*d530*/  STL.64 [R1+0x220], R8 ;  /* 0x0002200801007387 */ /* 0x000fe80000100a00 */
[----:B------:R0:W-:Y:S04]  /*d540*/  STL.64 [R1+0x228], R10 ;  /* 0x0002280a01007387 */ /* 0x0001e80000100a00 */
[----:B0-----:R-:W3:Y:S04]  /*d550*/  LDL.LU.64 R10, [R1+0xdb8] ;  /* 0x000db800010a7983 */ /* 0x001ee80000300a00 */
[----:B------:R-:W3:Y:S04]  /*d560*/  LDL.LU.64 R8, [R1+0xdb0] ;  /* 0x000db00001087983 */ /* 0x000ee80000300a00 */
[----:B--2---:R-:W-:Y:S04]  /*d570*/  STL.64 [R1+0xd78], R14 ;  /* 0x000d780e01007387 */ /* 0x004fe80000100a00 */
[----:B------:R3:W-:Y:S02]  /*d580*/  STL.64 [R1+0xd70], R12 ;  /* 0x000d700c01007387 */ /* 0x0007e40000100a00 */
[C---:B---3--:R-:W-:Y:S02]  /*d590*/  HMMA.16816.F32 R12, R16.reuse, R8, R20 ;  /* 0x00000008100c723c */ /* 0x048fe40000001814 */
[----:B------:R-:W2:Y:S04]  /*d5a0*/  LDL.LU.64 R20, [R1+0x1d0] ;  /* 0x0001d00001147983 */ /* 0x000ea80000300a00 */
[----:B------:R-:W3:Y:S11]  /*d5b0*/  LDL.LU.64 R22, [R1+0x1d8] ;  /* 0x0001d80001167983 */ /* 0x000ef60000300a00 */
[----:B------:R-:W-:Y:S06]  /*d5c0*/  @!UPT UIADD3 URZ, URZ, URZ, URZ ;  /* 0x0000003f3f3ff290 */ /* 0x000fec000fffe03f */
[----:B------:R-:W-:Y:S04]  /*d5d0*/  STL.64 [R1+0x210], R12 ;  /* 0x0002100c01007387 */ /* 0x000fe80000100a00 */
[----:B------:R-:W-:Y:S04]  /*d5e0*/  STL.64 [R1+0x218], R14 ;  /* 0x0002180e01007387 */ /* 0x000fe80000100a00 */
[----:B---3--:R-:W-:Y:S04]  /*d5f0*/  STL.64 [R1+0xda0], R22 ;  /* 0x000da01601007387 */ /* 0x008fe80000100a00 */
[----:B--2---:R0:W-:Y:S04]  /*d600*/  STL.64 [R1+0xd98], R20 ;  /* 0x000d981401007387 */ /* 0x0041e80000100a00 */
[----:B0-----:R-:W2:Y:S04]  /*d610*/  LDL.LU.64 R20, [R1+0x1e0] ;  /* 0x0001e00001147983 */ /* 0x001ea80000300a00 */
[----:B------:R-:W2:Y:S04]  /*d620*/  LDL.LU.64 R22, [R1+0x1e8] ;  /* 0x0001e80001167983 */ /* 0x000ea80000300a00 */
[----:B------:R-:W3:Y:S04]  /*d630*/  LDL.LU.64 R12, [R1+0x1c0] ;  /* 0x0001c000010c7983 */ /* 0x000ee80000300a00 */
[----:B------:R-:W3:Y:S04]  /*d640*/  LDL.LU.64 R14, [R1+0x1c8] ;  /* 0x0001c800010e7983 */ /* 0x000ee80000300a00 */
[----:B------:R-:W-:Y:S04]  /*d650*/  STL.64 [R1+0xd68], R10 ;  /* 0x000d680a01007387 */ /* 0x000fe80000100a00 */
[----:B------:R0:W-:Y:S04]  /*d660*/  STL.64 [R1+0xd60], R8 ;  /* 0x000d600801007387 */ /* 0x0001e80000100a00 */
[----:B0-----:R-:W2:Y:S04]  /*d670*/  LDL.LU.64 R8, [R1+0x100] ;  /* 0x0001000001087983 */ /* 0x001ea80000300a00 */
[----:B------:R-:W2:Y:S04]  /*d680*/  LDL.LU.64 R10, [R1+0x108] ;  /* 0x00010800010a7983 */ /* 0x000ea80000300a00 */
[----:B------:R-:W0:Y:S02]  /*d690*/  S2R R27, SR_TID.X ;  /* 0x00000000001b7919 */ /* 0x000e240000002100 */
[C---:B0-----:R-:W-:Y:S01]  /*d6a0*/  LOP3.LUT R3, R27.reuse, 0x7, RZ, 0xc0, !PT ;  /* 0x000000071b037812 */ /* 0x041fe200078ec0ff */
[----:B------:R-:W-:Y:S01]  /*d6b0*/  IMAD.SHL.U32 R26, R27, 0x2, RZ ;  /* 0x000000021b1a7824 */ /* 0x000fe200078e00ff */
[----:B--2---:R-:W-:Y:S01]  /*d6c0*/  HMMA.16816.F32 R16, R16, R4, R8 ;  /* 0x000000041010723c */ /* 0x004fe20000001808 */
[----:B------:R-:W2:Y:S04]  /*d6d0*/  LDL.LU.64 R8, [R1+0x1b0] ;  /* 0x0001b00001087983 */ /* 0x000ea80000300a00 */
[----:B------:R-:W2:Y:S11]  /*d6e0*/  LDL.LU.64 R10, [R1+0x1b8] ;  /* 0x0001b800010a7983 */ /* 0x000eb60000300a00 */
[----:B------:R-:W-:Y:S07]  /*d6f0*/  @!UPT UIADD3 URZ, URZ, URZ, URZ ;  /* 0x0000003f3f3ff290 */ /* 0x000fee000fffe03f */
[----:B------:R-:W-:Y:S04]  /*d700*/  STL.64 [R1+0x100], R16 ;  /* 0x0001001001007387 */ /* 0x000fe80000100a00 */
[----:B------:R-:W-:Y:S04]  /*d710*/  STL.64 [R1+0x108], R18 ;  /* 0x0001081201007387 */ /* 0x000fe80000100a00 */
[----:B------:R-:W-:Y:S04]  /*d720*/  STL.64 [R1+0xd58], R6 ;  /* 0x000d580601007387 */ /* 0x000fe80000100a00 */
[----:B------:R0:W-:Y:S04]  /*d730*/  STL.64 [R1+0xd50], R4 ;  /* 0x000d500401007387 */ /* 0x0001e80000100a00 */
[----:B0-----:R-:W2:Y:S04]  /*d740*/  LDL.LU.64 R4, [R1+0x1f0] ;  /* 0x0001f00001047983 */ /* 0x001ea80000300a00 */
[----:B------:R-:W2:Y:S01]  /*d750*/  LDL.LU.64 R6, [R1+0x1f8] ;  /* 0x0001f80001067983 */ /* 0x000ea20000300a00 */
[----:B------:R-:W-:-:S02]  /*d760*/  IMAD R3, R3, 0x110, RZ ;  /* 0x0000011003037824 */ /* 0x000fc400078e02ff */
[----:B------:R-:W-:-:S03]  /*d770*/  IMAD.SHL.U32 R27, R27, 0x80, RZ ;  /* 0x000000801b1b7824 */ /* 0x000fc600078e00ff */
[----:B------:R-:W-:-:S04]  /*d780*/  LOP3.LUT R3, R3, 0x10, R26, 0x78, !PT ;  /* 0x0000001003037812 */ /* 0x000fc800078e781a */
[----:B------:R-:W-:-:S04]  /*d790*/  LOP3.LUT R3, R3, 0x800, R27, 0xf8, !PT ;  /* 0x0000080003037812 */ /* 0x000fc800078ef81b */
[----:B------:R-:W-:-:S05]  /*d7a0*/  LOP3.LUT R3, R3, 0x40, RZ, 0x3c, !PT ;  /* 0x0000004003037812 */ /* 0x000fca00078e3cff */
[----:B------:R-:W2:Y:S02]  /*d7b0*/  LDSM.16.MT88.4 R16, [R3+0x8000] ;  /* 0x008000000310783b */ /* 0x000ea40000004200 */
[C---:B--2---:R-:W-:Y:S11]  /*d7c0*/  HMMA.16816.F32 R4, R16.reuse, R24, R4 ;  /* 0x000000181004723c */ /* 0x044ff60000001804 */
[----:B------:R-:W-:Y:S11]  /*d7d0*/  @!UPT UIADD3 URZ, URZ, URZ, URZ ;  /* 0x0000003f3f3ff290 */ /* 0x000ff6000fffe03f */
[----:B------:R-:W-:Y:S01]  /*d7e0*/  @!UPT UIADD3 URZ, URZ, URZ, URZ ;  /* 0x0000003f3f3ff290 */ /* 0x000fe2000fffe03f */
[----:B------:R0:W-:Y:S04]  /*d7f0*/  STL.64 [R1+0x1f0], R4 ;  /* 0x0001f00401007387 */ /* 0x0001e80000100a00 */
[----:B------:R1:W-:Y:S01]  /*d800*/  STL.64 [R1+0x1f8], R6 ;  /* 0x0001f80601007387 */ /* 0x0003e20000100a00 */
[----:B0-----:R-:W-:Y:S02]  /*d810*/  IMAD.MOV.U32 R5, RZ, RZ, R24 ;  /* 0x000000ffff057224 */ /* 0x001fe400078e0018 */
[----:B------:R-:W-:Y:S02]  /*d820*/  IMAD.MOV.U32 R4, RZ, RZ, R25 ;  /* 0x000000ffff047224 */ /* 0x000fe400078e0019 */
[----:B------:R-:W2:Y:S02]  /*d830*/  LDL.LU.64 R24, [R1+0xda8] ;  /* 0x000da80001187983 */ /* 0x000ea40000300a00 */
[----:B--2---:R-:W-:Y:S01]  /*d840*/  HMMA.16816.F32 R20, R16, R24, R20 ;  /* 0x000000181014723c */ /* 0x004fe20000001814 */
[----:B-1----:R-:W-:-:S02]  /*d850*/  IMAD.MOV.U32 R7, RZ, RZ, R24 ;  /* 0x000000ffff077224 */ /* 0x002fc400078e0018 */
[----:B------:R-:W-:Y:S11]  /*d860*/  IMAD.MOV.U32 R6, RZ, RZ, R25 ;  /* 0x000000ffff067224 */ /* 0x000ff600078e0019 */
[----:B------:R-:W-:Y:S09]  /*d870*/  @!UPT UIADD3 URZ, URZ, URZ, URZ ;  /* 0x0000003f3f3ff290 */ /* 0x000ff2000fffe03f */
[----:B------:R-:W-:Y:S04]  /*d880*/  STL.64 [R1+0x1e0], R20 ;  /* 0x0001e01401007387 */ /* 0x000fe80000100a00 */
[----:B------:R0:W-:Y:S04]  /*d890*/  STL.64 [R1+0x1e8], R22 ;  /* 0x0001e81601007387 */ /* 0x0001e80000100a00 */
        /* <DEDUP_REMOVED lines=8> */
[----:B0-----:R-:W2:Y:S01]  /*d920*/  LDL.LU.64 R20, [R1+0xd88] ;  /* 0x000d880001147983 */ /* 0x001ea20000300a00 */
[----:B-1----:R-:W-:Y:S02]  /*d930*/  IMAD.MOV.U32 R23, RZ, RZ, R24 ;  /* 0x000000ffff177224 */ /* 0x002fe400078e0018 */
[----:B------:R-:W-:-:S02]  /*d940*/  IMAD.MOV.U32 R22, RZ, RZ, R25 ;  /* 0x000000ffff167224 */ /* 0x000fc400078e0019 */
[----:B------:R-:W3:Y:S02]  /*d950*/  LDL.LU.64 R24, [R1+0xd80] ;  /* 0x000d800001187983 */ /* 0x000ee40000300a00 */
[----:B---3--:R-:W-:Y:S11]  /*d960*/  HMMA.16816.F32 R12, R16, R24, R12 ;  /* 0x00000018100c723c */ /* 0x008ff6000000180c */
[----:B------:R-:W-:Y:S11]  /*d970*/  @!UPT UIADD3 URZ, URZ, URZ, URZ ;  /* 0x0000003f3f3ff290 */ /* 0x000ff6000fffe03f */
[----:B------:R-:W-:Y:S01]  /*d980*/  @!UPT UIADD3 URZ, URZ, URZ, URZ ;  /* 0x0000003f3f3ff290 */ /* 0x000fe2000fffe03f */
[----:B------:R-:W-:Y:S04]  /*d990*/  STL.64 [R1+0x1c0], R12 ;  /* 0x0001c00c01007387 */ /* 0x000fe80000100a00 */
[----:B------:R0:W-:Y:S04]  /*d9a0*/  STL.64 [R1+0x1c8], R14 ;  /* 0x0001c80e01007387 */ /* 0x0001e80000100a00 */
[----:B0-----:R-:W3:Y:S04]  /*d9b0*/  LDL.LU.64 R14, [R1+0xd78] ;  /* 0x000d7800010e7983 */ /* 0x001ee80000300a00 */
[----:B------:R-:W3:Y:S04]  /*d9c0*/  LDL.LU.64 R12, [R1+0xd70] ;  /* 0x000d7000010c7983 */ /* 0x000ee80000300a00 */
[----:B------:R0:W-:Y:S02]  /*d9d0*/  STL.64 [R1+0xd00], R24 ;  /* 0x000d001801007387 */ /* 0x0001e40000100a00 */
[----:B0-----:R-:W-:-:S02]  /*d9e0*/  IMAD.MOV.U32 R24, RZ, RZ, R23 ;  /* 0x000000ffff187224 */ /* 0x001fc400078e0017 */
[----:B------:R-:W-:-:S05]  /*d9f0*/  IMAD.MOV.U32 R25, RZ, RZ, R22 ;  /* 0x000000ffff197224 */ /* 0x000fca00078e0016 */
[----:B------:R0:W-:Y:S02]  /*da00*/  STL.64 [R1+0xd18], R24 ;  /* 0x000d181801007387 */ /* 0x0001e40000100a00 */
[----:B0-----:R-:W-:Y:S02]  /*da10*/  IMAD.MOV.U32 R24, RZ, RZ, R7 ;  /* 0x000000ffff187224 */ /* 0x001fe400078e0007 */
[----:B------:R-:W-:-:S05]  /*da20*/  IMAD.MOV.U32 R25, RZ, RZ, R6 ;  /* 0x000000ffff197224 */ /* 0x000fca00078e0006 */
[----:B------:R0:W-:Y:S02]  /*da30*/  STL.64 [R1+0xd30], R24 ;  /* 0x000d301801007387 */ /* 0x0001e40000100a00 */
[----:B0-----:R-:W-:Y:S02]  /*da40*/  IMAD.MOV.U32 R24, RZ, RZ, R5 ;  /* 0x000000ffff187224 */ /* 0x001fe400078e0005 */
[----:B------:R-:W-:Y:S02]  /*da50*/  IMAD.MOV.U32 R25, RZ, RZ, R4 ;  /* 0x000000ffff197224 */ /* 0x000fe400078e0004 */
[C---:B--2---:R-:W-:Y:S03]  /*da60*/  HMMA.16816.F32 R4, R16.reuse, R20, R8 ;  /* 0x000000141004723c */ /* 0x044fe60000001808 */
[----:B------:R-:W-:Y:S04]  /*da70*/  STL.64 [R1+0xd48], R24 ;  /* 0x000d481801007387 */ /* 0x000fe80000100a00 */
[----:B------:R-:W3:Y:S04]  /*da80*/  LDL.LU.64 R8, [R1+0x1a0] ;  /* 0x0001a00001087983 */ /* 0x000ee80000300a00 */
[----:B------:R-:W3:Y:S11]  /*da90*/  LDL.LU.64 R10, [R1+0x1a8] ;  /* 0x0001a800010a7983 */ /* 0x000ef60000300a00 */
[----:B------:R-:W-:Y:S01]  /*daa0*/  @!UPT UIADD3 URZ, URZ, URZ, URZ ;  /* 0x0000003f3f3ff290 */ /* 0x000fe2000fffe03f */
        /* <DEDUP_REMOVED lines=13> */
[C---:B---3--:R-:W-:Y:S03]  /*db80*/  HMMA.16816.F32 R8, R16.reuse, R12, R8 ;  /* 0x0000000c1008723c */ /* 0x048fe60000001808 */
[----:B--2---:R-:W-:Y:S04]  /*db90*/  STL.64 [R1+0xd28], R22 ;  /* 0x000d281601007387 */ /* 0x004fe80000100a00 */
[----:B------:R0:W-:Y:S04]  /*dba0*/  STL.64 [R1+0xd20], R20 ;  /* 0x000d201401007387 */ /* 0x0001e80000100a00 */
[----:B0-----:R-:W2:Y:S04]  /*dbb0*/  LDL.LU.64 R20, [R1+0x3c0] ;  /* 0x0003c00001147983 */ /* 0x001ea80000300a00 */
[----:B------:R-:W3:Y:S04]  /*dbc0*/  LDL.LU.64 R22, [R1+0x3c8] ;  /* 0x0003c80001167983 */ /* 0x000ee80000300a00 */
[----:B---3--:R-:W-:Y:S04]  /*dbd0*/  STL.64 [R1+0xd40], R22 ;  /* 0x000d401601007387 */ /* 0x008fe80000100a00 */
[----:B--2---:R0:W-:Y:S04]  /*dbe0*/  STL.64 [R1+0xd38], R20 ;  /* 0x000d381401007387 */ /* 0x0041e80000100a00 */
[----:B0-----:R-:W2:Y:S04]  /*dbf0*/  LDL.LU.64 R20, [R1+0x3d0] ;  /* 0x0003d00001147983 */ /* 0x001ea80000300a00 */
[----:B------:R-:W2:Y:S04]  /*dc00*/  LDL.LU.64 R22, [R1+0x3d8] ;  /* 0x0003d80001167983 */ /* 0x000ea80000300a00 */
[----:B------:R-:W-:Y:S04]  /*dc10*/  STL.64 [R1+0x1a0], R8 ;  /* 0x0001a00801007387 */ /* 0x000fe80000100a00 */
[----:B------:R0:W-:Y:S04]  /*dc20*/  STL.64 [R1+0x1a8], R10 ;  /* 0x0001a80a01007387 */ /* 0x0001e80000100a00 */
[----:B0-----:R-:W3:Y:S04]  /*dc30*/  LDL.LU.64 R10, [R1+0xd68] ;  /* 0x000d6800010a7983 */ /* 0x001ee80000300a00 */
[----:B------:R-:W2:Y:S04]  /*dc40*/  LDL.LU.64 R8, [R1+0xd60] ;  /* 0x000d600001087983 */ /* 0x000ea80000300a00 */
[----:B------:R-:W-:Y:S04]  /*dc50*/  STL.64 [R1+0xcf0], R14 ;  /* 0x000cf00e01007387 */ /* 0x000fe80000100a00 */
[----:B------:R0:W-:Y:S04]  /*dc60*/  STL.64 [R1+0xce8], R12 ;  /* 0x000ce80c01007387 */ /* 0x0001e80000100a00 */
[----:B0-----:R-:W3:Y:S04]  /*dc70*/  LDL.LU.64 R12, [R1+0x390] ;  /* 0x00039000010c7983 */ /* 0x001ee80000300a00 */
[----:B------:R-:W3:Y:S01]  /*dc80*/  LDL.LU.64 R14, [R1+0x398] ;  /* 0x00039800010e7983 */ /* 0x000ee20000300a00 */
[C---:B--2---:R-:W-:Y:S11]  /*dc90*/  HMMA.16816.F32 R4, R16.reuse, R8, R4 ;  /* 0x000000081004723c */ /* 0x044ff60000001804 */
[----:B------:R-:W-:Y:S11]  /*dca0*/  @!UPT UIADD3 URZ, URZ, URZ, URZ ;  /* 0x0000003f3f3ff290 */ /* 0x000ff6000fffe03f */
[----:B------:R-:W-:Y:S01]  /*dcb0*/  @!UPT UIADD3 URZ, URZ, URZ, URZ ;  /* 0x0000003f3f3ff290 */ /* 0x000fe2000fffe03f */
[----:B------:R-:W-:Y:S04]  /*dcc0*/  STL.64 [R1+0x190], R4 ;  /* 0x0001900401007387 */ /* 0x000fe80000100a00 */
[----:B------:R0:W-:Y:S04]  /*dcd0*/  STL.64 [R1+0x198], R6 ;  /* 0x0001980601007387 */ /* 0x0001e80000100a00 */
[----:B0-----:R-:W2:Y:S04]  /*dce0*/  LDL.LU.64 R6, [R1+0xd58] ;  /* 0x000d580001067983 */ /* 0x001ea80000300a00 */
[----:B------:R-:W2:Y:S04]  /*dcf0*/  LDL.LU.64 R4, [R1+0xd50] ;  /* 0x000d500001047983 */ /* 0x000ea80000300a00 */
[----:B---3--:R-:W-:Y:S04]  /*dd00*/  STL.64 [R1+0xce0], R10 ;  /* 0x000ce00a01007387 */ /* 0x008fe80000100a00 */
[----:B------:R0:W-:Y:S04]  /*dd10*/  STL.64 [R1+0xcd8], R8 ;  /* 0x000cd80801007387 */ /* 0x0001e80000100a00 */
[----:B0-----:R-:W3:Y:S04]  /*dd20*/  LDL.LU.64 R8, [R1+0x380] ;  /* 0x0003800001087983 */ /* 0x001ee80000300a00 */
[----:B------:R-:W3:Y:S01]  /*dd30*/  LDL.LU.64 R10, [R1+0x388] ;  /* 0x00038800010a7983 */ /* 0x000ee20000300a00 */
[----:B--2---:R-:W-:Y:S03]  /*dd40*/  HMMA.16816.F32 R16, R16, R4, R24 ;  /* 0x000000041010723c */ /* 0x004fe60000001818 */
[----:B------:R-:W2:Y:S11]  /*dd50*/  LDL.LU.64 R24, [R1+0xd48] ;  /* 0x000d480001187983 */ /* 0x000eb60000300a00 */
[----:B------:R-:W-:Y:S09]  /*dd60*/  @!UPT UIADD3 URZ, URZ, URZ, URZ ;  /* 0x0000003f3f3ff290 */ /* 0x000ff2000fffe03f */
        /* <DEDUP_REMOVED lines=53> */
[----:B------:R-:W-:Y:S04]  /*e0c0*/  STL.64 [R1+0xc78], R10 ;  /* 0x000c780a01007387 */ /* 0x000fe80000100a00 */
[----:B------:R0:W-:Y:S11]  /*e0d0*/  STL.64 [R1+0xc70], R8 ;  /* 0x000c700801007387 */ /* 0x0001f60000100a00 */
[----:B------:R-:W-:Y:S06]  /*e0e0*/  @!UPT UIADD3 URZ, URZ, URZ, URZ ;  /* 0x0000003f3f3ff290 */ /* 0x000fec000fffe03f */
[----:B------:R-:W-:Y:S04]  /*e0f0*/  STL.64 [R1+0x370], R12 ;  /* 0x0003700c01007387 */ /* 0x000fe80000100a00 */
[----:B------:R1:W-:Y:S04]  /*e100*/  STL.64 [R1+0x378], R14 ;  /* 0x0003780e01007387 */ /* 0x0003e80000100a00 */
[----:B0-----:R-:W2:Y:S01]  /*e110*/  LDL.LU.64 R8, [R1+0x30] ;  /* 0x0000300001087983 */ /* 0x001ea20000300a00 */
[----:B-1----:R-:W-:Y:S03]  /*e120*/  HMMA.16816.F32 R12, R16, R4, R24 ;  /* 0x00000004100c723c */ /* 0x002fe60000001818 */
[----:B--2---:R0:W-:Y:S04]  /*e130*/  STL.64 [R1+0xcc8], R8 ;  /* 0x000cc80801007387 */ /* 0x0041e80000100a00 */
[----:B0-----:R-:W2:Y:S04]  /*e140*/  LDL.LU.64 R8, [R1+0x40] ;  /* 0x0000400001087983 */ /* 0x001ea80000300a00 */
[----:B------:R-:W2:Y:S04]  /*e150*/  LDL.LU.64 R20, [R1+0x2e0] ;  /* 0x0002e00001147983 */ /* 0x000ea80000300a00 */
[----:B------:R-:W2:Y:S08]  /*e160*/  LDL.LU.64 R22, [R1+0x2e8] ;  /* 0x0002e80001167983 */ /* 0x000eb00000300a00 */
[----:B------:R-:W-:Y:S04]  /*e170*/  STL.64 [R1+0x50], R12 ;  /* 0x0000500c01007387 */ /* 0x000fe80000100a00 */
[----:B------:R-:W-:Y:S04]  /*e180*/  STL.64 [R1+0x58], R14 ;  /* 0x0000580e01007387 */ /* 0x000fe80000100a00 */
[----:B------:R-:W3:Y:S04]  /*e190*/  LDL.LU.64 R24, [R1+0x2d0] ;  /* 0x0002d00001187983 */ /* 0x000ee80000300a00 */
[----:B------:R-:W3:Y:S04]  /*e1a0*/  LDL.LU.64 R26, [R1+0x2d8] ;  /* 0x0002d800011a7983 */ /* 0x000ee80000300a00 */
[----:B------:R-:W-:Y:S04]  /*e1b0*/  STL.64 [R1+0xc98], R6 ;  /* 0x000c980601007387 */ /* 0x000fe80000100a00 */
[----:B------:R0:W-:Y:S04]  /*e1c0*/  STL.64 [R1+0xc90], R4 ;  /* 0x000c900401007387 */ /* 0x0001e80000100a00 */
[----:B0-----:R-:W2:Y:S04]  /*e1d0*/  LDL.LU.64 R4, [R1+0x2b0] ;  /* 0x0002b00001047983 */ /* 0x001ea80000300a00 */
[----:B------:R-:W2:Y:S01]  /*e1e0*/  LDL.LU.64 R6, [R1+0x2b8] ;  /* 0x0002b80001067983 */ /* 0x000ea20000300a00 */
[----:B----4-:R-:W-:-:S04]  /*e1f0*/  LOP3.LUT R2, R28, 0x10, R2, 0x78, !PT ;  /* 0x000000101c027812 */ /* 0x010fc800078e7802 */
[----:B------:R-:W-:-:S04]  /*e200*/  LOP3.LUT R2, R2, 0x800, R29, 0xf8, !PT ;  /* 0x0000080002027812 */ /* 0x000fc800078ef81d */
[----:B------:R-:W-:-:S05]  /*e210*/  LOP3.LUT R2, R2, 0x60, RZ, 0x3c, !PT ;  /* 0x0000006002027812 */ /* 0x000fca00078e3cff */
[----:B------:R-:W0:Y:S04]  /*e220*/  LDSM.16.MT88.4 R16, [R2+0x8000] ;  /* 0x008000000210783b */ /* 0x000e280000004200 */
[----:B--2---:R-:W-:Y:S04]  /*e230*/  STL.64 [R1+0xca8], R6 ;  /* 0x000ca80601007387 */ /* 0x004fe80000100a00 */
[----:B------:R1:W-:Y:S04]  /*e240*/  STL.64 [R1+0xca0], R4 ;  /* 0x000ca00401007387 */ /* 0x0003e80000100a00 */
[----:B-1----:R-:W2:Y:S04]  /*e250*/  LDL.LU.64 R4, [R1+0x20] ;  /* 0x0000200001047983 */ /* 0x002ea80000300a00 */
[----:B------:R-:W4:Y:S04]  /*e260*/  LDL.LU.64 R12, [R1+0x2a0] ;  /* 0x0002a000010c7983 */ /* 0x000f280000300a00 */
[----:B------:R-:W2:Y:S01]  /*e270*/  LDL.LU.64 R14, [R1+0x2a8] ;  /* 0x0002a800010e7983 */ /* 0x000ea20000300a00 */
[----:B0-----:R-:W-:Y:S01]  /*e280*/  HMMA.16816.F32 R20, R16, R8, R20 ;  /* 0x000000081014723c */ /* 0x001fe20000001814 */
[----:B------:R-:W-:-:S02]  /*e290*/  IMAD.MOV.U32 R3, RZ, RZ, R9 ;  /* 0x000000ffff037224 */ /* 0x000fc400078e0009 */
[----:B--2---:R-:W-:Y:S04]  /*e2a0*/  STL.64 [R1+0xcb8], R14 ;  /* 0x000cb80e01007387 */ /* 0x004fe80000100a00 */
[----:B----4-:R0:W-:Y:S04]  /*e2b0*/  STL.64 [R1+0xcb0], R12 ;  /* 0x000cb00c01007387 */ /* 0x0101e80000100a00 */
[----:B0-----:R-:W2:Y:S04]  /*e2c0*/  LDL.LU.64 R12, [R1+0x2c0] ;  /* 0x0002c000010c7983 */ /* 0x001ea80000300a00 */
[----:B------:R-:W2:Y:S08]  /*e2d0*/  LDL.LU.64 R14, [R1+0x2c8] ;  /* 0x0002c800010e7983 */ /* 0x000eb00000300a00 */
[----:B------:R0:W-:Y:S04]  /*e2e0*/  STL.64 [R1+0x2e0], R20 ;  /* 0x0002e01401007387 */ /* 0x0001e80000100a00 */
[----:B------:R1:W-:Y:S04]  /*e2f0*/  STL.64 [R1+0x2e8], R22 ;  /* 0x0002e81601007387 */ /* 0x0003e80000100a00 */
[----:B0-----:R-:W4:Y:S01]  /*e300*/  LDL.LU.64 R20, [R1+0xcd0] ;  /* 0x000cd00001147983 */ /* 0x001f220000300a00 */
[----:B-1----:R-:W-:-:S03]  /*e310*/  IMAD.MOV.U32 R22, RZ, RZ, R8 ;  /* 0x000000ffff167224 */ /* 0x002fc600078e0008 */
[----:B------:R-:W3:Y:S01]  /*e320*/  LDL.LU.64 R8, [R1+0xcc8] ;  /* 0x000cc80001087983 */ /* 0x000ee20000300a00 */
[----:B------:R-:W-:Y:S01]  /*e330*/  IMAD.MOV.U32 R28, RZ, RZ, R4 ;  /* 0x000000ffff1c7224 */ /* 0x000fe200078e0004 */
[C---:B--2---:R-:W-:Y:S08]  /*e340*/  HMMA.16816.F32 R12, R16.reuse, R4, R12 ;  /* 0x00000004100c723c */ /* 0x044ff0000000180c */
[----:B---3--:R-:W-:Y:S01]  /*e350*/  HMMA.16816.F32 R24, R16, R8, R24 ;  /* 0x000000081018723c */ /* 0x008fe20000001818 */
[----:B------:R-:W-:Y:S11]  /*e360*/  IMAD.MOV.U32 R23, RZ, RZ, R9 ;  /* 0x000000ffff177224 */ /* 0x000ff600078e0009 */
[----:B------:R-:W-:Y:S11]  /*e370*/  @!UPT UIADD3 URZ, URZ, URZ, URZ ;  /* 0x0000003f3f3ff290 */ /* 0x000ff6000fffe03f */
[----:B------:R0:W-:Y:S04]  /*e380*/  STL.64 [R1+0x2d0], R24 ;  /* 0x0002d01801007387 */ /* 0x0001e80000100a00 */
[----:B------:R1:W-:Y:S04]  /*e390*/  STL.64 [R1+0x2d8], R26 ;  /* 0x0002d81a01007387 */ /* 0x0003e80000100a00 */
[----:B0-----:R-:W2:Y:S01]  /*e3a0*/  LDL.LU.64 R24, [R1+0xcc0] ;  /* 0x000cc00001187983 */ /* 0x001ea20000300a00 */
[----:B-1----:R-:W-:-:S03]  /*e3b0*/  IMAD.MOV.U32 R26, RZ, RZ, R8 ;  /* 0x000000ffff1a7224 */ /* 0x002fc600078e0008 */
[----:B------:R-:W3:Y:S04]  /*e3c0*/  LDL.LU.64 R8, [R1+0x290] ;  /* 0x0002900001087983 */ /* 0x000ee80000300a00 */
[----:B------:R-:W3:Y:S04]  /*e3d0*/  LDL.LU.64 R10, [R1+0x298] ;  /* 0x00029800010a7983 */ /* 0x000ee80000300a00 */
[----:B------:R-:W-:Y:S01]  /*e3e0*/  STL.64 [R1+0x2c0], R12 ;  /* 0x0002c00c01007387 */ /* 0x000fe20000100a00 */
[----:B------:R-:W-:-:S03]  /*e3f0*/  IMAD.MOV.U32 R27, RZ, RZ, R5 ;  /* 0x000000ffff1b7224 */ /* 0x000fc600078e0005 */
[----:B------:R0:W-:Y:S04]  /*e400*/  STL.64 [R1+0x2c8], R14 ;  /* 0x0002c80e01007387 */ /* 0x0001e80000100a00 */
[----:B0-----:R-:W4:Y:S04]  /*e410*/  LDL.LU.64 R14, [R1+0xcb8] ;  /* 0x000cb800010e7983 */ /* 0x001f280000300a00 */
[----:B------:R-:W4:Y:S04]  /*e420*/  LDL.LU.64 R12, [R1+0xcb0] ;  /* 0x000cb000010c7983 */ /* 0x000f280000300a00 */
[----:B------:R-:W2:Y:S04]  /*e430*/  LDL.LU.64 R6, [R1+0xca8] ;  /* 0x000ca80001067983 */ /* 0x000ea80000300a00 */
[----:B------:R-:W2:Y:S02]  /*e440*/  LDL.LU.64 R4, [R1+0xca0] ;  /* 0x000ca00001047983 */ /* 0x000ea40000300a00 */
[C---:B--2---:R-:W-:Y:S08]  /*e450*/  HMMA.16816.F32 R4, R16.reuse, R24, R4 ;  /* 0x000000181004723c */ /* 0x044ff00000001804 */
[----:B----4-:R-:W-:Y:S11]  /*e460*/  HMMA.16816.F32 R12, R16, R20, R12 ;  /* 0x00000014100c723c */ /* 0x010ff6000000180c */
[----:B------:R-:W-:Y:S04]  /*e470*/  @!UPT UIADD3 URZ, URZ, URZ, URZ ;  /* 0x0000003f3f3ff290 */ /* 0x000fe8000fffe03f */
[----:B------:R-:W-:Y:S04]  /*e480*/  STL.64 [R1+0x2b0], R4 ;  /* 0x0002b00401007387 */ /* 0x000fe80000100a00 */
[----:B------:R0:W-:Y:S04]  /*e490*/  STL.64 [R1+0x2b8], R6 ;  /* 0x0002b80601007387 */ /* 0x0001e80000100a00 */
[----:B0-----:R-:W2:Y:S04]  /*e4a0*/  LDL.LU.64 R6, [R1+0xc98] ;  /* 0x000c980001067983 */ /* 0x001ea80000300a00 */
[----:B------:R-:W4:Y:S04]  /*e4b0*/  LDL.LU.64 R4, [R1+0xc90] ;  /* 0x000c900001047983 */ /* 0x000f280000300a00 */
[----:B------:R0:W-:Y:S02]  /*e4c0*/  STL.64 [R1+0xc20], R24 ;  /* 0x000c201801007387 */ /* 0x0001e40000100a00 */
[----:B0-----:R-:W-:-:S02]  /*e4d0*/  IMAD.MOV.U32 R24, RZ, RZ, R28 ;  /* 0x000000ffff187224 */ /* 0x001fc400078e001c */
[----:B------:R-:W-:-:S05]  /*e4e0*/  IMAD.MOV.U32 R25, RZ, RZ, R27 ;  /* 0x000000ffff197224 */ /* 0x000fca00078e001b */
[----:B------:R0:W-:Y:S02]  /*e4f0*/  STL.64 [R1+0xc30], R24 ;  /* 0x000c301801007387 */ /* 0x0001e40000100a00 */
[----:B0-----:R-:W-:Y:S02]  /*e500*/  IMAD.MOV.U32 R24, RZ, RZ, R26 ;  /* 0x000000ffff187224 */ /* 0x001fe400078e001a */
[----:B------:R-:W-:-:S05]  /*e510*/  IMAD.MOV.U32 R25, RZ, RZ, R23 ;  /* 0x000000ffff197224 */ /* 0x000fca00078e0017 */
[----:B------:R-:W-:Y:S04]  /*e520*/  STL.64 [R1+0xc48], R24 ;  /* 0x000c481801007387 */ /* 0x000fe80000100a00 */
[----:B------:R-:W-:Y:S04]  /*e530*/  STL.64 [R1+0x2a0], R12 ;  /* 0x0002a00c01007387 */ /* 0x000fe80000100a00 */
[----:B------:R0:W-:Y:S04]  /*e540*/  STL.64 [R1+0x2a8], R14 ;  /* 0x0002a80e01007387 */ /* 0x0001e80000100a00 */
[----:B0-----:R-:W2:Y:S04]  /*e550*/  LDL.LU.64 R14, [R1+0xc88] ;  /* 0x000c8800010e7983 */ /* 0x001ea80000300a00 */
[----:B------:R-:W3:Y:S01]  /*e560*/  LDL.LU.64 R12, [R1+0xc80] ;  /* 0x000c8000010c7983 */ /* 0x000ee20000300a00 */
[----:B------:R-:W-:-:S02]  /*e570*/  IMAD.MOV.U32 R25, RZ, RZ, R3 ;  /* 0x000000ffff197224 */ /* 0x000fc400078e0003 */
[----:B------:R-:W-:Y:S02]  /*e580*/  IMAD.MOV.U32 R26, RZ, RZ, R20 ;  /* 0x000000ffff1a7224 */ /* 0x000fe400078e0014 */
[----:B------:R-:W-:Y:S02]  /*e590*/  IMAD.MOV.U32 R3, RZ, RZ, R21 ;  /* 0x000000ffff037224 */ /* 0x000fe400078e0015 */
[----:B------:R-:W-:Y:S01]  /*e5a0*/  IMAD.MOV.U32 R24, RZ, RZ, R22 ;  /* 0x000000ffff187224 */ /* 0x000fe200078e0016 */
[----:B------:R-:W2:Y:S04]  /*e5b0*/  LDL.LU.64 R20, [R1+0x280] ;  /* 0x0002800001147983 */ /* 0x000ea80000300a00 */
[----:B------:R-:W2:Y:S01]  /*e5c0*/  LDL.LU.64 R22, [R1+0x288] ;  /* 0x0002880001167983 */ /* 0x000ea20000300a00 */
[----:B---3--:R-:W-:Y:S11]  /*e5d0*/  HMMA.16816.F32 R8, R16, R12, R8 ;  /* 0x0000000c1008723c */ /* 0x008ff60000001808 */
        /* <DEDUP_REMOVED lines=8> */
[----:B0-----:R-:W-:-:S02]  /*e660*/  IMAD.MOV.U32 R12, RZ, RZ, R26 ;  /* 0x000000ffff0c7224 */ /* 0x001fc400078e001a */
[----:B------:R-:W-:-:S05]  /*e670*/  IMAD.MOV.U32 R13, RZ, RZ, R3 ;  /* 0x000000ffff0d7224 */ /* 0x000fca00078e0003 */
        /* <DEDUP_REMOVED lines=11> */
[----:B------:R-:W2:Y:S08]  /*e730*/  LDL.LU.64 R14, [R1+0xf8] ;  /* 0x0000f800010e7983 */ /* 0x000eb00000300a00 */
[----:B------:R-:W-:Y:S04]  /*e740*/  STL.64 [R1+0x280], R20 ;  /* 0x0002801401007387 */ /* 0x000fe80000100a00 */
[----:B------:R0:W-:Y:S04]  /*e750*/  STL.64 [R1+0x288], R22 ;  /* 0x0002881601007387 */ /* 0x0001e80000100a00 */
[----:B0-----:R-:W4:Y:S04]  /*e760*/  LDL.LU.64 R22, [R1+0xc68] ;  /* 0x000c680001167983 */ /* 0x001f280000300a00 */
[----:B------:R-:W4:Y:S04]  /*e770*/  LDL.LU.64 R20, [R1+0xc60] ;  /* 0x000c600001147983 */ /* 0x000f280000300a00 */
[----:B------:R-:W-:Y:S04]  /*e780*/  STL.64 [R1+0xbf8], R10 ;  /* 0x000bf80a01007387 */ /* 0x000fe80000100a00 */
[----:B------:R0:W-:Y:S04]  /*e790*/  STL.64 [R1+0xbf0], R8 ;  /* 0x000bf00801007387 */ /* 0x0001e80000100a00 */
[----:B0-----:R-:W3:Y:S04]  /*e7a0*/  LDL.LU.64 R8, [R1+0x90] ;  /* 0x0000900001087983 */ /* 0x001ee80000300a00 */
[----:B------:R-:W2:Y:S01]  /*e7b0*/  LDL.LU.64 R10, [R1+0x98] ;  /* 0x00009800010a7983 */ /* 0x000ea20000300a00 */
[----:B----4-:R-:W-:Y:S03]  /*e7c0*/  HMMA.16816.F32 R16, R16, R4, R20 ;  /* 0x000000041010723c */ /* 0x010fe60000001814 */
[----:B--2---:R-:W-:Y:S04]  /*e7d0*/  STL.64 [R1+0xc18], R10 ;  /* 0x000c180a01007387 */ /* 0x004fe80000100a00 */
[----:B---3--:R0:W-:Y:S04]  /*e7e0*/  STL.64 [R1+0xc10], R8 ;  /* 0x000c100801007387 */ /* 0x0081e80000100a00 */
[----:B0-----:R-:W2:Y:S04]  /*e7f0*/  LDL.LU.64 R8, [R1+0xb0] ;  /* 0x0000b00001087983 */ /* 0x001ea80000300a00 */
[----:B------:R-:W2:Y:S04]  /*e800*/  LDL.LU.64 R10, [R1+0xb8] ;  /* 0x0000b800010a7983 */ /* 0x000ea80000300a00 */
[----:B------:R-:W3:Y:S04]  /*e810*/  LDL.LU.64 R20, [R1+0xc0] ;  /* 0x0000c00001147983 */ /* 0x000ee80000300a00 */
[----:B------:R-:W3:Y:S04]  /*e820*/  LDL.LU.64 R22, [R1+0xc8] ;  /* 0x0000c80001167983 */ /* 0x000ee80000300a00 */
[----:B------:R-:W-:Y:S04]  /*e830*/  STL.64 [R1+0x180], R16 ;  /* 0x0001801001007387 */ /* 0x000fe80000100a00 */
[----:B------:R-:W-:Y:S04]  /*e840*/  STL.64 [R1+0x188], R18 ;  /* 0x0001881201007387 */ /* 0x000fe80000100a00 */
[----:B------:R-:W0:Y:S02]  /*e850*/  LDSM.16.MT88.4 R16, [R2+0x8080] ;  /* 0x008080000210783b */ /* 0x000e240000004200 */
[C---:B0-----:R-:W-:Y:S02]  /*e860*/  HMMA.16816.F32 R24, R16.reuse, R24, R12 ;  /* 0x000000181018723c */ /* 0x041fe4000000180c */
[----:B------:R-:W4:Y:S04]  /*e870*/  LDL.LU.64 R14, [R1+0xc58] ;  /* 0x000c5800010e7983 */ /* 0x000f280000300a00 */
[----:B------:R-:W4:Y:S11]  /*e880*/  LDL.LU.64 R12, [R1+0xc50] ;  /* 0x000c5000010c7983 */ /* 0x000f360000300a00 */
[----:B------:R-:W-:Y:S06]  /*e890*/  @!UPT UIADD3 URZ, URZ, URZ, URZ ;  /* 0x0000003f3f3ff290 */ /* 0x000fec000fffe03f */
[----:B------:R0:W-:Y:S04]  /*e8a0*/  STL.64 [R1+0xf0], R24 ;  /* 0x0000f01801007387 */ /* 0x0001e80000100a00 */
[----:B------:R4:W-:Y:S04]  /*e8b0*/  STL.64 [R1+0xf8], R26 ;  /* 0x0000f81a01007387 */ /* 0x0009e80000100a00 */
[----:B0-----:R-:W4:Y:S02]  /*e8c0*/  LDL.LU.64 R24, [R1+0xc48] ;  /* 0x000c480001187983 */ /* 0x001f240000300a00 */
[C---:B----4-:R-:W-:Y:S02]  /*e8d0*/  HMMA.16816.F32 R24, R16.reuse, R24, R12 ;  /* 0x000000181018723c */ /* 0x050fe4000000180c */
[----:B------:R-:W4:Y:S04]  /*e8e0*/  LDL.LU.64 R14, [R1+0xc40] ;  /* 0x000c4000010e7983 */ /* 0x000f280000300a00 */
[----:B------:R-:W4:Y:S11]  /*e8f0*/  LDL.LU.64 R12, [R1+0xc38] ;  /* 0x000c3800010c7983 */ /* 0x000f360000300a00 */
[----:B------:R-:W-:Y:S06]  /*e900*/  @!UPT UIADD3 URZ, URZ, URZ, URZ ;  /* 0x0000003f3f3ff290 */ /* 0x000fec000fffe03f */
[----:B------:R0:W-:Y:S04]  /*e910*/  STL.64 [R1+0xe0], R24 ;  /* 0x0000e01801007387 */ /* 0x0001e80000100a00 */
[----:B------:R4:W-:Y:S04]  /*e920*/  STL.64 [R1+0xe8], R26 ;  /* 0x0000e81a01007387 */ /* 0x0009e80000100a00 */
[----:B0-----:R-:W4:Y:S02]  /*e930*/  LDL.LU.64 R24, [R1+0xc30] ;  /* 0x000c300001187983 */ /* 0x001f240000300a00 */
[C---:B----4-:R-:W-:Y:S02]  /*e940*/  HMMA.16816.F32 R24, R16.reuse, R24, R12 ;  /* 0x000000181018723c */ /* 0x050fe4000000180c */
[----:B------:R-:W2:Y:S11]  /*e950*/  LDL.LU.64 R12, [R1+0xc28] ;  /* 0x000c2800010c7983 */ /* 0x000eb60000300a00 */
[----:B------:R-:W-:Y:S10]  /*e960*/  @!UPT UIADD3 URZ, URZ, URZ, URZ ;  /* 0x0000003f3f3ff290 */ /* 0x000ff4000fffe03f */
[----:B------:R0:W-:Y:S04]  /*e970*/  STL.64 [R1+0xd0], R24 ;  /* 0x0000d01801007387 */ /* 0x0001e80000100a00 */
[----:B------:R3:W-:Y:S04]  /*e980*/  STL.64 [R1+0xd8], R26 ;  /* 0x0000d81a01007387 */ /* 0x0007e80000100a00 */
[----:B0-----:R-:W3:Y:S02]  /*e990*/  LDL.LU.64 R24, [R1+0xc20] ;  /* 0x000c200001187983 */ /* 0x001ee40000300a00 */
[C---:B---3--:R-:W-:Y:S02]  /*e9a0*/  HMMA.16816.F32 R24, R16.reuse, R24, R20 ;  /* 0x000000181018723c */ /* 0x048fe40000001814 */
[----:B------:R-:W-:Y:S11]  /*e9b0*/  LDSM.16.MT88.4 R20, [R0+0x9000] ;  /* 0x009000000014783b */ /* 0x000ff60000004200 */
[----:B------:R-:W-:Y:S10]  /*e9c0*/  @!UPT UIADD3 URZ, URZ, URZ, URZ ;  /* 0x0000003f3f3ff290 */ /* 0x000ff4000fffe03f */
[----:B------:R-:W-:Y:S04]  /*e9d0*/  STL.64 [R1+0xc0], R24 ;  /* 0x0000c01801007387 */ /* 0x000fe80000100a00 */
[----:B------:R-:W-:Y:S04]  /*e9e0*/  STL.64 [R1+0xc8], R26 ;  /* 0x0000c81a01007387 */ /* 0x000fe80000100a00 */
[----:B------:R-:W0:Y:S01]  /*e9f0*/  LDSM.16.MT88.4 R24, [R0+0x9080] ;  /* 0x009080000018783b */ /* 0x000e220000004200 */
[C---:B--2---:R-:W-:Y:S03]  /*ea00*/  HMMA.16816.F32 R12, R16.reuse, R12, R8 ;  /* 0x0000000c100c723c */ /* 0x044fe60000001808 */
[----:B0-----:R-:W-:Y:S04]  /*ea10*/  STL.64 [R1+0xb68], R26 ;  /* 0x000b681a01007387 */ /* 0x001fe80000100a00 */
[----:B------:R0:W-:Y:S04]  /*ea20*/  STL.64 [R1+0xb60], R24 ;  /* 0x000b601801007387 */ /* 0x0001e80000100a00 */
[----:B0-----:R-:W2:Y:S04]  /*ea30*/  LDL.LU.64 R24, [R1+0xa0] ;  /* 0x0000a00001187983 */ /* 0x001ea80000300a00 */
[----:B------:R-:W2:Y:S04]  /*ea40*/  LDL.LU.64 R26, [R1+0xa8] ;  /* 0x0000a800011a7983 */ /* 0x000ea80000300a00 */
[----:B------:R-:W3:Y:S04]  /*ea50*/  LDL.LU.64 R10, [R1+0xc18] ;  /* 0x000c1800010a7983 */ /* 0x000ee80000300a00 */
[----:B------:R-:W3:Y:S04]  /*ea60*/  LDL.LU.64 R8, [R1+0xc10] ;  /* 0x000c100001087983 */ /* 0x000ee80000300a00 */
[----:B------:R-:W-:Y:S04]  /*ea70*/  STL.64 [R1+0xb0], R12 ;  /* 0x0000b00c01007387 */ /* 0x000fe80000100a00 */
[----:B------:R0:W-:Y:S04]  /*ea80*/  STL.64 [R1+0xb8], R14 ;  /* 0x0000b80e01007387 */ /* 0x0001e80000100a00 */
[----:B0-----:R-:W4:Y:S04]  /*ea90*/  LDL.LU.64 R14, [R1+0xc08] ;  /* 0x000c0800010e7983 */ /* 0x001f280000300a00 */
[----:B------:R-:W3:Y:S02]  /*eaa0*/  LDL.LU.64 R12, [R1+0xc00] ;  /* 0x000c0000010c7983 */ /* 0x000ee40000300a00 */
[C---:B---3--:R-:W-:Y:S11]  /*eab0*/  HMMA.16816.F32 R8, R16.reuse, R12, R8 ;  /* 0x0000000c1008723c */ /* 0x048ff60000001808 */
[----:B------:R-:W-:Y:S11]  /*eac0*/  @!UPT UIADD3 URZ, URZ, URZ, URZ ;  /* 0x0000003f3f3ff290 */ /* 0x000ff6000fffe03f */
[----:B------:R-:W-:Y:S01]  /*ead0*/  @!UPT UIADD3 URZ, URZ, URZ, URZ ;  /* 0x0000003f3f3ff290 */ /* 0x000fe2000fffe03f */
[----:B------:R-:W-:Y:S04]  /*eae0*/  STL.64 [R1+0x90], R8 ;  /* 0x0000900801007387 */ /* 0x000fe80000100a00 */
[----:B------:R0:W-:Y:S04]  /*eaf0*/  STL.64 [R1+0x98], R10 ;  /* 0x0000980a01007387 */ /* 0x0001e80000100a00 */
[----:B0-----:R-:W3:Y:S04]  /*eb00*/  LDL.LU.64 R10, [R1+0xbf8] ;  /* 0x000bf800010a7983 */ /* 0x001ee80000300a00 */
[----:B------:R-:W2:Y:S04]  /*eb10*/  LDL.LU.64 R8, [R1+0xbf0] ;  /* 0x000bf00001087983 */ /* 0x000ea80000300a00 */
[----:B----4-:R0:W-:Y:S04]  /*eb20*/  STL.64 [R1+0xbd0], R14 ;  /* 0x000bd00e01007387 */ /* 0x0101e80000100a00 */
[----:B------:R-:W2:Y:S04]  /*eb30*/  LDL.LU.64 R12, [R1+0x80] ;  /* 0x00008000010c7983 */ /* 0x000ea80000300a00 */
[----:B0-----:R-:W2:Y:S02]  /*eb40*/  LDL.LU.64 R14, [R1+0x88] ;  /* 0x00008800010e7983 */ /* 0x001ea40000300a00 */
[C---:B--2---:R-:W-:Y:S11]  /*eb50*/  HMMA.16816.F32 R12, R16.reuse, R8, R12 ;  /* 0x00000008100c723c */ /* 0x044ff6000000180c */
[----:B------:R-:W-:Y:S11]  /*eb60*/  @!UPT UIADD3 URZ, URZ, URZ, URZ ;  /* 0x0000003f3f3ff290 */ /* 0x000ff6000fffe03f */
[----:B------:R-:W-:Y:S02]  /*eb70*/  @!UPT UIADD3 URZ, URZ, URZ, URZ ;  /* 0x0000003f3f3ff290 */ /* 0x000fe4000fffe03f */
[----:B------:R-:W-:Y:S01]  /*eb80*/  IMAD.MOV.U32 R28, RZ, RZ, R15 ;  /* 0x000000ffff1c7224 */ /* 0x000fe200078e000f */
[----:B------:R-:W-:Y:S04]  /*eb90*/  STL.64 [R1+0x80], R12 ;  /* 0x0000800c01007387 */ /* 0x000fe80000100a00 */
[----:B------:R0:W-:Y:S04]  /*eba0*/  STL [R1+0x88], R14 ;  /* 0x0000880e01007387 */ /* 0x0001e80000100800 */
[----:B---3--:R-:W-:Y:S04]  /*ebb0*/  STL.64 [R1+0xb88], R10 ;  /* 0x000b880a01007387 */ /* 0x008fe80000100a00 */
[----:B------:R-:W-:Y:S01]  /*ebc0*/  STL [R1+0x860], R28 ;  /* 0x0008601c01007387 */ /* 0x000fe20000100800 */
[----:B0-----:R-:W-:Y:S03]  /*ebd0*/  HMMA.16816.F32 R12, R16, R4, R24 ;  /* 0x00000004100c723c */ /* 0x001fe60000001818 */
[----:B------:R-:W-:Y:S04]  /*ebe0*/  STL.64 [R1+0xb80], R6 ;  /* 0x000b800601007387 */ /* 0x000fe80000100a00 */
[----:B------:R-:W2:Y:S04]  /*ebf0*/  LDL.LU R16, [R1+0x60] ;  /* 0x0000600001107983 */ /* 0x000ea80000300800 */
[----:B------:R-:W2:Y:S04]  /*ec00*/  LDL.LU R17, [R1+0x64] ;  /* 0x0000640001117983 */ /* 0x000ea80000300800 */
[----:B------:R-:W3:Y:S04]  /*ec10*/  LDL.LU R18, [R1+0x68] ;  /* 0x0000680001127983 */ /* 0x000ee80000300800 */
[----:B------:R-:W3:Y:S05]  /*ec20*/  LDL.LU R19, [R1+0x6c] ;  /* 0x00006c0001137983 */ /* 0x000eea0000300800 */
[----:B------:R-:W-:-:S02]  /*ec30*/  IMAD.MOV.U32 R29, RZ, RZ, R12 ;  /* 0x000000ffff1d7224 */ /* 0x000fc400078e000c */
[----:B------:R-:W-:Y:S02]  /*ec40*/  IMAD.MOV.U32 R3, RZ, RZ, R13 ;  /* 0x000000ffff037224 */ /* 0x000fe400078e000d */
[----:B------:R-:W-:Y:S02]  /*ec50*/  IMAD.MOV.U32 R0, RZ, RZ, R14 ;  /* 0x000000ffff007224 */ /* 0x000fe400078e000e */
[----:B------:R-:W-:Y:S01]  /*ec60*/  IMAD.MOV.U32 R2, RZ, RZ, R15 ;  /* 0x000000ffff027224 */ /* 0x000fe200078e000f */
[----:B---3--:R-:W-:Y:S04]  /*ec70*/  STL.64 [R1+0xae8], R18 ;  /* 0x000ae81201007387 */ /* 0x008fe80000100a00 */
[----:B--2---:R0:W-:Y:S04]  /*ec80*/  STL.64 [R1+0xae0], R16 ;  /* 0x000ae01001007387 */ /* 0x0041e80000100a00 */
[----:B0-----:R-:W2:Y:S04]  /*ec90*/  LDL.LU R16, [R1+0x120] ;  /* 0x0001200001107983 */ /* 0x001ea80000300800 */
[----:B------:R-:W2:Y:S04]  /*eca0*/  LDL.LU R17, [R1+0x124] ;  /* 0x0001240001117983 */ /* 0x000ea80000300800 */
[----:B------:R-:W3:Y:S04]  /*ecb0*/  LDL.LU R18, [R1+0x128] ;  /* 0x0001280001127983 */ /* 0x000ee80000300800 */
[----:B------:R-:W3:Y:S04]  /*ecc0*/  LDL.LU R19, [R1+0x12c] ;  /* 0x00012c0001137983 */ /* 0x000ee80000300800 */
[----:B------:R-:W4:Y:S04]  /*ecd0*/  LDL.LU R24, [R1+0x330] ;  /* 0x0003300001187983 */ /* 0x000f280000300800 */
[----:B------:R-:W4:Y:S04]  /*ece0*/  LDL.LU R25, [R1+0x334] ;  /* 0x0003340001197983 */ /* 0x000f280000300800 */
[----:B------:R-:W2:Y:S04]  /*ecf0*/  LDL.LU R26, [R1+0x338] ;  /* 0x00033800011a7983 */ /* 0x000ea80000300800 */
[----:B------:R-:W2:Y:S04]  /*ed00*/  LDL.LU R27, [R1+0x33c] ;  /* 0x00033c00011b7983 */ /* 0x000ea80000300800 */
[----:B------:R-:W2:Y:S04]  /*ed10*/  LDL.LU R12, [R1+0x350] ;  /* 0x00035000010c7983 */ /* 0x000ea80000300800 */
[----:B------:R-:W2:Y:S04]  /*ed20*/  LDL.LU R13, [R1+0x354] ;  /* 0x00035400010d7983 */ /* 0x000ea80000300800 */
[----:B------:R-:W2:Y:S04]  /*ed30*/  LDL.LU R14, [R1+0x358] ;  /* 0x00035800010e7983 */ /* 0x000ea80000300800 */
[----:B------:R-:W2:Y:S04]  /*ed40*/  LDL.LU R15, [R1+0x35c] ;  /* 0x00035c00010f7983 */ /* 0x000ea80000300800 */
[----:B--2---:R0:W-:Y:S04]  /*ed50*/  STL.64 [R1+0xbe0], R14 ;  /* 0x000be00e01007387 */ /* 0x0041e80000100a00 */
[----:B------:R-:W-:Y:S04]  /*ed60*/  STL.64 [R1+0xbd8], R12 ;  /* 0x000bd80c01007387 */ /* 0x000fe80000100a00 */
[----:B0-----:R-:W2:Y:S04]  /*ed70*/  LDL.64 R14, [R1+0x48] ;  /* 0x00004800010e7983 */ /* 0x001ea80000100a00 */
[----:B------:R0:W-:Y:S04]  /*ed80*/  STL.64 [R1+0xbb8], R26 ;  /* 0x000bb81a01007387 */ /* 0x0001e80000100a00 */
[----:B----4-:R-:W-:Y:S04]  /*ed90*/  STL.64 [R1+0xbb0], R24 ;  /* 0x000bb01801007387 */ /* 0x010fe80000100a00 */
[----:B0-----:R-:W4:Y:S04]  /*eda0*/  LDL.64 R26, [R1+0x28] ;  /* 0x00002800011a7983 */ /* 0x001f280000100a00 */
[----:B----4-:R0:W-:Y:S04]  /*edb0*/  STL.64 [R1+0xbc8], R26 ;  /* 0x000bc81a01007387 */ /* 0x0101e80000100a00 */
[----:B0-----:R-:W4:Y:S04]  /*edc0*/  LDL.64 R26, [R1+0x38] ;  /* 0x00003800011a7983 */ /* 0x001f280000100a00 */
[----:B----4-:R0:W-:Y:S04]  /*edd0*/  STL.64 [R1+0xbe8], R26 ;  /* 0x000be81a01007387 */ /* 0x0101e80000100a00 */
[----:B------:R-:W2:Y:S04]  /*ede0*/  LDL.LU R24, [R1+0x360] ;  /* 0x0003600001187983 */ /* 0x000ea80000300800 */
[----:B------:R-:W2:Y:S04]  /*edf0*/  LDL.LU R25, [R1+0x364] ;  /* 0x0003640001197983 */ /* 0x000ea80000300800 */
[----:B0-----:R-:W2:Y:S04]  /*ee00*/  LDL.LU R26, [R1+0x368] ;  /* 0x00036800011a7983 */ /* 0x001ea80000300800 */
[----:B------:R-:W2:Y:S04]  /*ee10*/  LDL.LU R27, [R1+0x36c] ;  /* 0x00036c00011b7983 */ /* 0x000ea80000300800 */
[----:B------:R-:W4:Y:S04]  /*ee20*/  LDL.LU R8, [R1+0x310] ;  /* 0x0003100001087983 */ /* 0x000f280000300800 */
[----:B------:R-:W4:Y:S04]  /*ee30*/  LDL.LU R9, [R1+0x314] ;  /* 0x0003140001097983 */ /* 0x000f280000300800 */
[----:B------:R-:W2:Y:S04]  /*ee40*/  LDL.LU R10, [R1+0x318] ;  /* 0x00031800010a7983 */ /* 0x000ea80000300800 */
[----:B------:R-:W2:Y:S04]  /*ee50*/  LDL.LU R11, [R1+0x31c] ;  /* 0x00031c00010b7983 */ /* 0x000ea80000300800 */
[----:B--2---:R-:W-:Y:S04]  /*ee60*/  STL.64 [R1+0xb98], R10 ;  /* 0x000b980a01007387 */ /* 0x004fe80000100a00 */
[----:B----4-:R0:W-:Y:S04]  /*ee70*/  STL.64 [R1+0xb90], R8 ;  /* 0x000b900801007387 */ /* 0x0101e80000100a00 */
[----:B0-----:R-:W2:Y:S04]  /*ee80*/  LDL.LU R8, [R1+0x320] ;  /* 0x0003200001087983 */ /* 0x001ea80000300800 */
[----:B------:R-:W2:Y:S04]  /*ee90*/  LDL.LU R9, [R1+0x324] ;  /* 0x0003240001097983 */ /* 0x000ea80000300800 */
[----:B------:R-:W4:Y:S04]  /*eea0*/  LDL.LU R10, [R1+0x328] ;  /* 0x00032800010a7983 */ /* 0x000f280000300800 */
[----:B------:R-:W4:Y:S01]  /*eeb0*/  LDL.LU R11, [R1+0x32c] ;  /* 0x00032c00010b7983 */ /* 0x000f220000300800 */
[----:B------:R-:W-:Y:S03]  /*eec0*/  HMMA.16816.F32 R24, R20, R14, R24 ;  /* 0x0000000e1418723c */ /* 0x000fe60000001818 */
[----:B----4-:R0:W-:Y:S04]  /*eed0*/  STL.64 [R1+0xba8], R10 ;  /* 0x000ba80a01007387 */ /* 0x0101e80000100a00 */
[----:B--2---:R1:W-:Y:S04]  /*eee0*/  STL.64 [R1+0xba0], R8 ;  /* 0x000ba00801007387 */ /* 0x0043e80000100a00 */
[----:B0-----:R-:W2:Y:S04]  /*eef0*/  LDL.64 R10, [R1+0x18] ;  /* 0x00001800010a7983 */ /* 0x001ea80000100a00 */
[----:B--2---:R0:W-:Y:S04]  /*ef00*/  STL.64 [R1+0xbc0], R10 ;  /* 0x000bc00a01007387 */ /* 0x0041e80000100a00 */
[----:B-1----:R-:W2:Y:S04]  /*ef10*/  LDL.LU R8, [R1+0x340] ;  /* 0x0003400001087983 */ /* 0x002ea80000300800 */
[----:B------:R-:W2:Y:S04]  /*ef20*/  LDL.LU R9, [R1+0x344] ;  /* 0x0003440001097983 */ /* 0x000ea80000300800 */
[----:B0-----:R-:W2:Y:S04]  /*ef30*/  LDL.LU R10, [R1+0x348] ;  /* 0x00034800010a7983 */ /* 0x001ea80000300800 */
[----:B------:R-:W2:Y:S04]  /*ef40*/  LDL.LU R11, [R1+0x34c] ;  /* 0x00034c00010b7983 */ /* 0x000ea80000300800 */
[----:B------:R-:W4:Y:S04]  /*ef50*/  LDL.LU R4, [R1+0x300] ;  /* 0x0003000001047983 */ /* 0x000f280000300800 */
[----:B------:R-:W4:Y:S04]  /*ef60*/  LDL.LU R5, [R1+0x304] ;  /* 0x0003040001057983 */ /* 0x000f280000300800 */
[----:B------:R-:W4:Y:S04]  /*ef70*/  LDL.LU R6, [R1+0x308] ;  /* 0x0003080001067983 */ /* 0x000f280000300800 */
[----:B------:R-:W4:Y:S04]  /*ef80*/  LDL.LU R7, [R1+0x30c] ;  /* 0x00030c0001077983 */ /* 0x000f280000300800 */
[----:B---3--:R0:W-:Y:S04]  /*ef90*/  STL.64 [R1+0xaf8], R18 ;  /* 0x000af81201007387 */ /* 0x0081e80000100a00 */
[----:B------:R-:W-:Y:S04]  /*efa0*/  STL.64 [R1+0xaf0], R16 ;  /* 0x000af01001007387 */ /* 0x000fe80000100a00 */
[----:B0-----:R-:W3:Y:S04]  /*efb0*/  LDL.64 R18, [R1+0x8] ;  /* 0x0000080001127983 */ /* 0x001ee80000100a00 */
[----:B------:R0:W-:Y:S04]  /*efc0*/  STL [R1+0x95c], R0 ;  /* 0x00095c0001007387 */ /* 0x0001e80000100800 */
[----:B------:R1:W-:Y:S04]  /*efd0*/  STL [R1+0x958], R3 ;  /* 0x0009580301007387 */ /* 0x0003e80000100800 */
[----:B------:R-:W-:Y:S01]  /*efe0*/  STL [R1+0x864], R29 ;  /* 0x0008641d01007387 */ /* 0x000fe20000100800 */
[----:B0-----:R-:W-:-:S03]  /*eff0*/  IMAD.MOV.U32 R0, RZ, RZ, R15 ;  /* 0x000000ffff007224 */ /* 0x001fc600078e000f */
[----:B------:R-:W-:Y:S01]  /*f000*/  STL.64 [R1+0x360], R24 ;  /* 0x0003601801007387 */ /* 0x000fe20000100a00 */
[----:B-1----:R-:W-:-:S03]  /*f010*/  IMAD.MOV.U32 R3, RZ, RZ, R14 ;  /* 0x000000ffff037224 */ /* 0x002fc600078e000e */
[----:B------:R0:W-:Y:S04]  /*f020*/  STL.64 [R1+0x368], R26 ;  /* 0x0003681a01007387 */ /* 0x0001e80000100a00 */
[----:B0-----:R-:W2:Y:S04]  /*f030*/  LDL.LU.64 R26, [R1+0xbe8] ;  /* 0x000be800011a7983 */ /* 0x001ea80000300a00 */
[----:B------:R-:W2:Y:S04]  /*f040*/  LDL.LU.64 R14, [R1+0xbe0] ;  /* 0x000be000010e7983 */ /* 0x000ea80000300a00 */
[----:B------:R-:W2:Y:S02]  /*f050*/  LDL.LU.64 R12, [R1+0xbd8] ;  /* 0x000bd800010c7983 */ /* 0x000ea40000300a00 */
[C---:B--2---:R-:W-:Y:S11]  /*f060*/  HMMA.16816.F32 R12, R20.reuse, R26, R12 ;  /* 0x0000001a140c723c */ /* 0x044ff6000000180c */
[----:B------:R-:W-:Y:S11]  /*f070*/  @!UPT UIADD3 URZ, URZ, URZ, URZ ;  /* 0x0000003f3f3ff290 */ /* 0x000ff6000fffe03f */
[----:B------:R-:W-:Y:S01]  /*f080*/  @!UPT UIADD3 URZ, URZ, URZ, URZ ;  /* 0x0000003f3f3ff290 */ /* 0x000fe2000fffe03f */
[----:B------:R0:W-:Y:S04]  /*f090*/  STL.64 [R1+0x350], R12 ;  /* 0x0003500c01007387 */ /* 0x0001e80000100a00 */
[----:B------:R1:W-:Y:S01]  /*f0a0*/  STL.64 [R1+0x358], R14 ;  /* 0x0003580e01007387 */ /* 0x0003e20000100a00 */
[----:B0-----:R-:W-:Y:S02]  /*f0b0*/  IMAD.MOV.U32 R13, RZ, RZ, R26 ;  /* 0x000000ffff0d7224 */ /* 0x001fe400078e001a */
[----:B------:R-:W-:Y:S01]  /*f0c0*/  IMAD.MOV.U32 R12, RZ, RZ, R27 ;  /* 0x000000ffff0c7224 */ /* 0x000fe200078e001b */
[----:B-1----:R-:W2:Y:S04]  /*f0d0*/  LDL.LU.64 R14, [R1+0xbd0] ;  /* 0x000bd000010e7983 */ /* 0x002ea80000300a00 */
[----:B------:R-:W2:Y:S02]  /*f0e0*/  LDL.LU.64 R26, [R1+0xbc8] ;  /* 0x000bc800011a7983 */ /* 0x000ea40000300a00 */
[----:B--2---:R-:W-:Y:S01]  /*f0f0*/  HMMA.16816.F32 R8, R20, R26, R8 ;  /* 0x0000001a1408723c */ /* 0x004fe20000001808 */
[----:B------:R-:W-:-:S02]  /*f100*/  IMAD.MOV.U32 R17, RZ, RZ, R26 ;  /* 0x000000ffff117224 */ /* 0x000fc400078e001a */
[----:B------:R-:W-:Y:S11]  /*f110*/  IMAD.MOV.U32 R16, RZ, RZ, R27 ;  /* 0x000000ffff107224 */ /* 0x000ff600078e001b */
[----:B------:R-:W-:Y:S09]  /*f120*/  @!UPT UIADD3 URZ, URZ, URZ, URZ ;  /* 0x0000003f3f3ff290 */ /* 0x000ff2000fffe03f */
[----:B------:R-:W-:Y:S04]  /*f130*/  STL.64 [R1+0x340], R8 ;  /* 0x0003400801007387 */ /* 0x000fe80000100a00 */
        /* <DEDUP_REMOVED lines=8> */
[----:B------:R-:W-:Y:S01]  /*f1c0*/  STL.64 [R1+0x338], R26 ;  /* 0x0003381a01007387 */ /* 0x000fe20000100a00 */
[----:B0-----:R-:W-:Y:S02]  /*f1d0*/  IMAD.MOV.U32 R25, RZ, RZ, R10 ;  /* 0x000000ffff197224 */ /* 0x001fe400078e000a */
[----:B------:R-:W-:Y:S02]  /*f1e0*/  IMAD.MOV.U32 R24, RZ, RZ, R11 ;  /* 0x000000ffff187224 */ /* 0x000fe400078e000b */
[----:B------:R-:W3:Y:S04]  /*f1f0*/  LDL.LU.64 R10, [R1+0xba8] ;  /* 0x000ba800010a7983 */ /* 0x000ee80000300a00 */
[----:B------:R-:W3:Y:S02]  /*f200*/  LDL.LU.64 R8, [R1+0xba0] ;  /* 0x000ba00001087983 */ /* 0x000ee40000300a00 */
[----:B---3--:R-:W-:Y:S11]  /*f210*/  HMMA.16816.F32 R8, R20, R18, R8 ;  /* 0x000000121408723c */ /* 0x008ff60000001808 */
        /* <DEDUP_REMOVED lines=14> */
[----:B------:R-:W-:-:S05]  /*f300*/  IMAD.MOV.U32 R19, RZ, RZ, R12 ;  /* 0x000000ffff137224 */ /* 0x000fca00078e000c */
[----:B------:R-:W-:Y:S04]  /*f310*/  STL.64 [R1+0xb50], R18 ;  /* 0x000b501201007387 */ /* 0x000fe80000100a00 */
[----:B------:R-:W3:Y:S04]  /*f320*/  LDL.LU R24, [R1+0x200] ;  /* 0x0002000001187983 */ /* 0x000ee80000300800 */
[----:B------:R-:W3:Y:S04]  /*f330*/  LDL.LU R25, [R1+0x204] ;  /* 0x0002040001197983 */ /* 0x000ee80000300800 */
[----:B------:R-:W3:Y:S04]  /*f340*/  LDL.LU R26, [R1+0x208] ;  /* 0x00020800011a7983 */ /* 0x000ee80000300800 */
[----:B------:R-:W3:Y:S01]  /*f350*/  LDL.LU R27, [R1+0x20c] ;  /* 0x00020c00011b7983 */ /* 0x000ee20000300800 */
[C---:B--2---:R-:W-:Y:S11]  /*f360*/  HMMA.16816.F32 R8, R20.reuse, R14, R8 ;  /* 0x0000000e1408723c */ /* 0x044ff60000001808 */
[----:B------:R-:W-:Y:S11]  /*f370*/  @!UPT UIADD3 URZ, URZ, URZ, URZ ;  /* 0x0000003f3f3ff290 */ /* 0x000ff6000fffe03f */
[----:B------:R-:W-:Y:S01]  /*f380*/  @!UPT UIADD3 URZ, URZ, URZ, URZ ;  /* 0x0000003f3f3ff290 */ /* 0x000fe2000fffe03f */
[----:B------:R-:W-:Y:S04]  /*f390*/  STL.64 [R1+0x310], R8 ;  /* 0x0003100801007387 */ /* 0x000fe80000100a00 */
[----:B------:R0:W-:Y:S04]  /*f3a0*/  STL.64 [R1+0x318], R10 ;  /* 0x0003180a01007387 */ /* 0x0001e80000100a00 */
[----:B0-----:R-:W4:Y:S04]  /*f3b0*/  LDL.LU.64 R10, [R1+0xb88] ;  /* 0x000b8800010a7983 */ /* 0x001f280000300a00 */
[----:B------:R0:W-:Y:S04]  /*f3c0*/  STL.64 [R1+0xb58], R14 ;  /* 0x000b580e01007387 */ /* 0x0001e80000100a00 */
[----:B------:R-:W2:Y:S04]  /*f3d0*/  LDL.LU R12, [R1+0x170] ;  /* 0x00017000010c7983 */ /* 0x000ea80000300800 */
[----:B------:R-:W2:Y:S04]  /*f3e0*/  LDL.LU R13, [R1+0x174] ;  /* 0x00017400010d7983 */ /* 0x000ea80000300800 */
[----:B0-----:R-:W2:Y:S04]  /*f3f0*/  LDL.LU R14, [R1+0x178] ;  /* 0x00017800010e7983 */ /* 0x001ea80000300800 */
[----:B------:R-:W2:Y:S01]  /*f400*/  LDL.LU R15, [R1+0x17c] ;  /* 0x00017c00010f7983 */ /* 0x000ea20000300800 */
[----:B----4-:R-:W-:Y:S11]  /*f410*/  HMMA.16816.F32 R4, R20, R10, R4 ;  /* 0x0000000a1404723c */ /* 0x010ff60000001804 */
[----:B------:R-:W-:Y:S11]  /*f420*/  @!UPT UIADD3 URZ, URZ, URZ, URZ ;  /* 0x0000003f3f3ff290 */ /* 0x000ff6000fffe03f */
[----:B------:R-:W-:Y:S01]  /*f430*/  @!UPT UIADD3 URZ, URZ, URZ, URZ ;  /* 0x0000003f3f3ff290 */ /* 0x000fe2000fffe03f */
[----:B------:R-:W-:Y:S04]  /*f440*/  STL.64 [R1+0x300], R4 ;  /* 0x0003000401007387 */ /* 0x000fe80000100a00 */
[----:B------:R0:W-:Y:S04]  /*f450*/  STL.64 [R1+0x308], R6 ;  /* 0x0003080601007387 */ /* 0x0001e80000100a00 */
[----:B0-----:R-:W4:Y:S04]  /*f460*/  LDL.LU.64 R6, [R1+0xb80] ;  /* 0x000b800001067983 */ /* 0x001f280000300a00 */
[----:B------:R4:W-:Y:S04]  /*f470*/  STL.64 [R1+0xb00], R10 ;  /* 0x000b000a01007387 */ /* 0x0009e80000100a00 */
[----:B------:R-:W2:Y:S04]  /*f480*/  LDL.LU R8, [R1+0x130] ;  /* 0x0001300001087983 */ /* 0x000ea80000300800 */
[----:B------:R-:W2:Y:S01]  /*f490*/  LDL.LU R9, [R1+0x134] ;  /* 0x0001340001097983 */ /* 0x000ea20000300800 */
[----:B----4-:R-:W-:-:S02]  /*f4a0*/  IMAD.MOV.U32 R10, RZ, RZ, R7 ;  /* 0x000000ffff0a7224 */ /* 0x010fc400078e0007 */
[----:B------:R-:W-:Y:S01]  /*f4b0*/  IMAD.MOV.U32 R11, RZ, RZ, R6 ;  /* 0x000000ffff0b7224 */ /* 0x000fe200078e0006 */
[----:B------:R-:W4:Y:S04]  /*f4c0*/  LDL.LU R7, [R1+0xb7c] ;  /* 0x000b7c0001077983 */ /* 0x000f280000300800 */
[----:B------:R-:W3:Y:S04]  /*f4d0*/  LDL.LU R6, [R1+0xb78] ;  /* 0x000b780001067983 */ /* 0x000ee80000300800 */
[----:B------:R-:W-:Y:S04]  /*f4e0*/  STL.64 [R1+0xb18], R10 ;  /* 0x000b180a01007387 */ /* 0x000fe80000100a00 */
[----:B--2---:R0:W-:Y:S04]  /*f4f0*/  STL.64 [R1+0xb10], R8 ;  /* 0x000b100801007387 */ /* 0x0041e80000100a00 */
[----:B0-----:R-:W2:Y:S04]  /*f500*/  LDL.LU R8, [R1+0x140] ;  /* 0x0001400001087983 */ /* 0x001ea80000300800 */
[----:B------:R-:W2:Y:S04]  /*f510*/  LDL.LU R9, [R1+0x144] ;  /* 0x0001440001097983 */ /* 0x000ea80000300800 */
[----:B------:R-:W2:Y:S04]  /*f520*/  LDL.LU R10, [R1+0x148] ;  /* 0x00014800010a7983 */ /* 0x000ea80000300800 */
[----:B------:R-:W2:Y:S04]  /*f530*/  LDL.LU R11, [R1+0x14c] ;  /* 0x00014c00010b7983 */ /* 0x000ea80000300800 */
[----:B--2---:R3:W-:Y:S04]  /*f540*/  STL.64 [R1+0xb30], R10 ;  /* 0x000b300a01007387 */ /* 0x0047e80000100a00 */
[----:B------:R0:W-:Y:S01]  /*f550*/  STL.64 [R1+0xb28], R8 ;  /* 0x000b280801007387 */ /* 0x0001e20000100a00 */
[----:B---3--:R-:W-:-:S03]  /*f560*/  IMAD.MOV.U32 R10, RZ, RZ, R6 ;  /* 0x000000ffff0a7224 */ /* 0x008fc600078e0006 */
[----:B0-----:R-:W2:Y:S01]  /*f570*/  LDL.LU R8, [R1+0x150] ;  /* 0x0001500001087983 */ /* 0x001ea20000300800 */
[----:B----4-:R-:W-:-:S03]  /*f580*/  IMAD.MOV.U32 R11, RZ, RZ, R7 ;  /* 0x000000ffff0b7224 */ /* 0x010fc600078e0007 */
[----:B------:R-:W2:Y:S04]  /*f590*/  LDL.LU R9, [R1+0x154] ;  /* 0x0001540001097983 */ /* 0x000ea80000300800 */
[----:B------:R-:W3:Y:S04]  /*f5a0*/  LDL.LU R6, [R1+0xb74] ;  /* 0x000b740001067983 */ /* 0x000ee80000300800 */
[----:B------:R-:W3:Y:S04]  /*f5b0*/  LDL.LU R7, [R1+0xb70] ;  /* 0x000b700001077983 */ /* 0x000ee80000300800 */
[----:B------:R-:W-:Y:S04]  /*f5c0*/  STL.64 [R1+0xb48], R10 ;  /* 0x000b480a01007387 */ /* 0x000fe80000100a00 */
[----:B--2---:R0:W-:Y:S01]  /*f5d0*/  STL.64 [R1+0xb40], R8 ;  /* 0x000b400801007387 */ /* 0x0041e20000100a00 */
[----:B---3--:R-:W-:Y:S03]  /*f5e0*/  HMMA.16816.F32 R20, R20, R6, R24 ;  /* 0x000000061414723c */ /* 0x008fe60000001818 */
[----:B0-----:R-:W2:Y:S04]  /*f5f0*/  LDL.LU R8, [R1+0x160] ;  /* 0x0001600001087983 */ /* 0x001ea80000300800 */
[----:B------:R-:W2:Y:S04]  /*f600*/  LDL.LU R9, [R1+0x164] ;  /* 0x0001640001097983 */ /* 0x000ea80000300800 */
[----:B------:R-:W2:Y:S04]  /*f610*/  LDL.LU R10, [R1+0x168] ;  /* 0x00016800010a7983 */ /* 0x000ea80000300800 */
[----:B------:R-:W2:Y:S04]  /*f620*/  LDL.LU R11, [R1+0x16c] ;  /* 0x00016c00010b7983 */ /* 0x000ea80000300800 */
[----:B------:R-:W3:Y:S04]  /*f630*/  LDL.LU.64 R26, [R1+0xb68] ;  /* 0x000b6800011a7983 */ /* 0x000ee80000300a00 */
[----:B------:R-:W3:Y:S01]  /*f640*/  LDL.LU.64 R24, [R1+0xb60] ;  /* 0x000b600001187983 */ /* 0x000ee20000300a00 */
[----:B------:R-:W-:-:S02]  /*f650*/  IMAD.MOV.U32 R18, RZ, RZ, R3 ;  /* 0x000000ffff127224 */ /* 0x000fc400078e0003 */
[----:B------:R-:W-:Y:S01]  /*f660*/  IMAD.MOV.U32 R19, RZ, RZ, R0 ;  /* 0x000000ffff137224 */ /* 0x000fe200078e0000 */
[----:B------:R0:W-:Y:S04]  /*f670*/  STL.64 [R1+0x200], R20 ;  /* 0x0002001401007387 */ /* 0x0001e80000100a00 */
[----:B------:R1:W-:Y:S04]  /*f680*/  STL.64 [R1+0x208], R22 ;  /* 0x0002081601007387 */ /* 0x0003e80000100a00 */
[----:B0-----:R-:W4:Y:S04]  /*f690*/  LDL.LU R20, [R1+0x110] ;  /* 0x0001100001147983 */ /* 0x001f280000300800 */
[----:B------:R-:W4:Y:S04]  /*f6a0*/  LDL.LU R21, [R1+0x114] ;  /* 0x0001140001157983 */ /* 0x000f280000300800 */
[----:B-1----:R-:W4:Y:S04]  /*f6b0*/  LDL.LU R22, [R1+0x118] ;  /* 0x0001180001167983 */ /* 0x002f280000300800 */
[----:B------:R-:W4:Y:S01]  /*f6c0*/  LDL.LU R23, [R1+0x11c] ;  /* 0x00011c0001177983 */ /* 0x000f220000300800 */
[C---:B---3--:R-:W-:Y:S03]  /*f6d0*/  HMMA.16816.F32 R16, R24.reuse, R18, R12 ;  /* 0x000000121810723c */ /* 0x048fe6000000180c */
[----:B------:R-:W3:Y:S11]  /*f6e0*/  LDL.LU.64 R14, [R1+0xb58] ;  /* 0x000b5800010e7983 */ /* 0x000ef60000300a00 */
[----:B------:R-:W-:Y:S09]  /*f6f0*/  @!UPT UIADD3 URZ, URZ, URZ, URZ ;  /* 0x0000003f3f3ff290 */ /* 0x000ff2000fffe03f */
[----:B------:R-:W-:Y:S04]  /*f700*/  STL.64 [R1+0x170], R16 ;  /* 0x0001701001007387 */ /* 0x000fe80000100a00 */
[----:B------:R0:W-:Y:S04]  /*f710*/  STL.64 [R1+0x178], R18 ;  /* 0x0001781201007387 */ /* 0x0001e80000100a00 */
[----:B0-----:R-:W2:Y:S02]  /*f720*/  LDL.LU.64 R18, [R1+0xb50] ;  /* 0x000b500001127983 */ /* 0x001ea40000300a00 */
[C---:B--2---:R-:W-:Y:S02]  /*f730*/  HMMA.16816.F32 R16, R24.reuse, R18, R8 ;  /* 0x000000121810723c */ /* 0x044fe40000001808 */
[----:B------:R-:W2:Y:S04]  /*f740*/  LDL.LU.64 R10, [R1+0xb48] ;  /* 0x000b4800010a7983 */ /* 0x000ea80000300a00 */
[----:B------:R-:W2:Y:S11]  /*f750*/  LDL.LU.64 R8, [R1+0xb40] ;  /* 0x000b400001087983 */ /* 0x000eb60000300a00 */
[----:B------:R-:W-:Y:S06]  /*f760*/  @!UPT UIADD3 URZ, URZ, URZ, URZ ;  /* 0x0000003f3f3ff290 */ /* 0x000fec000fffe03f */
        /* <DEDUP_REMOVED lines=17> */
[----:B--2---:R-:W-:Y:S01]  /*f880*/  HMMA.16816.F32 R8, R24, R18, R8 ;  /* 0x000000121808723c */ /* 0x004fe20000001808 */
[----:B------:R-:W-:-:S02]  /*f890*/  IMAD.MOV.U32 R3, RZ, RZ, R18 ;  /* 0x000000ffff037224 */ /* 0x000fc400078e0012 */
[----:B------:R-:W-:Y:S11]  /*f8a0*/  IMAD.MOV.U32 R0, RZ, RZ, R19 ;  /* 0x000000ffff007224 */ /* 0x000ff600078e0013 */
[----:B------:R-:W-:Y:S09]  /*f8b0*/  @!UPT UIADD3 URZ, URZ, URZ, URZ ;  /* 0x0000003f3f3ff290 */ /* 0x000ff2000fffe03f */
[----:B------:R-:W-:Y:S04]  /*f8c0*/  STL.64 [R1+0x130], R8 ;  /* 0x0001300801007387 */ /* 0x000fe80000100a00 */
[----:B------:R0:W-:Y:S04]  /*f8d0*/  STL.64 [R1+0x138], R10 ;  /* 0x0001380a01007387 */ /* 0x0001e80000100a00 */
[----:B0-----:R-:W4:Y:S04]  /*f8e0*/  LDL.LU.64 R10, [R1+0xb00] ;  /* 0x000b0000010a7983 */ /* 0x001f280000300a00 */
[----:B------:R-:W3:Y:S04]  /*f8f0*/  LDL.LU.64 R18, [R1+0xaf8] ;  /* 0x000af80001127983 */ /* 0x000ee80000300a00 */
[----:B------:R-:W3:Y:S04]  /*f900*/  LDL.LU.64 R16, [R1+0xaf0] ;  /* 0x000af00001107983 */ /* 0x000ee80000300a00 */
[----:B------:R-:W0:Y:S01]  /*f910*/  S2R R13, SR_TID.X ;  /* 0x00000000000d7919 */ /* 0x000e220000002100 */
[C---:B---3--:R-:W-:Y:S11]  /*f920*/  HMMA.16816.F32 R16, R24.reuse, R14, R16 ;  /* 0x0000000e1810723c */ /* 0x048ff60000001810 */
[----:B------:R-:W-:Y:S11]  /*f930*/  @!UPT UIADD3 URZ, URZ, URZ, URZ ;  /* 0x0000003f3f3ff290 */ /* 0x000ff6000fffe03f */
[----:B------:R-:W-:Y:S01]  /*f940*/  @!UPT UIADD3 URZ, URZ, URZ, URZ ;  /* 0x0000003f3f3ff290 */ /* 0x000fe2000fffe03f */
[----:B------:R-:W-:Y:S04]  /*f950*/  STL.64 [R1+0x120], R16 ;  /* 0x0001201001007387 */ /* 0x000fe80000100a00 */
[----:B------:R1:W-:Y:S04]  /*f960*/  STL.64 [R1+0x128], R18 ;  /* 0x0001281201007387 */ /* 0x0003e80000100a00 */
[----:B-1----:R-:W2:Y:S04]  /*f970*/  LDL.LU.64 R18, [R1+0xae8] ;  /* 0x000ae80001127983 */ /* 0x002ea80000300a00 */
[----:B------:R-:W2:Y:S01]  /*f980*/  LDL.LU.64 R16, [R1+0xae0] ;  /* 0x000ae00001107983 */ /* 0x000ea20000300a00 */
[----:B----4-:R-:W-:Y:S01]  /*f990*/  HMMA.16816.F32 R20, R24, R10, R20 ;  /* 0x0000000a1814723c */ /* 0x010fe20000001814 */
[C---:B0-----:R-:W-:Y:S01]  /*f9a0*/  LOP3.LUT R28, R13.reuse, 0x7, RZ, 0xc0, !PT ;  /* 0x000000070d1c7812 */ /* 0x041fe200078ec0ff */
[----:B------:R-:W-:-:S02]  /*f9b0*/  IMAD.SHL.U32 R12, R13, 0x80, RZ ;  /* 0x000000800d0c7824 */ /* 0x000fc400078e00ff */
[C---:B------:R-:W-:Y:S01]  /*f9c0*/  IMAD.SHL.U32 R9, R13.reuse, 0x2, RZ ;  /* 0x000000020d097824 */ /* 0x040fe200078e00ff */
[----:B------:R-:W-:Y:S01]  /*f9d0*/  LOP3.LUT R13, R13, 0x7, RZ, 0xc0, !PT ;  /* 0x000000070d0d7812 */ /* 0x000fe200078ec0ff */
[----:B------:R-:W-:Y:S01]  /*f9e0*/  IMAD R28, R28, 0x110, RZ ;  /* 0x000001101c1c7824 */ /* 0x000fe200078e02ff */
[----:B------:R-:W-:Y:S03]  /*f9f0*/  STL.64 [R1+0xaa8], R14 ;  /* 0x000aa80e01007387 */ /* 0x000fe60000100a00 */
[----:B------:R-:W-:Y:S01]  /*fa00*/  IMAD R13, R13, 0x110, RZ ;  /* 0x000001100d0d7824 */ /* 0x000fe200078e02ff */
[----:B------:R-:W-:-:S04]  /*fa10*/  LOP3.LUT R29, R28, 0x10, R9, 0x78, !PT ;  /* 0x000000101c1d7812 */ /* 0x000fc800078e7809 */
[----:B------:R-:W-:-:S08]  /*fa20*/  LOP3.LUT R13, R13, 0x10, R9, 0x78, !PT ;  /* 0x000000100d0d7812 */ /* 0x000fd000078e7809 */
[----:B------:R-:W-:Y:S04]  /*fa30*/  STL.64 [R1+0x110], R20 ;  /* 0x0001101401007387 */ /* 0x000fe80000100a00 */
[----:B------:R-:W-:Y:S04]  /*fa40*/  STL.64 [R1+0x118], R22 ;  /* 0x0001181601007387 */ /* 0x000fe80000100a00 */
[----:B------:R2:W-:Y:S01]  /*fa50*/  STL.64 [R1+0xac0], R10 ;  /* 0x000ac00a01007387 */ /* 0x0005e20000100a00 */
[----:B------:R-:W-:-:S03]  /*fa60*/  LOP3.LUT R13, R13, 0x800, R12, 0xf8, !PT ;  /* 0x000008000d0d7812 */ /* 0x000fc600078ef80c */
[----:B------:R0:W-:Y:S01]  /*fa70*/  STL.64 [R1+0xa78], R6 ;  /* 0x000a780601007387 */ /* 0x0001e20000100a00 */
[----:B------:R-:W-:Y:S02]  /*fa80*/  LOP3.LUT R13, R13, 0x20, RZ, 0x3c, !PT ;  /* 0x000000200d0d7812 */ /* 0x000fe400078e3cff */
[----:B------:R-:W-:-:S03]  /*fa90*/  LOP3.LUT R29, R29, 0x800, R12, 0xf8, !PT ;  /* 0x000008001d1d7812 */ /* 0x000fc600078ef80c */
[----:B------:R-:W-:Y:S01]  /*faa0*/  LDSM.16.MT88.4 R20, [R13+0x9080] ;  /* 0x009080000d14783b */ /* 0x000fe20000004200 */
[----:B--2---:R-:W-:Y:S03]  /*fab0*/  HMMA.16816.F32 R8, R24, R6, R16 ;  /* 0x000000061808723c */ /* 0x004fe60000001810 */
[----:B------:R1:W2:Y:S11]  /*fac0*/  LDSM.16.MT88.4 R16, [R13+0x9000] ;  /* 0x009000000d10783b */ /* 0x0002b60000004200 */
[----:B------:R-:W-:Y:S09]  /*fad0*/  @!UPT UIADD3 URZ, URZ, URZ, URZ ;  /* 0x0000003f3f3ff290 */ /* 0x000ff2000fffe03f */
[----:B------:R3:W-:Y:S04]  /*fae0*/  STL.64 [R1+0x60], R8 ;  /* 0x0000600801007387 */ /* 0x0007e80000100a00 */
[----:B------:R4:W-:Y:S04]  /*faf0*/  STL.64 [R1+0x68], R10 ;  /* 0x0000680a01007387 */ /* 0x0009e80000100a00 */
[----:B------:R-:W2:Y:S04]  /*fb00*/  LDL.LU R4, [R1+0x3f0] ;  /* 0x0003f00001047983 */ /* 0x000ea80000300800 */
[----:B------:R-:W2:Y:S04]  /*fb10*/  LDL.LU R5, [R1+0x3f4] ;  /* 0x0003f40001057983 */ /* 0x000ea80000300800 */
[----:B0-----:R-:W2:Y:S04]  /*fb20*/  LDL.LU R6, [R1+0x3f8] ;  /* 0x0003f80001067983 */ /* 0x001ea80000300800 */
[----:B------:R-:W2:Y:S04]  /*fb30*/  LDL.LU R7, [R1+0x3fc] ;  /* 0x0003fc0001077983 */ /* 0x000ea80000300800 */
[----:B------:R-:W2:Y:S04]  /*fb40*/  LDL.LU R12, [R1+0x420] ;  /* 0x00042000010c7983 */ /* 0x000ea80000300800 */
[----:B-1----:R-:W2:Y:S04]  /*fb50*/  LDL.LU R13, [R1+0x424] ;  /* 0x00042400010d7983 */ /* 0x002ea80000300800 */
[----:B------:R-:W2:Y:S04]  /*fb60*/  LDL.LU R14, [R1+0x428] ;  /* 0x00042800010e7983 */ /* 0x000ea80000300800 */
[----:B------:R-:W2:Y:S04]  /*fb70*/  LDL.LU R15, [R1+0x42c] ;  /* 0x00042c00010f7983 */ /* 0x000ea80000300800 */
[----:B---3--:R-:W3:Y:S04]  /*fb80*/  LDL.LU R8, [R1+0x430] ;  /* 0x0004300001087983 */ /* 0x008ee80000300800 */
[----:B------:R-:W3:Y:S04]  /*fb90*/  LDL.LU R9, [R1+0x434] ;  /* 0x0004340001097983 */ /* 0x000ee80000300800 */
[----:B----4-:R-:W4:Y:S04]  /*fba0*/  LDL.LU R10, [R1+0x438] ;  /* 0x00043800010a7983 */ /* 0x010f280000300800 */
[----:B------:R-:W4:Y:S04]  /*fbb0*/  LDL.LU R11, [R1+0x43c] ;  /* 0x00043c00010b7983 */ /* 0x000f280000300800 */
[----:B----4-:R0:W-:Y:S04]  /*fbc0*/  STL.64 [R1+0xad0], R10 ;  /* 0x000ad00a01007387 */ /* 0x0101e80000100a00 */
[----:B---3--:R-:W-:Y:S04]  /*fbd0*/  STL.64 [R1+0xac8], R8 ;  /* 0x000ac80801007387 */ /* 0x008fe80000100a00 */
[----:B0-----:R-:W3:Y:S04]  /*fbe0*/  LDL.64 R10, [R1+0x48] ;  /* 0x00004800010a7983 */ /* 0x001ee80000100a00 */
[----:B--2---:R0:W-:Y:S04]  /*fbf0*/  STL.64 [R1+0xab8], R14 ;  /* 0x000ab80e01007387 */ /* 0x0041e80000100a00 */
[----:B------:R1:W-:Y:S04]  /*fc00*/  STL.64 [R1+0xab0], R12 ;  /* 0x000ab00c01007387 */ /* 0x0003e80000100a00 */
[----:B0-----:R-:W2:Y:S04]  /*fc10*/  LDL.64 R14, [R1+0x38] ;  /* 0x00003800010e7983 */ /* 0x001ea80000100a00 */
[----:B--2---:R0:W-:Y:S04]  /*fc20*/  STL.64 [R1+0xad8], R14 ;  /* 0x000ad80e01007387 */ /* 0x0041e80000100a00 */
[----:B-1----:R-:W3:Y:S04]  /*fc30*/  LDL.LU R12, [R1+0x440] ;  /* 0x00044000010c7983 */ /* 0x002ee80000300800 */
[----:B------:R-:W3:Y:S04]  /*fc40*/  LDL.LU R13, [R1+0x444] ;  /* 0x00044400010d7983 */ /* 0x000ee80000300800 */
[----:B0-----:R-:W3:Y:S04]  /*fc50*/  LDL.LU R14, [R1+0x448] ;  /* 0x00044800010e7983 */ /* 0x001ee80000300800 */
[----:B------:R-:W3:Y:S04]  /*fc60*/  LDL.LU R15, [R1+0x44c] ;  /* 0x00044c00010f7983 */ /* 0x000ee80000300800 */
[----:B------:R-:W-:Y:S04]  /*fc70*/  STL.64 [R1+0xa88], R6 ;  /* 0x000a880601007387 */ /* 0x000fe80000100a00 */
[----:B------:R0:W-:Y:S04]  /*fc80*/  STL.64 [R1+0xa80], R4 ;  /* 0x000a800401007387 */ /* 0x0001e80000100a00 */
[----:B0-----:R-:W2:Y:S04]  /*fc90*/  LDL.LU R4, [R1+0x400] ;  /* 0x0004000001047983 */ /* 0x001ea80000300800 */
[----:B------:R-:W2:Y:S04]  /*fca0*/  LDL.LU R5, [R1+0x404] ;  /* 0x0004040001057983 */ /* 0x000ea80000300800 */
[----:B------:R-:W4:Y:S04]  /*fcb0*/  LDL.LU R6, [R1+0x408] ;  /* 0x0004080001067983 */ /* 0x000f280000300800 */
[----:B------:R-:W4:Y:S01]  /*fcc0*/  LDL.LU R7, [R1+0x40c] ;  /* 0x00040c0001077983 */ /* 0x000f220000300800 */
[----:B------:R-:W-:-:S05]  /*fcd0*/  LOP3.LUT R29, R29, 0x40, RZ, 0x3c, !PT ;  /* 0x000000401d1d7812 */ /* 0x000fca00078e3cff */
[----:B------:R-:W0:Y:S04]  /*fce0*/  LDSM.16.MT88.4 R24, [R29+0x9000] ;  /* 0x009000001d18783b */ /* 0x000e280000004200 */
[----:B----4-:R1:W-:Y:S04]  /*fcf0*/  STL.64 [R1+0xa98], R6 ;  /* 0x000a980601007387 */ /* 0x0103e80000100a00 */
[----:B--2---:R-:W-:Y:S04]  /*fd00*/  STL.64 [R1+0xa90], R4 ;  /* 0x000a900401007387 */ /* 0x004fe80000100a00 */
[----:B-1----:R-:W2:Y:S01]  /*fd10*/  LDL.64 R6, [R1+0x18] ;  /* 0x0000180001067983 */ /* 0x002ea20000100a00 */
[----:B---3--:R-:W-:Y:S03]  /*fd20*/  HMMA.16816.F32 R12, R16, R10, R12 ;  /* 0x0000000a100c723c */ /* 0x008fe6000000180c */
[----:B--2---:R1:W-:Y:S04]  /*fd30*/  STL.64 [R1+0xaa0], R6 ;  /* 0x000aa00601007387 */ /* 0x0043e80000100a00 */
[----:B-1----:R-:W2:Y:S04]  /*fd40*/  LDL.64 R6, [R1+0x28] ;  /* 0x0000280001067983 */ /* 0x002ea80000100a00 */
[----:B------:R-:W-:Y:S04]  /*fd50*/  STL.64 [R1+0xa70], R22 ;  /* 0x000a701601007387 */ /* 0x000fe80000100a00 */
[----:B------:R1:W-:Y:S04]  /*fd60*/  STL.64 [R1+0xa68], R20 ;  /* 0x000a681401007387 */ /* 0x0003e80000100a00 */
[----:B-1----:R-:W3:Y:S04]  /*fd70*/  LDL.LU R20, [R1+0x410] ;  /* 0x0004100001147983 */ /* 0x002ee80000300800 */
[----:B------:R-:W3:Y:S04]  /*fd80*/  LDL.LU R21, [R1+0x414] ;  /* 0x0004140001157983 */ /* 0x000ee80000300800 */
[----:B------:R-:W3:Y:S04]  /*fd90*/  LDL.LU R22, [R1+0x418] ;  /* 0x0004180001167983 */ /* 0x000ee80000300800 */
[----:B------:R-:W3:Y:S04]  /*fda0*/  LDL.LU R23, [R1+0x41c] ;  /* 0x00041c0001177983 */ /* 0x000ee80000300800 */
[----:B0-----:R-:W-:Y:S04]  /*fdb0*/  STL.64 [R1+0x9e8], R26 ;  /* 0x0009e81a01007387 */ /* 0x001fe80000100a00 */
[----:B------:R0:W-:Y:S04]  /*fdc0*/  STL.64 [R1+0x9e0], R24 ;  /* 0x0009e01801007387 */ /* 0x0001e80000100a00 */
[----:B0-----:R-:W4:Y:S04]  /*fdd0*/  LDL.LU R24, [R1+0x220] ;  /* 0x0002200001187983 */ /* 0x001f280000300800 */
[----:B------:R-:W4:Y:S04]  /*fde0*/  LDL.LU R25, [R1+0x224] ;  /* 0x0002240001197983 */ /* 0x000f280000300800 */
[----:B------:R-:W2:Y:S04]  /*fdf0*/  LDL.LU R26, [R1+0x228] ;  /* 0x00022800011a7983 */ /* 0x000ea80000300800 */
[----:B------:R-:W2:Y:S04]  /*fe00*/  LDL.LU R27, [R1+0x22c] ;  /* 0x00022c00011b7983 */ /* 0x000ea80000300800 */
[----:B--2---:R0:W-:Y:S04]  /*fe10*/  STL.64 [R1+0x9f8], R26 ;  /* 0x0009f81a01007387 */ /* 0x0041e80000100a00 */
[----:B----4-:R-:W-:Y:S04]  /*fe20*/  STL.64 [R1+0x9f0], R24 ;  /* 0x0009f01801007387 */ /* 0x010fe80000100a00 */
[----:B------:R-:W-:Y:S01]  /*fe30*/  STL.64 [R1+0x440], R12 ;  /* 0x0004400c01007387 */ /* 0x000fe20000100a00 */
[----:B0-----:R-:W-:-:S03]  /*fe40*/  IMAD.MOV.U32 R26, RZ, RZ, R3 ;  /* 0x000000ffff1a7224 */ /* 0x001fc600078e0003 */
[----:B------:R0:W-:Y:S01]  /*fe50*/  STL.64 [R1+0x448], R14 ;  /* 0x0004480e01007387 */ /* 0x0001e20000100a00 */
[----:B------:R-:W-:Y:S02]  /*fe60*/  IMAD.MOV.U32 R27, RZ, RZ, R0 ;  /* 0x000000ffff1b7224 */ /* 0x000fe400078e0000 */
[----:B------:R-:W-:Y:S02]  /*fe70*/  IMAD.MOV.U32 R3, RZ, RZ, R10 ;  /* 0x000000ffff037224 */ /* 0x000fe400078e000a */
[----:B------:R-:W-:Y:S01]  /*fe80*/  IMAD.MOV.U32 R0, RZ, RZ, R11 ;  /* 0x000000ffff007224 */ /* 0x000fe200078e000b */
        /* <DEDUP_REMOVED lines=11> */
[----:B------:R-:W4:Y:S04]  /*ff40*/  LDL.LU.64 R14, [R1+0xab8] ;  /* 0x000ab800010e7983 */ /* 0x000f280000300a00 */
[----:B------:R-:W4:Y:S02]  /*ff50*/  LDL.LU.64 R12, [R1+0xab0] ;  /* 0x000ab000010c7983 */ /* 0x000f240000300a00 */
[C---:B----4-:R-:W-:Y:S11]  /*ff60*/  HMMA.16816.F32 R12, R16.reuse, R6, R12 ;  /* 0x00000006100c723c */ /* 0x050ff6000000180c */
[----:B------:R-:W-:Y:S11]  /*ff70*/  @!UPT UIADD3 URZ, URZ, URZ, URZ ;  /* 0x0000003f3f3ff290 */ /* 0x000ff6000fffe03f */
[----:B------:R-:W-:Y:S01]  /*ff80*/  @!UPT UIADD3 URZ, URZ, URZ, URZ ;  /* 0x0000003f3f3ff290 */ /* 0x000fe2000fffe03f */
[----:B------:R0:W-:Y:S04]  /*ff90*/  STL.64 [R1+0x420], R12 ;  /* 0x0004200c01007387 */ /* 0x0001e80000100a00 */
[----:B------:R1:W-:Y:S01]  /*ffa0*/  STL.64 [R1+0x428], R14 ;  /* 0x0004280e01007387 */ /* 0x0003e20000100a00 */
[----:B0-----:R-:W-:Y:S02]  /*ffb0*/  IMAD.MOV.U32 R13, RZ, RZ, R6 ;  /* 0x000000ffff0d7224 */ /* 0x001fe400078e0006 */
[----:B------:R-:W-:Y:S01]  /*ffc0*/  IMAD.MOV.U32 R12, RZ, RZ, R7 ;  /* 0x000000ffff0c7224 */ /* 0x000fe200078e0007 */
[----:B-1----:R-:W4:Y:S04]  /*ffd0*/  LDL.LU.64 R14, [R1+0xaa8] ;  /* 0x000aa800010e7983 */ /* 0x002f280000300a00 */
[----:B------:R-:W3:Y:S02]  /*ffe0*/  LDL.LU.64 R6, [R1+0xaa0] ;  /* 0x000aa00001067983 */ /* 0x000ee40000300a00 */
[C---:B---3--:R-:W-:Y:S11]  /*fff0*/  HMMA.16816.F32 R20, R16.reuse, R6, R20 ;  /* 0x000000061014723c */ /* 0x048ff60000001814 */
        /* <DEDUP_REMOVED lines=13> */
[----:B0-----:R-:W4:Y:S04]  /*100d0*/  LDL.LU.64 R6, [R1+0xa88] ;  /* 0x000a880001067983 */ /* 0x001f280000300a00 */
[----:B------:R-:W4:Y:S04]  /*100e0*/  LDL.LU.64 R4, [R1+0xa80] ;  /* 0x000a800001047983 */ /* 0x000f280000300a00 */
        /* <DEDUP_REMOVED lines=9> */
[----:B------:R-:W-:Y:S01]  /*10180*/  STL.64 [R1+0xa50], R26 ;  /* 0x000a501a01007387 */ /* 0x000fe20000100a00 */
[C---:B----4-:R-:W-:Y:S03]  /*10190*/  HMMA.16816.F32 R20, R16.reuse, R14, R4 ;  /* 0x0000000e1014723c */ /* 0x050fe60000001804 */
[----:B------:R-:W2:Y:S11]  /*101a0*/  LDL.LU R4, [R1+0x3e0] ;  /* 0x0003e00001047983 */ /* 0x000eb60000300800 */
[----:B------:R-:W-:Y:S09]  /*101b0*/  @!UPT UIADD3 URZ, URZ, URZ, URZ ;  /* 0x0000003f3f3ff290 */ /* 0x000ff2000fffe03f */
[----:B------:R0:W-:Y:S04]  /*101c0*/  STL.64 [R1+0x3f0], R20 ;  /* 0x0003f01401007387 */ /* 0x0001e80000100a00 */
[----:B------:R1:W-:Y:S04]  /*101d0*/  STL.64 [R1+0x3f8], R22 ;  /* 0x0003f81601007387 */ /* 0x0003e80000100a00 */
[----:B------:R-:W2:Y:S04]  /*101e0*/  LDL.LU R5, [R1+0x3e4] ;  /* 0x0003e40001057983 */ /* 0x000ea80000300800 */
[----:B------:R-:W2:Y:S04]  /*101f0*/  LDL.LU R6, [R1+0x3e8] ;  /* 0x0003e80001067983 */ /* 0x000ea80000300800 */
[----:B------:R-:W2:Y:S04]  /*10200*/  LDL.LU R7, [R1+0x3ec] ;  /* 0x0003ec0001077983 */ /* 0x000ea80000300800 */
[----:B0-----:R-:W3:Y:S04]  /*10210*/  LDL.LU R20, [R1+0x2f0] ;  /* 0x0002f00001147983 */ /* 0x001ee80000300800 */
[----:B------:R-:W3:Y:S04]  /*10220*/  LDL.LU R21, [R1+0x2f4] ;  /* 0x0002f40001157983 */ /* 0x000ee80000300800 */
[----:B-1----:R-:W3:Y:S04]  /*10230*/  LDL.LU R22, [R1+0x2f8] ;  /* 0x0002f80001167983 */ /* 0x002ee80000300800 */
[----:B------:R-:W3:Y:S04]  /*10240*/  LDL.LU R23, [R1+0x2fc] ;  /* 0x0002fc0001177983 */ /* 0x000ee80000300800 */
[----:B------:R0:W-:Y:S04]  /*10250*/  STL.64 [R1+0xa00], R14 ;  /* 0x000a000e01007387 */ /* 0x0001e80000100a00 */
[----:B------:R-:W4:Y:S04]  /*10260*/  LDL.LU R12, [R1+0x230] ;  /* 0x00023000010c7983 */ /* 0x000f280000300800 */
[----:B------:R-:W4:Y:S04]  /*10270*/  LDL.LU R13, [R1+0x234] ;  /* 0x00023400010d7983 */ /* 0x000f280000300800 */
[----:B0-----:R-:W2:Y:S04]  /*10280*/  LDL.LU R14, [R1+0x238] ;  /* 0x00023800010e7983 */ /* 0x001ea80000300800 */
[----:B------:R-:W2:Y:S04]  /*10290*/  LDL.LU R15, [R1+0x23c] ;  /* 0x00023c00010f7983 */ /* 0x000ea80000300800 */
[----:B--2---:R-:W-:Y:S04]  /*102a0*/  STL.64 [R1+0xa18], R14 ;  /* 0x000a180e01007387 */ /* 0x004fe80000100a00 */
[----:B----4-:R0:W-:Y:S04]  /*102b0*/  STL.64 [R1+0xa10], R12 ;  /* 0x000a100c01007387 */ /* 0x0101e80000100a00 */
[----:B0-----:R-:W2:Y:S04]  /*102c0*/  LDL.LU R12, [R1+0x240] ;  /* 0x00024000010c7983 */ /* 0x001ea80000300800 */
[----:B------:R-:W2:Y:S04]  /*102d0*/  LDL.LU R13, [R1+0x244] ;  /* 0x00024400010d7983 */ /* 0x000ea80000300800 */
[----:B------:R-:W4:Y:S04]  /*102e0*/  LDL.LU R14, [R1+0x248] ;  /* 0x00024800010e7983 */ /* 0x000f280000300800 */
[----:B------:R-:W4:Y:S04]  /*102f0*/  LDL.LU R15, [R1+0x24c] ;  /* 0x00024c00010f7983 */ /* 0x000f280000300800 */
[----:B----4-:R-:W-:Y:S04]  /*10300*/  STL.64 [R1+0xa30], R14 ;  /* 0x000a300e01007387 */ /* 0x010fe80000100a00 */
[----:B--2---:R0:W-:Y:S04]  /*10310*/  STL.64 [R1+0xa28], R12 ;  /* 0x000a280c01007387 */ /* 0x0041e80000100a00 */
[----:B0-----:R-:W2:Y:S04]  /*10320*/  LDL.LU R12, [R1+0x250] ;  /* 0x00025000010c7983 */ /* 0x001ea80000300800 */
[----:B------:R-:W2:Y:S04]  /*10330*/  LDL.LU R13, [R1+0x254] ;  /* 0x00025400010d7983 */ /* 0x000ea80000300800 */
[----:B------:R-:W4:Y:S04]  /*10340*/  LDL.LU R14, [R1+0x258] ;  /* 0x00025800010e7983 */ /* 0x000f280000300800 */
[----:B------:R-:W4:Y:S01]  /*10350*/  LDL.LU R15, [R1+0x25c] ;  /* 0x00025c00010f7983 */ /* 0x000f220000300800 */
[----:B------:R-:W-:Y:S03]  /*10360*/  HMMA.16816.F32 R4, R16, R10, R4 ;  /* 0x0000000a1004723c */ /* 0x000fe60000001804 */
[----:B----4-:R-:W-:Y:S04]  /*10370*/  STL.64 [R1+0xa48], R14 ;  /* 0x000a480e01007387 */ /* 0x010fe80000100a00 */
[----:B--2---:R0:W-:Y:S04]  /*10380*/  STL.64 [R1+0xa40], R12 ;  /* 0x000a400c01007387 */ /* 0x0041e80000100a00 */
        /* <DEDUP_REMOVED lines=8> */
[----:B------:R-:W2:Y:S04]  /*10410*/  LDL.LU R14, [R1+0x278] ;  /* 0x00027800010e7983 */ /* 0x000ea80000300800 */
[----:B------:R-:W2:Y:S04]  /*10420*/  LDL.LU R15, [R1+0x27c] ;  /* 0x00027c00010f7983 */ /* 0x000ea80000300800 */
[----:B------:R-:W-:Y:S04]  /*10430*/  STL.64 [R1+0x3e0], R4 ;  /* 0x0003e00401007387 */ /* 0x000fe80000100a00 */
[----:B------:R0:W-:Y:S04]  /*10440*/  STL.64 [R1+0x3e8], R6 ;  /* 0x0003e80601007387 */ /* 0x0001e80000100a00 */
[----:B0-----:R-:W3:Y:S01]  /*10450*/  LDL.LU.64 R6, [R1+0xa78] ;  /* 0x000a780001067983 */ /* 0x001ee20000300a00 */
[----:B------:R-:W-:-:S02]  /*10460*/  IMAD.MOV.U32 R26, RZ, RZ, R3 ;  /* 0x000000ffff1a7224 */ /* 0x000fc400078e0003 */
[----:B------:R-:W-:Y:S01]  /*10470*/  IMAD.MOV.U32 R27, RZ, RZ, R0 ;  /* 0x000000ffff1b7224 */ /* 0x000fe200078e0000 */
[----:B---3--:R-:W-:Y:S01]  /*10480*/  HMMA.16816.F32 R16, R16, R6, R20 ;  /* 0x000000061010723c */ /* 0x008fe20000001814 */
[----:B------:R-:W2:Y:S04]  /*10490*/  LDL.LU.64 R22, [R1+0xa70] ;  /* 0x000a700001167983 */ /* 0x000ea80000300a00 */
[----:B------:R-:W2:Y:S11]  /*104a0*/  LDL.LU.64 R20, [R1+0xa68] ;  /* 0x000a680001147983 */ /* 0x000eb60000300a00 */
[----:B------:R-:W-:Y:S07]  /*104b0*/  @!UPT UIADD3 URZ, URZ, URZ, URZ ;  /* 0x0000003f3f3ff290 */ /* 0x000fee000fffe03f */
[----:B------:R0:W-:Y:S04]  /*104c0*/  STL.64 [R1+0x2f0], R16 ;  /* 0x0002f01001007387 */ /* 0x0001e80000100a00 */
[----:B------:R1:W-:Y:S04]  /*104d0*/  STL.64 [R1+0x2f8], R18 ;  /* 0x0002f81201007387 */ /* 0x0003e80000100a00 */
[----:B0-----:R-:W3:Y:S04]  /*104e0*/  LDL.LU R16, [R1+0x100] ;  /* 0x0001000001107983 */ /* 0x001ee80000300800 */
[----:B------:R-:W3:Y:S04]  /*104f0*/  LDL.LU R17, [R1+0x104] ;  /* 0x0001040001117983 */ /* 0x000ee80000300800 */
[----:B-1----:R-:W3:Y:S04]  /*10500*/  LDL.LU R18, [R1+0x108] ;  /* 0x0001080001127983 */ /* 0x002ee80000300800 */
[----:B------:R-:W3:Y:S01]  /*10510*/  LDL.LU R19, [R1+0x10c] ;  /* 0x00010c0001137983 */ /* 0x000ee20000300800 */
[C---:B--2---:R-:W-:Y:S03]  /*10520*/  HMMA.16816.F32 R24, R20.reuse, R26, R12 ;  /* 0x0000001a1418723c */ /* 0x044fe6000000180c */
[----:B------:R-:W2:Y:S04]  /*10530*/  LDL.LU.64 R14, [R1+0xa60] ;  /* 0x000a6000010e7983 */ /* 0x000ea80000300a00 */
[----:B------:R-:W2:Y:S11]  /*10540*/  LDL.LU.64 R12, [R1+0xa58] ;  /* 0x000a5800010c7983 */ /* 0x000eb60000300a00 */
[----:B------:R-:W-:Y:S05]  /*10550*/  @!UPT UIADD3 URZ, URZ, URZ, URZ ;  /* 0x0000003f3f3ff290 */ /* 0x000fea000fffe03f */
        /* <DEDUP_REMOVED lines=25> */
[----:B------:R-:W2:Y:S11]  /*106f0*/  LDL.LU.64 R14, [R1+0xa00] ;  /* 0x000a0000010e7983 */ /* 0x000eb60000300a00 */
[----:B------:R-:W-:Y:S10]  /*10700*/  @!UPT UIADD3 URZ, URZ, URZ, URZ ;  /* 0x0000003f3f3ff290 */ /* 0x000ff4000fffe03f */
[----:B------:R-:W-:Y:S04]  /*10710*/  STL.64 [R1+0x230], R24 ;  /* 0x0002301801007387 */ /* 0x000fe80000100a00 */
[----:B------:R0:W-:Y:S04]  /*10720*/  STL.64 [R1+0x238], R26 ;  /* 0x0002381a01007387 */ /* 0x0001e80000100a00 */
[----:B0-----:R-:W2:Y:S04]  /*10730*/  LDL.LU.64 R26, [R1+0x9f8] ;  /* 0x0009f800011a7983 */ /* 0x001ea80000300a00 */
[----:B------:R-:W2:Y:S02]  /*10740*/  LDL.LU.64 R24, [R1+0x9f0] ;  /* 0x0009f00001187983 */ /* 0x000ea40000300a00 */
[C---:B--2---:R-:W-:Y:S11]  /*10750*/  HMMA.16816.F32 R24, R20.reuse, R14, R24 ;  /* 0x0000000e1418723c */ /* 0x044ff60000001818 */
[----:B------:R-:W-:Y:S11]  /*10760*/  @!UPT UIADD3 URZ, URZ, URZ, URZ ;  /* 0x0000003f3f3ff290 */ /* 0x000ff6000fffe03f */
[----:B------:R-:W-:Y:S01]  /*10770*/  @!UPT UIADD3 URZ, URZ, URZ, URZ ;  /* 0x0000003f3f3ff290 */ /* 0x000fe2000fffe03f */
[----:B------:R-:W-:Y:S04]  /*10780*/  STL.64 [R1+0x220], R24 ;  /* 0x0002201801007387 */ /* 0x000fe80000100a00 */
[----:B------:R0:W-:Y:S04]  /*10790*/  STL.64 [R1+0x228], R26 ;  /* 0x0002281a01007387 */ /* 0x0001e80000100a00 */
[----:B0-----:R-:W2:Y:S04]  /*107a0*/  LDL.LU.64 R26, [R1+0x9e8] ;  /* 0x0009e800011a7983 */ /* 0x001ea80000300a00 */
[----:B------:R-:W2:Y:S04]  /*107b0*/  LDL.LU.64 R24, [R1+0x9e0] ;  /* 0x0009e00001187983 */ /* 0x000ea80000300a00 */
[----:B------:R0:W-:Y:S04]  /*107c0*/  STL.64 [R1+0x9c8], R14 ;  /* 0x0009c80e01007387 */ /* 0x0001e80000100a00 */
[----:B------:R-:W4:Y:S04]  /*107d0*/  LDL.LU R12, [R1+0x210] ;  /* 0x00021000010c7983 */ /* 0x000f280000300800 */
[----:B------:R-:W4:Y:S04]  /*107e0*/  LDL.LU R13, [R1+0x214] ;  /* 0x00021400010d7983 */ /* 0x000f280000300800 */
[----:B0-----:R-:W4:Y:S04]  /*107f0*/  LDL.LU R14, [R1+0x218] ;  /* 0x00021800010e7983 */ /* 0x001f280000300800 */
[----:B------:R-:W4:Y:S04]  /*10800*/  LDL.LU R15, [R1+0x21c] ;  /* 0x00021c00010f7983 */ /* 0x000f280000300800 */
[----:B------:R-:W-:Y:S01]  /*10810*/  STL.64 [R1+0x998], R10 ;  /* 0x0009980a01007387 */ /* 0x000fe20000100a00 */
[C---:B----4-:R-:W-:Y:S11]  /*10820*/  HMMA.16816.F32 R12, R20.reuse, R10, R12 ;  /* 0x0000000a140c723c */ /* 0x050ff6000000180c */
[----:B------:R-:W-:Y:S11]  /*10830*/  @!UPT UIADD3 URZ, URZ, URZ, URZ ;  /* 0x0000003f3f3ff290 */ /* 0x000ff6000fffe03f */
[----:B------:R-:W-:Y:S01]  /*10840*/  @!UPT UIADD3 URZ, URZ, URZ, URZ ;  /* 0x0000003f3f3ff290 */ /* 0x000fe2000fffe03f */
[----:B------:R-:W-:Y:S04]  /*10850*/  STL.64 [R1+0x210], R12 ;  /* 0x0002100c01007387 */ /* 0x000fe80000100a00 */
[----:B------:R3:W-:Y:S04]  /*10860*/  STL.64 [R1+0x218], R14 ;  /* 0x0002180e01007387 */ /* 0x0007e80000100a00 */
[----:B------:R-:W4:Y:S01]  /*10870*/  LDL.LU R8, [R1+0x1c0] ;  /* 0x0001c00001087983 */ /* 0x000f220000300800 */
[----:B---3--:R-:W-:Y:S11]  /*10880*/  HMMA.16816.F32 R12, R20, R6, R16 ;  /* 0x00000006140c723c */ /* 0x008ff60000001810 */
[----:B------:R-:W-:Y:S11]  /*10890*/  @!UPT UIADD3 URZ, URZ, URZ, URZ ;  /* 0x0000003f3f3ff290 */ /* 0x000ff6000fffe03f */
[----:B------:R-:W-:Y:S01]  /*108a0*/  @!UPT UIADD3 URZ, URZ, URZ, URZ ;  /* 0x0000003f3f3ff290 */ /* 0x000fe2000fffe03f */
[----:B------:R0:W-:Y:S04]  /*108b0*/  STL.64 [R1+0x100], R12 ;  /* 0x0001000c01007387 */ /* 0x0001e80000100a00 */
[----:B------:R1:W-:Y:S04]  /*108c0*/  STL.64 [R1+0x108], R14 ;  /* 0x0001080e01007387 */ /* 0x0003e80000100a00 */
[----:B------:R-:W4:Y:S04]  /*108d0*/  LDL.LU R9, [R1+0x1c4] ;  /* 0x0001c40001097983 */ /* 0x000f280000300800 */
[----:B------:R-:W3:Y:S04]  /*108e0*/  LDL.LU R10, [R1+0x1c8] ;  /* 0x0001c800010a7983 */ /* 0x000ee80000300800 */
[----:B------:R-:W3:Y:S04]  /*108f0*/  LDL.LU R11, [R1+0x1cc] ;  /* 0x0001cc00010b7983 */ /* 0x000ee80000300800 */
[----:B0-----:R-:W2:Y:S04]  /*10900*/  LDL.LU R12, [R1+0x1f0] ;  /* 0x0001f000010c7983 */ /* 0x001ea80000300800 */
[----:B------:R-:W2:Y:S04]  /*10910*/  LDL.LU R13, [R1+0x1f4] ;  /* 0x0001f400010d7983 */ /* 0x000ea80000300800 */
[----:B-1----:R-:W2:Y:S04]  /*10920*/  LDL.LU R14, [R1+0x1f8] ;  /* 0x0001f800010e7983 */ /* 0x002ea80000300800 */
[----:B------:R-:W2:Y:S04]  /*10930*/  LDL.LU R15, [R1+0x1fc] ;  /* 0x0001fc00010f7983 */ /* 0x000ea80000300800 */
[----:B---3--:R-:W-:Y:S04]  /*10940*/  STL.64 [R1+0x9a8], R10 ;  /* 0x0009a80a01007387 */ /* 0x008fe80000100a00 */
[----:B----4-:R0:W-:Y:S04]  /*10950*/  STL.64 [R1+0x9a0], R8 ;  /* 0x0009a00801007387 */ /* 0x0101e80000100a00 */
[----:B0-----:R-:W3:Y:S04]  /*10960*/  LDL.LU R8, [R1+0x1d0] ;  /* 0x0001d00001087983 */ /* 0x001ee80000300800 */
[----:B------:R-:W3:Y:S04]  /*10970*/  LDL.LU R9, [R1+0x1d4] ;  /* 0x0001d40001097983 */ /* 0x000ee80000300800 */
[----:B------:R-:W4:Y:S04]  /*10980*/  LDL.LU R10, [R1+0x1d8] ;  /* 0x0001d800010a7983 */ /* 0x000f280000300800 */
[----:B------:R-:W4:Y:S04]  /*10990*/  LDL.LU R11, [R1+0x1dc] ;  /* 0x0001dc00010b7983 */ /* 0x000f280000300800 */
[----:B------:R-:W2:Y:S04]  /*109a0*/  LDL.LU R16, [R1+0x1e0] ;  /* 0x0001e00001107983 */ /* 0x000ea80000300800 */
[----:B------:R-:W2:Y:S04]  /*109b0*/  LDL.LU R17, [R1+0x1e4] ;  /* 0x0001e40001117983 */ /* 0x000ea80000300800 */
[----:B------:R-:W2:Y:S04]  /*109c0*/  LDL.LU R18, [R1+0x1e8] ;  /* 0x0001e80001127983 */ /* 0x000ea80000300800 */
[----:B------:R-:W2:Y:S04]  /*109d0*/  LDL.LU R19, [R1+0x1ec] ;  /* 0x0001ec0001137983 */ /* 0x000ea80000300800 */
[----:B--2---:R0:W-:Y:S04]  /*109e0*/  STL.64 [R1+0x9d8], R18 ;  /* 0x0009d81201007387 */ /* 0x0041e80000100a00 */
[----:B------:R-:W-:Y:S04]  /*109f0*/  STL.64 [R1+0x9d0], R16 ;  /* 0x0009d01001007387 */ /* 0x000fe80000100a00 */
[----:B0-----:R-:W2:Y:S04]  /*10a00*/  LDL.64 R18, [R1+0x48] ;  /* 0x0000480001127983 */ /* 0x001ea80000100a00 */
[----:B----4-:R0:W-:Y:S04]  /*10a10*/  STL.64 [R1+0x9c0], R10 ;  /* 0x0009c00a01007387 */ /* 0x0101e80000100a00 */
[----:B---3--:R-:W-:Y:S04]  /*10a20*/  STL.64 [R1+0x9b8], R8 ;  /* 0x0009b80801007387 */ /* 0x008fe80000100a00 */
[----:B0-----:R-:W3:Y:S04]  /*10a30*/  LDL.64 R10, [R1+0x38] ;  /* 0x00003800010a7983 */ /* 0x001ee80000100a00 */
        /* <DEDUP_REMOVED lines=9> */
[----:B------:R-:W4:Y:S04]  /*10ad0*/  LDL.LU R23, [R1+0x1ac] ;  /* 0x0001ac0001177983 */ /* 0x000f280000300800 */
[----:B----4-:R0:W-:Y:S04]  /*10ae0*/  STL.64 [R1+0x978], R22 ;  /* 0x0009781601007387 */ /* 0x0101e80000100a00 */
[----:B--2---:R-:W-:Y:S04]  /*10af0*/  STL.64 [R1+0x970], R20 ;  /* 0x0009701401007387 */ /* 0x004fe80000100a00 */
[----:B0-----:R-:W2:Y:S04]  /*10b00*/  LDL.64 R22, [R1+0x8] ;  /* 0x0000080001167983 */ /* 0x001ea80000100a00 */
[----:B--2---:R0:W-:Y:S04]  /*10b10*/  STL.64 [R1+0x990], R22 ;  /* 0x0009901601007387 */ /* 0x0041e80000100a00 */
[----:B0-----:R-:W2:Y:S01]  /*10b20*/  LDL.64 R22, [R1+0x18] ;  /* 0x0000180001167983 */ /* 0x001ea20000100a00 */
[----:B------:R-:W-:Y:S01]  /*10b30*/  HMMA.16816.F32 R12, R24, R18, R12 ;  /* 0x00000012180c723c */ /* 0x000fe2000000180c */
[----:B------:R-:W-:-:S02]  /*10b40*/  IMAD.MOV.U32 R5, RZ, RZ, R18 ;  /* 0x000000ffff057224 */ /* 0x000fc400078e0012 */
[----:B------:R-:W-:Y:S01]  /*10b50*/  IMAD.MOV.U32 R4, RZ, RZ, R19 ;  /* 0x000000ffff047224 */ /* 0x000fe200078e0013 */
[----:B--2---:R0:W-:Y:S04]  /*10b60*/  STL.64 [R1+0x9b0], R22 ;  /* 0x0009b01601007387 */ /* 0x0041e80000100a00 */
[----:B0-----:R-:W2:Y:S04]  /*10b70*/  LDL.64 R22, [R1+0x28] ;  /* 0x0000280001167983 */ /* 0x001ea80000100a00 */
[----:B------:R-:W3:Y:S04]  /*10b80*/  LDL.LU.64 R18, [R1+0x9d8] ;  /* 0x0009d80001127983 */ /* 0x000ee80000300a00 */
[----:B------:R-:W3:Y:S07]  /*10b90*/  LDL.LU.64 R16, [R1+0x9d0] ;  /* 0x0009d00001107983 */ /* 0x000eee0000300a00 */
[----:B------:R-:W-:Y:S04]  /*10ba0*/  STL.64 [R1+0x1f0], R12 ;  /* 0x0001f00c01007387 */ /* 0x000fe80000100a00 */
[----:B------:R0:W-:Y:S04]  /*10bb0*/  STL.64 [R1+0x1f8], R14 ;  /* 0x0001f80e01007387 */ /* 0x0001e80000100a00 */
[----:B0-----:R-:W4:Y:S04]  /*10bc0*/  LDL.LU.64 R14, [R1+0x9c8] ;  /* 0x0009c800010e7983 */ /* 0x001f280000300a00 */
[----:B------:R-:W-:Y:S04]  /*10bd0*/  STL.64 [R1+0x988], R6 ;  /* 0x0009880601007387 */ /* 0x000fe80000100a00 */
[----:B------:R0:W-:Y:S04]  /*10be0*/  STL.64 [R1+0x980], R4 ;  /* 0x0009800401007387 */ /* 0x0001e80000100a00 */
[----:B0-----:R-:W2:Y:S04]  /*10bf0*/  LDL.LU R4, [R1+0x1b0] ;  /* 0x0001b00001047983 */ /* 0x001ea80000300800 */
[----:B------:R-:W2:Y:S04]  /*10c00*/  LDL.LU R5, [R1+0x1b4] ;  /* 0x0001b40001057983 */ /* 0x000ea80000300800 */
[----:B------:R-:W4:Y:S04]  /*10c10*/  LDL.LU R6, [R1+0x1b8] ;  /* 0x0001b80001067983 */ /* 0x000f280000300800 */
[----:B------:R-:W4:Y:S01]  /*10c20*/  LDL.LU R7, [R1+0x1bc] ;  /* 0x0001bc0001077983 */ /* 0x000f220000300800 */
[----:B---3--:R-:W-:Y:S11]  /*10c30*/  HMMA.16816.F32 R16, R24, R10, R16 ;  /* 0x0000000a1810723c */ /* 0x008ff60000001810 */
[----:B------:R-:W-:Y:S11]  /*10c40*/  @!UPT UIADD3 URZ, URZ, URZ, URZ ;  /* 0x0000003f3f3ff290 */ /* 0x000ff6000fffe03f */
[----:B------:R-:W-:Y:S01]  /*10c50*/  @!UPT UIADD3 URZ, URZ, URZ, URZ ;  /* 0x0000003f3f3ff290 */ /* 0x000fe2000fffe03f */
[----:B------:R0:W-:Y:S04]  /*10c60*/  STL.64 [R1+0x1e0], R16 ;  /* 0x0001e01001007387 */ /* 0x0001e80000100a00 */
[----:B------:R2:W-:Y:S01]  /*10c70*/  STL.64 [R1+0x1e8], R18 ;  /* 0x0001e81201007387 */ /* 0x0005e20000100a00 */
[----:B0-----:R-:W-:Y:S02]  /*10c80*/  IMAD.MOV.U32 R17, RZ, RZ, R10 ;  /* 0x000000ffff117224 */ /* 0x001fe400078e000a */
[----:B------:R-:W-:Y:S02]  /*10c90*/  IMAD.MOV.U32 R16, RZ, RZ, R11 ;  /* 0x000000ffff107224 */ /* 0x000fe400078e000b */
[----:B------:R-:W3:Y:S04]  /*10ca0*/  LDL.LU.64 R10, [R1+0x9c0] ;  /* 0x0009c000010a7983 */ /* 0x000ee80000300a00 */
[----:B------:R-:W3:Y:S01]  /*10cb0*/  LDL.LU.64 R8, [R1+0x9b8] ;  /* 0x0009b80001087983 */ /* 0x000ee20000300a00 */
[----:B--2---:R-:W-:-:S02]  /*10cc0*/  IMAD.MOV.U32 R19, RZ, RZ, R22 ;  /* 0x000000ffff137224 */ /* 0x004fc400078e0016 */
[----:B------:R-:W-:Y:S02]  /*10cd0*/  IMAD.MOV.U32 R18, RZ, RZ, R23 ;  /* 0x000000ffff127224 */ /* 0x000fe400078e0017 */
[----:B------:R-:W-:Y:S01]  /*10ce0*/  IMAD.MOV.U32 R12, RZ, RZ, R13 ;  /* 0x000000ffff0c7224 */ /* 0x000fe200078e000d */
[----:B---3--:R-:W-:Y:S01]  /*10cf0*/  HMMA.16816.F32 R8, R24, R22, R8 ;  /* 0x000000161808723c */ /* 0x008fe20000001808 */
[----:B------:R-:W2:Y:S11]  /*10d00*/  LDL.LU.64 R22, [R1+0x9b0] ;  /* 0x0009b00001167983 */ /* 0x000eb60000300a00 */
[----:B------:R-:W-:Y:S11]  /*10d10*/  @!UPT UIADD3 URZ, URZ, URZ, URZ ;  /* 0x0000003f3f3ff290 */ /* 0x000ff6000fffe03f */
[----:B------:R-:W-:Y:S01]  /*10d20*/  STL.64 [R1+0x1d0], R8 ;  /* 0x0001d00801007387 */ /* 0x000fe20000100a00 */
[----:B------:R-:W-:-:S03]  /*10d30*/  IMAD.MOV.U32 R13, RZ, RZ, R9 ;  /* 0x000000ffff0d7224 */ /* 0x000fc600078e0009 */
[----:B------:R0:W-:Y:S04]  /*10d40*/  STL.64 [R1+0x1d8], R10 ;  /* 0x0001d80a01007387 */ /* 0x0001e80000100a00 */
[----:B0-----:R-:W2:Y:S04]  /*10d50*/  LDL.LU.64 R10, [R1+0x9a8] ;  /* 0x0009a800010a7983 */ /* 0x001ea80000300a00 */
        /* <DEDUP_REMOVED lines=9> */
[----:B------:R-:W4:Y:S02]  /*10df0*/  LDL.LU.64 R22, [R1+0x990] ;  /* 0x0009900001167983 */ /* 0x000f240000300a00 */
[----:B----4-:R-:W-:Y:S01]  /*10e00*/  HMMA.16816.F32 R4, R24, R22, R4 ;  /* 0x000000161804723c */ /* 0x010fe20000001804 */
[----:B------:R-:W-:-:S02]  /*10e10*/  IMAD.MOV.U32 R0, RZ, RZ, R22 ;  /* 0x000000ffff007224 */ /* 0x000fc400078e0016 */
[----:B------:R-:W-:Y:S11]  /*10e20*/  IMAD.MOV.U32 R3, RZ, RZ, R23 ;  /* 0x000000ffff037224 */ /* 0x000ff600078e0017 */
[----:B------:R-:W-:Y:S09]  /*10e30*/  @!UPT UIADD3 URZ, URZ, URZ, URZ ;  /* 0x0000003f3f3ff290 */ /* 0x000ff2000fffe03f */
[----:B------:R-:W-:Y:S04]  /*10e40*/  STL.64 [R1+0x1b0], R4 ;  /* 0x0001b00401007387 */ /* 0x000fe80000100a00 */
[----:B------:R0:W-:Y:S04]  /*10e50*/  STL.64 [R1+0x1b8], R6 ;  /* 0x0001b80601007387 */ /* 0x0001e80000100a00 */
[----:B0-----:R-:W3:Y:S04]  /*10e60*/  LDL.LU.64 R6, [R1+0x988] ;  /* 0x0009880001067983 */ /* 0x001ee80000300a00 */
[----:B------:R-:W4:Y:S04]  /*10e70*/  LDL.LU.64 R4, [R1+0x980] ;  /* 0x0009800001047983 */ /* 0x000f280000300a00 */
[----:B------:R-:W2:Y:S04]  /*10e80*/  LDL.LU.64 R22, [R1+0x978] ;  /* 0x0009780001167983 */ /* 0x000ea80000300a00 */
        /* <DEDUP_REMOVED lines=8> */
[----:B------:R0:W-:Y:S04]  /*10f10*/  STL.64 [R1+0x8f0], R14 ;  /* 0x0008f00e01007387 */ /* 0x0001e80000100a00 */
[----:B------:R-:W-:Y:S01]  /*10f20*/  STL.64 [R1+0x8e8], R12 ;  /* 0x0008e80c01007387 */ /* 0x000fe20000100a00 */
[----:B0-----:R-:W-:-:S02]  /*10f30*/  IMAD.MOV.U32 R14, RZ, RZ, R0 ;  /* 0x000000ffff0e7224 */ /* 0x001fc400078e0000 */
[----:B------:R-:W-:Y:S01]  /*10f40*/  IMAD.MOV.U32 R15, RZ, RZ, R3 ;  /* 0x000000ffff0f7224 */ /* 0x000fe200078e0003 */
[----:B------:R-:W3:Y:S04]  /*10f50*/  LDL.LU R0, [R1+0x95c] ;  /* 0x00095c0001007983 */ /* 0x000ee80000300800 */
[----:B------:R-:W3:Y:S04]  /*10f60*/  LDL.LU R3, [R1+0x958] ;  /* 0x0009580001037983 */ /* 0x000ee80000300800 */
[----:B------:R0:W-:Y:S02]  /*10f70*/  STL.64 [R1+0x908], R14 ;  /* 0x0009080e01007387 */ /* 0x0001e40000100a00 */
[----:B0-----:R-:W-:-:S02]  /*10f80*/  IMAD.MOV.U32 R14, RZ, RZ, R9 ;  /* 0x000000ffff0e7224 */ /* 0x001fc400078e0009 */
[----:B------:R-:W-:Y:S01]  /*10f90*/  IMAD.MOV.U32 R15, RZ, RZ, R8 ;  /* 0x000000ffff0f7224 */ /* 0x000fe200078e0008 */
[----:B--2---:R-:W-:Y:S11]  /*10fa0*/  HMMA.16816.F32 R20, R24, R10, R20 ;  /* 0x0000000a1814723c */ /* 0x004ff60000001814 */
[----:B------:R-:W-:Y:S11]  /*10fb0*/  @!UPT UIADD3 URZ, URZ, URZ, URZ ;  /* 0x0000003f3f3ff290 */ /* 0x000ff6000fffe03f */
[----:B------:R-:W-:Y:S01]  /*10fc0*/  @!UPT UIADD3 URZ, URZ, URZ, URZ ;  /* 0x0000003f3f3ff290 */ /* 0x000fe2000fffe03f */
[----:B------:R-:W-:Y:S04]  /*10fd0*/  STL.64 [R1+0x190], R20 ;  /* 0x0001901401007387 */ /* 0x000fe80000100a00 */
[----:B------:R-:W-:Y:S04]  /*10fe0*/  STL.64 [R1+0x198], R22 ;  /* 0x0001981601007387 */ /* 0x000fe80000100a00 */
[----:B------:R-:W-:Y:S04]  /*10ff0*/  STL.64 [R1+0x920], R14 ;  /* 0x0009200e01007387 */ /* 0x000fe80000100a00 */
[----:B------:R0:W-:Y:S04]  /*11000*/  STL.64 [R1+0x8e0], R10 ;  /* 0x0008e00a01007387 */ /* 0x0001e80000100a00 */
[----:B------:R-:W2:Y:S04]  /*11010*/  LDL.LU R8, [R1+0x380] ;  /* 0x0003800001087983 */ /* 0x000ea80000300800 */
[----:B------:R-:W2:Y:S04]  /*11020*/  LDL.LU R9, [R1+0x384] ;  /* 0x0003840001097983 */ /* 0x000ea80000300800 */
[----:B0-----:R-:W2:Y:S04]  /*11030*/  LDL.LU R10, [R1+0x388] ;  /* 0x00038800010a7983 */ /* 0x001ea80000300800 */
[----:B------:R-:W2:Y:S01]  /*11040*/  LDL.LU R11, [R1+0x38c] ;  /* 0x00038c00010b7983 */ /* 0x000ea20000300800 */
[----:B------:R-:W-:-:S02]  /*11050*/  IMAD.MOV.U32 R14, RZ, RZ, R19 ;  /* 0x000000ffff0e7224 */ /* 0x000fc400078e0013 */
[----:B------:R-:W-:-:S05]  /*11060*/  IMAD.MOV.U32 R15, RZ, RZ, R18 ;  /* 0x000000ffff0f7224 */ /* 0x000fca00078e0012 */
[----:B------:R0:W-:Y:S02]  /*11070*/  STL.64 [R1+0x938], R14 ;  /* 0x0009380e01007387 */ /* 0x0001e40000100a00 */
[----:B0-----:R-:W-:Y:S02]  /*11080*/  IMAD.MOV.U32 R14, RZ, RZ, R17 ;  /* 0x000000ffff0e7224 */ /* 0x001fe400078e0011 */
[----:B------:R-:W-:Y:S02]  /*11090*/  IMAD.MOV.U32 R15, RZ, RZ, R16 ;  /* 0x000000ffff0f7224 */ /* 0x000fe400078e0010 */
[----:B------:R-:W3:Y:S04]  /*110a0*/  LDL.LU R16, [R1+0x70] ;  /* 0x0000700001107983 */ /* 0x000ee80000300800 */
[----:B------:R-:W3:Y:S04]  /*110b0*/  LDL.LU R17, [R1+0x74] ;  /* 0x0000740001117983 */ /* 0x000ee80000300800 */
[----:B------:R-:W3:Y:S04]  /*110c0*/  LDL.LU R18, [R1+0x78] ;  /* 0x0000780001127983 */ /* 0x000ee80000300800 */
[----:B------:R-:W3:Y:S04]  /*110d0*/  LDL.LU R19, [R1+0x7c] ;  /* 0x00007c0001137983 */ /* 0x000ee80000300800 */
[----:B------:R-:W-:Y:S04]  /*110e0*/  STL.64 [R1+0x950], R14 ;  /* 0x0009500e01007387 */ /* 0x000fe80000100a00 */
[----:B--2---:R-:W-:Y:S04]  /*110f0*/  STL.64 [R1+0x900], R10 ;  /* 0x0009000a01007387 */ /* 0x004fe80000100a00 */
[----:B------:R0:W-:Y:S04]  /*11100*/  STL.64 [R1+0x8f8], R8 ;  /* 0x0008f80801007387 */ /* 0x0001e80000100a00 */
[----:B0-----:R-:W2:Y:S04]  /*11110*/  LDL.LU R8, [R1+0x390] ;  /* 0x0003900001087983 */ /* 0x001ea80000300800 */
[----:B------:R-:W2:Y:S04]  /*11120*/  LDL.LU R9, [R1+0x394] ;  /* 0x0003940001097983 */ /* 0x000ea80000300800 */
[----:B------:R-:W2:Y:S04]  /*11130*/  LDL.LU R10, [R1+0x398] ;  /* 0x00039800010a7983 */ /* 0x000ea80000300800 */
[----:B------:R-:W2:Y:S04]  /*11140*/  LDL.LU R11, [R1+0x39c] ;  /* 0x00039c00010b7983 */ /* 0x000ea80000300800 */
[----:B------:R-:W3:Y:S04]  /*11150*/  LDL.LU R12, [R1+0x3d0] ;  /* 0x0003d000010c7983 */ /* 0x000ee80000300800 */
[----:B------:R-:W3:Y:S04]  /*11160*/  LDL.LU R13, [R1+0x3d4] ;  /* 0x0003d400010d7983 */ /* 0x000ee80000300800 */
[----:B------:R-:W3:Y:S04]  /*11170*/  LDL.LU R14, [R1+0x3d8] ;  /* 0x0003d800010e7983 */ /* 0x000ee80000300800 */
[----:B------:R-:W3:Y:S04]  /*11180*/  LDL.LU R15, [R1+0x3dc] ;  /* 0x0003dc00010f7983 */ /* 0x000ee80000300800 */
[----:B--2---:R-:W-:Y:S04]  /*11190*/  STL.64 [R1+0x918], R10 ;  /* 0x0009180a01007387 */ /* 0x004fe80000100a00 */
[----:B------:R0:W-:Y:S04]  /*111a0*/  STL.64 [R1+0x910], R8 ;  /* 0x0009100801007387 */ /* 0x0001e80000100a00 */
[----:B0-----:R-:W2:Y:S04]  /*111b0*/  LDL.LU R8, [R1+0x3a0] ;  /* 0x0003a00001087983 */ /* 0x001ea80000300800 */
[----:B------:R-:W2:Y:S04]  /*111c0*/  LDL.LU R9, [R1+0x3a4] ;  /* 0x0003a40001097983 */ /* 0x000ea80000300800 */
[----:B------:R-:W2:Y:S04]  /*111d0*/  LDL.LU R10, [R1+0x3a8] ;  /* 0x0003a800010a7983 */ /* 0x000ea80000300800 */
[----:B------:R-:W2:Y:S04]  /*111e0*/  LDL.LU R11, [R1+0x3ac] ;  /* 0x0003ac00010b7983 */ /* 0x000ea80000300800 */
[----:B------:R-:W0:Y:S01]  /*111f0*/  S2R R23, SR_TID.X ;  /* 0x0000000000177919 */ /* 0x000e220000002100 */
[----:B---3--:R-:W-:Y:S03]  /*11200*/  HMMA.16816.F32 R24, R24, R6, R16 ;  /* 0x000000061818723c */ /* 0x008fe60000001810 */
[----:B------:R-:W-:Y:S04]  /*11210*/  LDSM.16.MT88.4 R16, [R29+0x9080] ;  /* 0x009080001d10783b */ /* 0x000fe80000004200 */
[----:B--2---:R-:W-:Y:S04]  /*11220*/  STL.64 [R1+0x930], R10 ;  /* 0x0009300a01007387 */ /* 0x004fe80000100a00 */
[----:B------:R1:W-:Y:S04]  /*11230*/  STL.64 [R1+0x928], R8 ;  /* 0x0009280801007387 */ /* 0x0003e80000100a00 */
[----:B-1----:R-:W2:Y:S04]  /*11240*/  LDL.LU R8, [R1+0x3b0] ;  /* 0x0003b00001087983 */ /* 0x002ea80000300800 */
[----:B------:R-:W2:Y:S04]  /*11250*/  LDL.LU R9, [R1+0x3b4] ;  /* 0x0003b40001097983 */ /* 0x000ea80000300800 */
[----:B------:R-:W3:Y:S04]  /*11260*/  LDL.LU R10, [R1+0x3b8] ;  /* 0x0003b800010a7983 */ /* 0x000ee80000300800 */
[----:B------:R-:W3:Y:S01]  /*11270*/  LDL.LU R11, [R1+0x3bc] ;  /* 0x0003bc00010b7983 */ /* 0x000ee20000300800 */
[----:B0-----:R-:W-:-:S02]  /*11280*/  IMAD.SHL.U32 R22, R23, 0x2, RZ ;  /* 0x0000000217167824 */ /* 0x001fc400078e00ff */
[----:B------:R-:W-:-:S03]  /*11290*/  IMAD.SHL.U32 R23, R23, 0x80, RZ ;  /* 0x0000008017177824 */ /* 0x000fc600078e00ff */
[----:B------:R-:W-:-:S04]  /*112a0*/  LOP3.LUT R28, R28, 0x10, R22, 0x78, !PT ;  /* 0x000000101c1c7812 */ /* 0x000fc800078e7816 */
[----:B------:R-:W-:-:S04]  /*112b0*/  LOP3.LUT R28, R28, 0x800, R23, 0xf8, !PT ;  /* 0x000008001c1c7812 */ /* 0x000fc800078ef817 */
[----:B------:R-:W-:-:S05]  /*112c0*/  LOP3.LUT R28, R28, 0x60, RZ, 0x3c, !PT ;  /* 0x000000601c1c7812 */ /* 0x000fca00078e3cff */
[----:B------:R-:W0:Y:S04]  /*112d0*/  LDSM.16.MT88.4 R20, [R28+0x9000] ;  /* 0x009000001c14783b */ /* 0x000e280000004200 */
[----:B---3--:R-:W-:Y:S04]  /*112e0*/  STL.64 [R1+0x948], R10 ;  /* 0x0009480a01007387 */ /* 0x008fe80000100a00 */
[----:B--2---:R1:W-:Y:S04]  /*112f0*/  STL.64 [R1+0x940], R8 ;  /* 0x0009400801007387 */ /* 0x0043e80000100a00 */
[----:B-1----:R-:W2:Y:S04]  /*11300*/  LDL.LU R8, [R1+0x3c0] ;  /* 0x0003c00001087983 */ /* 0x002ea80000300800 */
[----:B------:R-:W2:Y:S04]  /*11310*/  LDL.LU R9, [R1+0x3c4] ;  /* 0x0003c40001097983 */ /* 0x000ea80000300800 */
[----:B------:R-:W2:Y:S04]  /*11320*/  LDL.LU R10, [R1+0x3c8] ;  /* 0x0003c800010a7983 */ /* 0x000ea80000300800 */
[----:B------:R-:W2:Y:S04]  /*11330*/  LDL.LU R11, [R1+0x3cc] ;  /* 0x0003cc00010b7983 */ /* 0x000ea80000300800 */
[----:B------:R-:W-:Y:S04]  /*11340*/  STL.64 [R1+0x70], R24 ;  /* 0x0000701801007387 */ /* 0x000fe80000100a00 */
[----:B------:R-:W-:Y:S04]  /*11350*/  STL.64 [R1+0x78], R26 ;  /* 0x0000781a01007387 */ /* 0x000fe80000100a00 */
[----:B------:R-:W1:Y:S04]  /*11360*/  LDSM.16.MT88.4 R24, [R28+0x9080] ;  /* 0x009080001c18783b */ /* 0x000e680000004200 */
[----:B0-----:R-:W-:Y:S04]  /*11370*/  STL.64 [R1+0x8d8], R22 ;  /* 0x0008d81601007387 */ /* 0x001fe80000100a00 */
[----:B------:R0:W-:Y:S04]  /*11380*/  STL.64 [R1+0x8d0], R20 ;  /* 0x0008d01401007387 */ /* 0x0001e80000100a00 */
[----:B0-----:R-:W3:Y:S04]  /*11390*/  LDL.LU R20, [R1+0x50] ;  /* 0x0000500001147983 */ /* 0x001ee80000300800 */
[----:B------:R-:W3:Y:S04]  /*113a0*/  LDL.LU R21, [R1+0x54] ;  /* 0x0000540001157983 */ /* 0x000ee80000300800 */
[----:B------:R-:W3:Y:S04]  /*113b0*/  LDL.LU R22, [R1+0x58] ;  /* 0x0000580001167983 */ /* 0x000ee80000300800 */
[----:B------:R-:W3:Y:S04]  /*113c0*/  LDL.LU R23, [R1+0x5c] ;  /* 0x00005c0001177983 */ /* 0x000ee80000300800 */
[----:B-1----:R4:W-:Y:S04]  /*113d0*/  STL.64 [R1+0x848], R26 ;  /* 0x0008481a01007387 */ /* 0x0029e80000100a00 */
[----:B------:R0:W-:Y:S01]  /*113e0*/  STL.64 [R1+0x840], R24 ;  /* 0x0008401801007387 */ /* 0x0001e20000100a00 */
[----:B----4-:R-:W-:-:S02]  /*113f0*/  IMAD.MOV.U32 R26, RZ, RZ, R5 ;  /* 0x000000ffff1a7224 */ /* 0x010fc400078e0005 */
[----:B------:R-:W-:-:S07]  /*11400*/  IMAD.MOV.U32 R27, RZ, RZ, R4 ;  /* 0x000000ffff1b7224 */ /* 0x000fce00078e0004 */
[C---:B0-----:R-:W-:Y:S01]  /*11410*/  HMMA.16816.F32 R24, R16.reuse, R26, R12 ;  /* 0x0000001a1018723c */ /* 0x041fe2000000180c */
[----:B------:R-:W2:Y:S11]  /*11420*/  LDL.LU.64 R14, [R1+0x950] ;  /* 0x00095000010e7983 */ /* 0x000eb60000300a00 */
[----:B------:R-:W-:Y:S11]  /*11430*/  @!UPT UIADD3 URZ, URZ, URZ, URZ ;  /* 0x0000003f3f3ff290 */ /* 0x000ff6000fffe03f */
[----:B------:R0:W-:Y:S04]  /*11440*/  STL.64 [R1+0x3d0], R24 ;  /* 0x0003d01801007387 */ /* 0x0001e80000100a00 */
[----:B------:R1:W-:Y:S04]  /*11450*/  STL.64 [R1+0x3d8], R26 ;  /* 0x0003d81a01007387 */ /* 0x0003e80000100a00 */
[----:B0-----:R-:W4:Y:S04]  /*11460*/  LDL.LU R24, [R1+0x2e0] ;  /* 0x0002e00001187983 */ /* 0x001f280000300800 */
[----:B------:R-:W4:Y:S04]  /*11470*/  LDL.LU R25, [R1+0x2e4] ;  /* 0x0002e40001197983 */ /* 0x000f280000300800 */
[----:B-1----:R-:W4:Y:S04]  /*11480*/  LDL.LU R26, [R1+0x2e8] ;  /* 0x0002e800011a7983 */ /* 0x002f280000300800 */
[----:B------:R-:W4:Y:S01]  /*11490*/  LDL.LU R27, [R1+0x2ec] ;  /* 0x0002ec00011b7983 */ /* 0x000f220000300800 */
        /* <DEDUP_REMOVED lines=27> */
[----:B0-----:R-:W2:Y:S04]  /*11650*/  LDL.LU.64 R14, [R1+0x8f0] ;  /* 0x0008f000010e7983 */ /* 0x001ea80000300a00 */
[----:B------:R-:W3:Y:S01]  /*11660*/  LDL.LU.64 R12, [R1+0x8e8] ;  /* 0x0008e800010c7983 */ /* 0x000ee20000300a00 */
[C---:B--2---:R-:W-:Y:S11]  /*11670*/  HMMA.16816.F32 R8, R16.reuse, R14, R8 ;  /* 0x0000000e1008723c */ /* 0x044ff60000001808 */
[----:B------:R-:W-:Y:S11]  /*11680*/  @!UPT UIADD3 URZ, URZ, URZ, URZ ;  /* 0x0000003f3f3ff290 */ /* 0x000ff6000fffe03f */
[----:B------:R-:W-:Y:S01]  /*11690*/  @!UPT UIADD3 URZ, URZ, URZ, URZ ;  /* 0x0000003f3f3ff290 */ /* 0x000fe2000fffe03f */
[----:B------:R-:W-:Y:S04]  /*116a0*/  STL.64 [R1+0x380], R8 ;  /* 0x0003800801007387 */ /* 0x000fe80000100a00 */
[----:B------:R0:W-:Y:S04]  /*116b0*/  STL.64 [R1+0x388], R10 ;  /* 0x0003880a01007387 */ /* 0x0001e80000100a00 */
[----:B0-----:R-:W2:Y:S04]  /*116c0*/  LDL.LU.64 R10, [R1+0x8e0] ;  /* 0x0008e000010a7983 */ /* 0x001ea80000300a00 */
[----:B------:R-:W-:Y:S04]  /*116d0*/  STL.64 [R1+0x880], R14 ;  /* 0x0008800e01007387 */ /* 0x000fe80000100a00 */
[----:B---3--:R0:W-:Y:S04]  /*116e0*/  STL.64 [R1+0x878], R12 ;  /* 0x0008780c01007387 */ /* 0x0081e80000100a00 */
[----:B0-----:R-:W3:Y:S04]  /*116f0*/  LDL.LU R12, [R1+0x370] ;  /* 0x00037000010c7983 */ /* 0x001ee80000300800 */
[----:B------:R-:W3:Y:S04]  /*11700*/  LDL.LU R13, [R1+0x374] ;  /* 0x00037400010d7983 */ /* 0x000ee80000300800 */
[----:B------:R-:W3:Y:S04]  /*11710*/  LDL.LU R14, [R1+0x378] ;  /* 0x00037800010e7983 */ /* 0x000ee80000300800 */
[----:B------:R-:W3:Y:S04]  /*11720*/  LDL.LU R15, [R1+0x37c] ;  /* 0x00037c00010f7983 */ /* 0x000ee80000300800 */
[----:B--2---:R0:W-:Y:S01]  /*11730*/  STL.64 [R1+0x8c8], R10 ;  /* 0x0008c80a01007387 */ /* 0x0041e20000100a00 */
[C---:B---3--:R-:W-:Y:S03]  /*11740*/  HMMA.16816.F32 R12, R16.reuse, R10, R12 ;  /* 0x0000000a100c723c */ /* 0x048fe6000000180c */
[----:B0-----:R-:W4:Y:S11]  /*11750*/  LDL.LU.64 R10, [R1+0x48] ;  /* 0x00004800010a7983 */ /* 0x001f360000300a00 */
[----:B------:R-:W-:Y:S09]  /*11760*/  @!UPT UIADD3 URZ, URZ, URZ, URZ ;  /* 0x0000003f3f3ff290 */ /* 0x000ff2000fffe03f */
[----:B------:R0:W-:Y:S04]  /*11770*/  STL.64 [R1+0x370], R12 ;  /* 0x0003700c01007387 */ /* 0x0001e80000100a00 */
[----:B------:R1:W-:Y:S04]  /*11780*/  STL.64 [R1+0x378], R14 ;  /* 0x0003780e01007387 */ /* 0x0003e80000100a00 */
[----:B0-----:R-:W2:Y:S04]  /*11790*/  LDL.LU R12, [R1+0x2a0] ;  /* 0x0002a000010c7983 */ /* 0x001ea80000300800 */
[----:B------:R-:W2:Y:S04]  /*117a0*/  LDL.LU R13, [R1+0x2a4] ;  /* 0x0002a400010d7983 */ /* 0x000ea80000300800 */
[----:B-1----:R-:W3:Y:S04]  /*117b0*/  LDL.LU R14, [R1+0x2a8] ;  /* 0x0002a800010e7983 */ /* 0x002ee80000300800 */
[----:B------:R-:W3:Y:S04]  /*117c0*/  LDL.LU R15, [R1+0x2ac] ;  /* 0x0002ac00010f7983 */ /* 0x000ee80000300800 */
[----:B---3--:R-:W-:Y:S04]  /*117d0*/  STL.64 [R1+0x8a0], R14 ;  /* 0x0008a00e01007387 */ /* 0x008fe80000100a00 */
[----:B--2---:R0:W-:Y:S04]  /*117e0*/  STL.64 [R1+0x898], R12 ;  /* 0x0008980c01007387 */ /* 0x0041e80000100a00 */
[----:B0-----:R-:W2:Y:S04]  /*117f0*/  LDL.LU R12, [R1+0x2b0] ;  /* 0x0002b000010c7983 */ /* 0x001ea80000300800 */
[----:B------:R-:W2:Y:S04]  /*11800*/  LDL.LU R13, [R1+0x2b4] ;  /* 0x0002b400010d7983 */ /* 0x000ea80000300800 */
[----:B------:R-:W3:Y:S04]  /*11810*/  LDL.LU R14, [R1+0x2b8] ;  /* 0x0002b800010e7983 */ /* 0x000ee80000300800 */
[----:B------:R-:W3:Y:S04]  /*11820*/  LDL.LU R15, [R1+0x2bc] ;  /* 0x0002bc00010f7983 */ /* 0x000ee80000300800 */
[----:B---3--:R0:W-:Y:S04]  /*11830*/  STL.64 [R1+0x8b8], R14 ;  /* 0x0008b80e01007387 */ /* 0x0081e80000100a00 */
[----:B--2---:R-:W-:Y:S04]  /*11840*/  STL.64 [R1+0x8b0], R12 ;  /* 0x0008b00c01007387 */ /* 0x004fe80000100a00 */
[----:B0-----:R-:W2:Y:S01]  /*11850*/  LDL.LU.64 R14, [R1+0x28] ;  /* 0x00002800010e7983 */ /* 0x001ea20000300a00 */
[----:B------:R-:W-:Y:S03]  /*11860*/  HMMA.16816.F32 R16, R16, R6, R20 ;  /* 0x000000061010723c */ /* 0x000fe60000001814 */
[----:B--2---:R0:W-:Y:S04]  /*11870*/  STL.64 [R1+0x8c0], R14 ;  /* 0x0008c00e01007387 */ /* 0x0041e80000100a00 */
[----:B0-----:R-:W2:Y:S04]  /*11880*/  LDL.LU.64 R14, [R1+0x38] ;  /* 0x00003800010e7983 */ /* 0x001ea80000300a00 */
[----:B------:R-:W4:Y:S04]  /*11890*/  LDL.LU.64 R22, [R1+0x8d8] ;  /* 0x0008d80001167983 */ /* 0x000f280000300a00 */
[----:B------:R-:W4:Y:S08]  /*118a0*/  LDL.LU.64 R20, [R1+0x8d0] ;  /* 0x0008d00001147983 */ /* 0x000f300000300a00 */
[----:B------:R0:W-:Y:S04]  /*118b0*/  STL.64 [R1+0x50], R16 ;  /* 0x0000501001007387 */ /* 0x0001e80000100a00 */
[----:B------:R1:W-:Y:S04]  /*118c0*/  STL.64 [R1+0x58], R18 ;  /* 0x0000581201007387 */ /* 0x0003e80000100a00 */
[----:B0-----:R-:W3:Y:S04]  /*118d0*/  LDL.LU R16, [R1+0x2c0] ;  /* 0x0002c00001107983 */ /* 0x001ee80000300800 */
[----:B------:R-:W3:Y:S04]  /*118e0*/  LDL.LU R17, [R1+0x2c4] ;  /* 0x0002c40001117983 */ /* 0x000ee80000300800 */
[----:B-1----:R-:W3:Y:S04]  /*118f0*/  LDL.LU R18, [R1+0x2c8] ;  /* 0x0002c80001127983 */ /* 0x002ee80000300800 */
[----:B------:R-:W3:Y:S01]  /*11900*/  LDL.LU R19, [R1+0x2cc] ;  /* 0x0002cc0001137983 */ /* 0x000ee20000300800 */
[C---:B----4-:R-:W-:Y:S11]  /*11910*/  HMMA.16816.F32 R24, R20.reuse, R10, R24 ;  /* 0x0000000a1418723c */ /* 0x050ff60000001818 */
[----:B------:R-:W-:Y:S11]  /*11920*/  @!UPT UIADD3 URZ, URZ, URZ, URZ ;  /* 0x0000003f3f3ff290 */ /* 0x000ff6000fffe03f */
[----:B------:R-:W-:Y:S01]  /*11930*/  @!UPT UIADD3 URZ, URZ, URZ, URZ ;  /* 0x0000003f3f3ff290 */ /* 0x000fe2000fffe03f */
[----:B------:R0:W-:Y:S04]  /*11940*/  STL.64 [R1+0x2e0], R24 ;  /* 0x0002e01801007387 */ /* 0x0001e80000100a00 */
[----:B------:R-:W-:Y:S01]  /*11950*/  STL.64 [R1+0x2e8], R26 ;  /* 0x0002e81a01007387 */ /* 0x000fe20000100a00 */
[----:B0-----:R-:W-:Y:S02]  /*11960*/  IMAD.MOV.U32 R25, RZ, RZ, R10 ;  /* 0x000000ffff197224 */ /* 0x001fe400078e000a */
[----:B------:R-:W-:Y:S02]  /*11970*/  IMAD.MOV.U32 R24, RZ, RZ, R11 ;  /* 0x000000ffff187224 */ /* 0x000fe400078e000b */
[----:B------:R-:W4:Y:S04]  /*11980*/  LDL.LU.64 R10, [R1+0x8c8] ;  /* 0x0008c800010a7983 */ /* 0x000f280000300a00 */
[----:B------:R-:W2:Y:S04]  /*11990*/  LDL.LU R4, [R1+0x488] ;  /* 0x0004880001047983 */ /* 0x000ea80000300800 */
[----:B------:R-:W2:Y:S04]  /*119a0*/  LDL.LU R5, [R1+0x4dc] ;  /* 0x0004dc0001057983 */ /* 0x000ea80000300800 */
[----:B------:R-:W-:Y:S04]  /*119b0*/  STL.64 [R1+0x858], R6 ;  /* 0x0008580601007387 */ /* 0x000fe80000100a00 */
[----:B--2---:R0:W-:Y:S04]  /*119c0*/  STL.64 [R1+0x850], R4 ;  /* 0x0008500401007387 */ /* 0x0041e80000100a00 */
[----:B0-----:R-:W2:Y:S04]  /*119d0*/  LDL.LU R4, [R1+0x2d0] ;  /* 0x0002d00001047983 */ /* 0x001ea80000300800 */
[----:B------:R-:W2:Y:S04]  /*119e0*/  LDL.LU R5, [R1+0x2d4] ;  /* 0x0002d40001057983 */ /* 0x000ea80000300800 */
[----:B------:R-:W2:Y:S04]  /*119f0*/  LDL.LU R6, [R1+0x2d8] ;  /* 0x0002d80001067983 */ /* 0x000ea80000300800 */
[----:B------:R-:W2:Y:S04]  /*11a00*/  LDL.LU R7, [R1+0x2dc] ;  /* 0x0002dc0001077983 */ /* 0x000ea80000300800 */
[----:B------:R-:W2:Y:S04]  /*11a10*/  LDL.LU R8, [R1+0x4e0] ;  /* 0x0004e00001087983 */ /* 0x000ea80000300800 */
[----:B------:R-:W2:Y:S04]  /*11a20*/  LDL.LU R9, [R1+0x588] ;  /* 0x0005880001097983 */ /* 0x000ea80000300800 */
[----:B----4-:R-:W-:Y:S04]  /*11a30*/  STL.64 [R1+0x870], R10 ;  /* 0x0008700a01007387 */ /* 0x010fe80000100a00 */
[----:B--2---:R0:W-:Y:S04]  /*11a40*/  STL.64 [R1+0x868], R8 ;  /* 0x0008680801007387 */ /* 0x0041e80000100a00 */
[----:B0-----:R-:W2:Y:S04]  /*11a50*/  LDL.LU R8, [R1+0x290] ;  /* 0x0002900001087983 */ /* 0x001ea80000300800 */
[----:B------:R-:W2:Y:S04]  /*11a60*/  LDL.LU R9, [R1+0x294] ;  /* 0x0002940001097983 */ /* 0x000ea80000300800 */
[----:B------:R-:W4:Y:S04]  /*11a70*/  LDL.LU R10, [R1+0x298] ;  /* 0x00029800010a7983 */ /* 0x000f280000300800 */
[----:B------:R-:W4:Y:S01]  /*11a80*/  LDL.LU R11, [R1+0x29c] ;  /* 0x00029c00010b7983 */ /* 0x000f220000300800 */
[----:B------:R-:W-:Y:S03]  /*11a90*/  HMMA.16816.F32 R4, R20, R14, R4 ;  /* 0x0000000e1404723c */ /* 0x000fe60000001804 */
[----:B----4-:R0:W-:Y:S04]  /*11aa0*/  STL.64 [R1+0x890], R10 ;  /* 0x0008900a01007387 */ /* 0x0101e80000100a00 */
[----:B--2---:R-:W-:Y:S04]  /*11ab0*/  STL.64 [R1+0x888], R8 ;  /* 0x0008880801007387 */ /* 0x004fe80000100a00 */
[----:B0-----:R-:W2:Y:S04]  /*11ac0*/  LDL.LU.64 R10, [R1+0x8] ;  /* 0x00000800010a7983 */ /* 0x001ea80000300a00 */
[----:B--2---:R0:W-:Y:S04]  /*11ad0*/  STL.64 [R1+0x8a8], R10 ;  /* 0x0008a80a01007387 */ /* 0x0041e80000100a00 */
[----:B0-----:R-:W2:Y:S04]  /*11ae0*/  LDL.LU.64 R10, [R1+0x18] ;  /* 0x00001800010a7983 */ /* 0x001ea80000300a00 */
[----:B------:R0:W-:Y:S04]  /*11af0*/  STL.64 [R1+0x2d0], R4 ;  /* 0x0002d00401007387 */ /* 0x0001e80000100a00 */
[----:B------:R1:W-:Y:S01]  /*11b00*/  STL.64 [R1+0x2d8], R6 ;  /* 0x0002d80601007387 */ /* 0x0003e20000100a00 */
[----:B0-----:R-:W-:-:S02]  /*11b10*/  IMAD.MOV.U32 R5, RZ, RZ, R14 ;  /* 0x000000ffff057224 */ /* 0x001fc400078e000e */
[----:B------:R-:W-:Y:S02]  /*11b20*/  IMAD.MOV.U32 R4, RZ, RZ, R15 ;  /* 0x000000ffff047224 */ /* 0x000fe400078e000f */
[----:B------:R-:W3:Y:S02]  /*11b30*/  LDL.LU.64 R14, [R1+0x8c0] ;  /* 0x0008c000010e7983 */ /* 0x000ee40000300a00 */
[----:B---3--:R-:W-:Y:S01]  /*11b40*/  HMMA.16816.F32 R16, R20, R14, R16 ;  /* 0x0000000e1410723c */ /* 0x008fe20000001810 */
[----:B-1----:R-:W-:Y:S02]  /*11b50*/  IMAD.MOV.U32 R7, RZ, RZ, R14 ;  /* 0x000000ffff077224 */ /* 0x002fe400078e000e */
[----:B------:R-:W-:Y:S02]  /*11b60*/  IMAD.MOV.U32 R6, RZ, RZ, R15 ;  /* 0x000000ffff067224 */ /* 0x000fe400078e000f */
[----:B------:R-:W3:Y:S04]  /*11b70*/  LDL.LU.64 R14, [R1+0x8b8] ;  /* 0x0008b800010e7983 */ /* 0x000ee80000300a00 */
[----:B------:R-:W3:Y:S01]  /*11b80*/  LDL.LU.64 R12, [R1+0x8b0] ;  /* 0x0008b000010c7983 */ /* 0x000ee20000300a00 */
[----:B--2---:R-:W-:-:S02]  /*11b90*/  IMAD.MOV.U32 R27, RZ, RZ, R10 ;  /* 0x000000ffff1b7224 */ /* 0x004fc400078e000a */
[----:B------:R-:W-:-:S11]  /*11ba0*/  IMAD.MOV.U32 R26, RZ, RZ, R11 ;  /* 0x000000ffff1a7224 */ /* 0x000fd600078e000b */
[----:B------:R0:W-:Y:S04]  /*11bb0*/  STL.64 [R1+0x2c0], R16 ;  /* 0x0002c01001007387 */ /* 0x0001e80000100a00 */
[----:B------:R-:W-:Y:S01]  /*11bc0*/  STL.64 [R1+0x2c8], R18 ;  /* 0x0002c81201007387 */ /* 0x000fe20000100a00 */
[----:B---3--:R-:W-:Y:S03]  /*11bd0*/  HMMA.16816.F32 R12, R20, R10, R12 ;  /* 0x0000000a140c723c */ /* 0x008fe6000000180c */
[----:B------:R-:W2:Y:S11]  /*11be0*/  LDL.LU.64 R10, [R1+0x8a8] ;  /* 0x0008a800010a7983 */ /* 0x000eb60000300a00 */
[----:B------:R-:W-:Y:S09]  /*11bf0*/  @!UPT UIADD3 URZ, URZ, URZ, URZ ;  /* 0x0000003f3f3ff290 */ /* 0x000ff2000fffe03f */
[----:B------:R-:W-:Y:S01]  /*11c00*/  STL.64 [R1+0x2b0], R12 ;  /* 0x0002b00c01007387 */ /* 0x000fe20000100a00 */
[----:B0-----:R-:W-:-:S03]  /*11c10*/  IMAD.MOV.U32 R17, RZ, RZ, R12 ;  /* 0x000000ffff117224 */ /* 0x001fc600078e000c */
[----:B------:R0:W-:Y:S04]  /*11c20*/  STL.64 [R1+0x2b8], R14 ;  /* 0x0002b80e01007387 */ /* 0x0001e80000100a00 */
[----:B0-----:R-:W3:Y:S04]  /*11c30*/  LDL.LU.64 R14, [R1+0x8a0] ;  /* 0x0008a000010e7983 */ /* 0x001ee80000300a00 */
[----:B------:R-:W3:Y:S01]  /*11c40*/  LDL.LU.64 R12, [R1+0x898] ;  /* 0x00089800010c7983 */ /* 0x000ee20000300a00 */
[----:B--2---:R-:W-:Y:S02]  /*11c50*/  IMAD.MOV.U32 R29, RZ, RZ, R10 ;  /* 0x000000ffff1d7224 */ /* 0x004fe400078e000a */
[----:B------:R-:W-:Y:S01]  /*11c60*/  IMAD.MOV.U32 R28, RZ, RZ, R11 ;  /* 0x000000ffff1c7224 */ /* 0x000fe200078e000b */
[----:B---3--:R-:W-:Y:S01]  /*11c70*/  HMMA.16816.F32 R12, R20, R10, R12 ;  /* 0x0000000a140c723c */ /* 0x008fe2000000180c */
[----:B------:R-:W2:Y:S04]  /*11c80*/  LDL.LU.64 R10, [R1+0x890] ;  /* 0x00089000010a7983 */ /* 0x000ea80000300a00 */
[----:B------:R-:W2:Y:S11]  /*11c90*/  LDL.LU.64 R8, [R1+0x888] ;  /* 0x0008880001087983 */ /* 0x000eb60000300a00 */
[----:B------:R-:W-:Y:S07]  /*11ca0*/  @!UPT UIADD3 URZ, URZ, URZ, URZ ;  /* 0x0000003f3f3ff290 */ /* 0x000fee000fffe03f */
[----:B------:R-:W-:Y:S04]  /*11cb0*/  STL.64 [R1+0x2a0], R12 ;  /* 0x0002a00c01007387 */ /* 0x000fe80000100a00 */
[----:B------:R0:W-:Y:S04]  /*11cc0*/  STL.64 [R1+0x2a8], R14 ;  /* 0x0002a80e01007387 */ /* 0x0001e80000100a00 */
[----:B0-----:R-:W2:Y:S01]  /*11cd0*/  LDL.LU.64 R14, [R1+0x880] ;  /* 0x00088000010e7983 */ /* 0x001ea20000300a00 */
[----:B------:R-:W-:-:S03]  /*11ce0*/  IMAD.MOV.U32 R18, RZ, RZ, R12 ;  /* 0x000000ffff127224 */ /* 0x000fc600078e000c */
[----:B------:R-:W3:Y:S01]  /*11cf0*/  LDL.LU.64 R12, [R1+0x878] ;  /* 0x00087800010c7983 */ /* 0x000ee20000300a00 */
[----:B--2---:R-:W-:Y:S11]  /*11d00*/  HMMA.16816.F32 R8, R20, R14, R8 ;  /* 0x0000000e1408723c */ /* 0x004ff60000001808 */
[----:B------:R-:W-:Y:S11]  /*11d10*/  @!UPT UIADD3 URZ, URZ, URZ, URZ ;  /* 0x0000003f3f3ff290 */ /* 0x000ff6000fffe03f */
[----:B------:R-:W-:Y:S01]  /*11d20*/  @!UPT UIADD3 URZ, URZ, URZ, URZ ;  /* 0x0000003f3f3ff290 */ /* 0x000fe2000fffe03f */
[----:B------:R-:W-:Y:S01]  /*11d30*/  STL.64 [R1+0x290], R8 ;  /* 0x0002900801007387 */ /* 0x000fe20000100a00 */
[----:B------:R-:W-:-:S03]  /*11d40*/  IMAD.MOV.U32 R19, RZ, RZ, R8 ;  /* 0x000000ffff137224 */ /* 0x000fc600078e0008 */
[----:B------:R0:W-:Y:S04]  /*11d50*/  STL.64 [R1+0x298], R10 ;  /* 0x0002980a01007387 */ /* 0x0001e80000100a00 */
[----:B0-----:R-:W2:Y:S04]  /*11d60*/  LDL.LU.64 R10, [R1+0x870] ;  /* 0x00087000010a7983 */ /* 0x001ea80000300a00 */
[----:B------:R-:W4:Y:S04]  /*11d70*/  LDL.LU.64 R8, [R1+0x868] ;  /* 0x0008680001087983 */ /* 0x000f280000300a00 */
[----:B------:R0:W-:Y:S04]  /*11d80*/  STL.64 [R1+0x7c0], R14 ;  /* 0x0007c00e01007387 */ /* 0x0001e80000100a00 */
[----:B---3--:R-:W-:Y:S01]  /*11d90*/  STL.64 [R1+0x7b8], R12 ;  /* 0x0007b80c01007387 */ /* 0x008fe20000100a00 */
[----:B0-----:R-:W-:-:S02]  /*11da0*/  IMAD.MOV.U32 R14, RZ, RZ, R29 ;  /* 0x000000ffff0e7224 */ /* 0x001fc400078e001d */
[----:B------:R-:W-:Y:S01]  /*11db0*/  IMAD.MOV.U32 R15, RZ, RZ, R28 ;  /* 0x000000ffff0f7224 */ /* 0x000fe200078e001c */
[----:B------:R-:W3:Y:S04]  /*11dc0*/  LDL.LU R29, [R1+0x864] ;  /* 0x00086400011d7983 */ /* 0x000ee80000300800 */
[----:B------:R-:W2:Y:S04]  /*11dd0*/  LDL.LU R28, [R1+0x860] ;  /* 0x00086000011c7983 */ /* 0x000ea80000300800 */
        /* <DEDUP_REMOVED lines=10> */
[----:B------:R-:W-:Y:S04]  /*11e80*/  STL.64 [R1+0x730], R18 ;  /* 0x0007301201007387 */ /* 0x000fe80000100a00 */
[----:B------:R0:W-:Y:S04]  /*11e90*/  STL.64 [R1+0x728], R16 ;  /* 0x0007281001007387 */ /* 0x0001e80000100a00 */
[----:B0-----:R-:W2:Y:S04]  /*11ea0*/  LDL.LU R16, [R1+0x90] ;  /* 0x0000900001107983 */ /* 0x001ea80000300800 */
[----:B------:R-:W2:Y:S04]  /*11eb0*/  LDL.LU R17, [R1+0x94] ;  /* 0x0000940001117983 */ /* 0x000ea80000300800 */
[----:B------:R-:W2:Y:S04]  /*11ec0*/  LDL.LU R18, [R1+0x98] ;  /* 0x0000980001127983 */ /* 0x000ea80000300800 */
[----:B------:R-:W2:Y:S01]  /*11ed0*/  LDL.LU R19, [R1+0x9c] ;  /* 0x00009c0001137983 */ /* 0x000ea20000300800 */
[----:B------:R-:W-:-:S02]  /*11ee0*/  IMAD.MOV.U32 R15, RZ, RZ, R24 ;  /* 0x000000ffff0f7224 */ /* 0x000fc400078e0018 */
[----:B------:R-:W-:Y:S01]  /*11ef0*/  IMAD.MOV.U32 R14, RZ, RZ, R25 ;  /* 0x000000ffff0e7224 */ /* 0x000fe200078e0019 */
        /* <DEDUP_REMOVED lines=25> */
[----:B------:R-:W2:Y:S01]  /*12090*/  LDL.LU R19, [R1+0xdc] ;  /* 0x0000dc0001137983 */ /* 0x000ea20000300800 */
[C---:B---3--:R-:W-:Y:S03]  /*120a0*/  HMMA.16816.F32 R4, R20.reuse, R10, R4 ;  /* 0x0000000a1404723c */ /* 0x048fe60000001804 */
[----:B--2---:R-:W-:Y:S04]  /*120b0*/  STL.64 [R1+0x818], R18 ;  /* 0x0008181201007387 */ /* 0x004fe80000100a00 */
[----:B------:R0:W-:Y:S04]  /*120c0*/  STL.64 [R1+0x810], R16 ;  /* 0x0008101001007387 */ /* 0x0001e80000100a00 */
[----:B0-----:R-:W2:Y:S04]  /*120d0*/  LDL.LU R16, [R1+0xe0] ;  /* 0x0000e00001107983 */ /* 0x001ea80000300800 */
[----:B------:R-:W2:Y:S04]  /*120e0*/  LDL.LU R17, [R1+0xe4] ;  /* 0x0000e40001117983 */ /* 0x000ea80000300800 */
[----:B------:R-:W3:Y:S04]  /*120f0*/  LDL.LU R18, [R1+0xe8] ;  /* 0x0000e80001127983 */ /* 0x000ee80000300800 */
[----:B------:R-:W3:Y:S04]  /*12100*/  LDL.LU R19, [R1+0xec] ;  /* 0x0000ec0001137983 */ /* 0x000ee80000300800 */
[----:B---3--:R-:W-:Y:S04]  /*12110*/  STL.64 [R1+0x830], R18 ;  /* 0x0008301201007387 */ /* 0x008fe80000100a00 */
[----:B--2---:R0:W-:Y:S04]  /*12120*/  STL.64 [R1+0x828], R16 ;  /* 0x0008281001007387 */ /* 0x0041e80000100a00 */
[----:B0-----:R-:W2:Y:S04]  /*12130*/  LDL.LU R16, [R1+0xf0] ;  /* 0x0000f00001107983 */ /* 0x001ea80000300800 */
[----:B------:R-:W2:Y:S04]  /*12140*/  LDL.LU R17, [R1+0xf4] ;  /* 0x0000f40001117983 */ /* 0x000ea80000300800 */
[----:B------:R-:W2:Y:S04]  /*12150*/  LDL.LU R18, [R1+0xf8] ;  /* 0x0000f80001127983 */ /* 0x000ea80000300800 */
[----:B------:R-:W2:Y:S04]  /*12160*/  LDL.LU R19, [R1+0xfc] ;  /* 0x0000fc0001137983 */ /* 0x000ea80000300800 */
[----:B------:R-:W-:Y:S04]  /*12170*/  STL.64 [R1+0x280], R4 ;  /* 0x0002800401007387 */ /* 0x000fe80000100a00 */
[----:B------:R0:W-:Y:S04]  /*12180*/  STL.64 [R1+0x288], R6 ;  /* 0x0002880601007387 */ /* 0x0001e80000100a00 */
[----:B0-----:R-:W3:Y:S04]  /*12190*/  LDL.LU.64 R6, [R1+0x858] ;  /* 0x0008580001067983 */ /* 0x001ee80000300a00 */
[----:B------:R-:W2:Y:S01]  /*121a0*/  LDL.LU.64 R4, [R1+0x850] ;  /* 0x0008500001047983 */ /* 0x000ea20000300a00 */
[----:B---3--:R-:W-:Y:S03]  /*121b0*/  HMMA.16816.F32 R20, R20, R6, R24 ;  /* 0x000000061414723c */ /* 0x008fe60000001818 */
[----:B------:R-:W3:Y:S04]  /*121c0*/  LDL.LU.64 R26, [R1+0x848] ;  /* 0x00084800011a7983 */ /* 0x000ee80000300a00 */
[----:B------:R-:W3:Y:S04]  /*121d0*/  LDL.LU.64 R24, [R1+0x840] ;  /* 0x0008400001187983 */ /* 0x000ee80000300a00 */
[----:B------:R0:W-:Y:S04]  /*121e0*/  STL.64 [R1+0x7b0], R6 ;  /* 0x0007b00601007387 */ /* 0x0001e80000100a00 */
[----:B--2---:R1:W-:Y:S01]  /*121f0*/  STL.64 [R1+0x7a8], R4 ;  /* 0x0007a80401007387 */ /* 0x0043e20000100a00 */
[----:B0-----:R-:W-:-:S03]  /*12200*/  IMAD.MOV.U32 R7, RZ, RZ, R28 ;  /* 0x000000ffff077224 */ /* 0x001fc600078e001c */
[----:B-1----:R-:W2:Y:S04]  /*12210*/  LDL.LU R4, [R1+0x80] ;  /* 0x0000800001047983 */ /* 0x002ea80000300800 */
[----:B------:R-:W2:Y:S04]  /*12220*/  LDL.LU R5, [R1+0x84] ;  /* 0x0000840001057983 */ /* 0x000ea80000300800 */
[----:B------:R-:W2:Y:S04]  /*12230*/  LDL.LU R6, [R1+0x88] ;  /* 0x0000880001067983 */ /* 0x000ea80000300800 */
[----:B------:R-:W2:Y:S01]  /*12240*/  LDL.LU R28, [R1+0x838] ;  /* 0x00083800011c7983 */ /* 0x000ea20000300800 */
[C---:B---3--:R-:W-:Y:S03]  /*12250*/  HMMA.16816.F32 R12, R24.reuse, R14, R16 ;  /* 0x0000000e180c723c */ /* 0x048fe60000001810 */
[----:B------:R-:W3:Y:S04]  /*12260*/  LDL.LU.64 R18, [R1+0x830] ;  /* 0x0008300001127983 */ /* 0x000ee80000300a00 */
[----:B------:R-:W3:Y:S11]  /*12270*/  LDL.LU.64 R16, [R1+0x828] ;  /* 0x0008280001107983 */ /* 0x000ef60000300a00 */
[----:B------:R-:W-:Y:S05]  /*12280*/  @!UPT UIADD3 URZ, URZ, URZ, URZ ;  /* 0x0000003f3f3ff290 */ /* 0x000fea000fffe03f */
[----:B------:R-:W-:Y:S04]  /*12290*/  STL.64 [R1+0xf0], R12 ;  /* 0x0000f00c01007387 */ /* 0x000fe80000100a00 */
[----:B------:R0:W-:Y:S04]  /*122a0*/  STL.64 [R1+0xf8], R14 ;  /* 0x0000f80e01007387 */ /* 0x0001e80000100a00 */
[----:B0-----:R-:W3:Y:S02]  /*122b0*/  LDL.LU.64 R14, [R1+0x820] ;  /* 0x00082000010e7983 */ /* 0x001ee40000300a00 */
[C---:B---3--:R-:W-:Y:S02]  /*122c0*/  HMMA.16816.F32 R12, R24.reuse, R14, R16 ;  /* 0x0000000e180c723c */ /* 0x048fe40000001810 */
[----:B------:R-:W3:Y:S04]  /*122d0*/  LDL.LU.64 R18, [R1+0x818] ;  /* 0x0008180001127983 */ /* 0x000ee80000300a00 */
[----:B------:R-:W3:Y:S11]  /*122e0*/  LDL.LU.64 R16, [R1+0x810] ;  /* 0x0008100001107983 */ /* 0x000ef60000300a00 */
[----:B------:R-:W-:Y:S06]  /*122f0*/  @!UPT UIADD3 URZ, URZ, URZ, URZ ;  /* 0x0000003f3f3ff290 */ /* 0x000fec000fffe03f */
        /* <DEDUP_REMOVED lines=23> */
[----:B0-----:R-:W3:Y:S01]  /*12470*/  LDL.LU.64 R14, [R1+0x7c0] ;  /* 0x0007c000010e7983 */ /* 0x001ee20000300a00 */
[C---:B--2---:R-:W-:Y:S03]  /*12480*/  HMMA.16816.F32 R4, R24.reuse, R10, R4 ;  /* 0x0000000a1804723c */ /* 0x044fe60000001804 */
[----:B------:R0:W5:Y:S05]  /*12490*/  LDL.LU.64 R12, [R1+0x7b8] ;  /* 0x0007b800010c7983 */ /* 0x00016a0000300a00 */
[----:B---3--:R-:W-:Y:S11]  /*124a0*/  HMMA.16816.F32 R16, R24, R14, R16 ;  /* 0x0000000e1810723c */ /* 0x008ff60000001810 */
[----:B------:R-:W-:Y:S05]  /*124b0*/  @!UPT UIADD3 URZ, URZ, URZ, URZ ;  /* 0x0000003f3f3ff290 */ /* 0x000fea000fffe03f */
[----:B------:R-:W-:-:S07]  /*124c0*/  IMAD.MOV.U32 R14, RZ, RZ, R7 ;  /* 0x000000ffff0e7224 */ /* 0x000fce00078e0007 */
[----:B------:R1:W-:Y:S04]  /*124d0*/  STL.64 [R1+0x90], R16 ;  /* 0x0000901001007387 */ /* 0x0003e80000100a00 */
[----:B------:R2:W-:Y:S04]  /*124e0*/  STL.64 [R1+0x98], R18 ;  /* 0x0000981201007387 */ /* 0x0005e80000100a00 */
[----:B-1----:R-:W2:Y:S04]  /*124f0*/  LDL.LU R16, [R1+0x4ec] ;  /* 0x0004ec0001107983 */ /* 0x002ea80000300800 */
[----:B------:R-:W2:Y:S04]  /*12500*/  LDL.LU R17, [R1+0x4f0] ;  /* 0x0004f00001117983 */ /* 0x000ea80000300800 */
[----:B--2---:R-:W2:Y:S04]  /*12510*/  LDL.LU R18, [R1+0x598] ;  /* 0x0005980001127983 */ /* 0x004ea80000300800 */
[----:B------:R-:W2:Y:S04]  /*12520*/  LDL.LU R19, [R1+0x59c] ;  /* 0x00059c0001137983 */ /* 0x000ea80000300800 */
[----:B------:R-:W-:Y:S04]  /*12530*/  STL.64 [R1+0x80], R4 ;  /* 0x0000800401007387 */ /* 0x000fe80000100a00 */
[----:B------:R1:W-:Y:S04]  /*12540*/  STL.64 [R1+0x88], R6 ;  /* 0x0000880601007387 */ /* 0x0003e80000100a00 */
[----:B-1----:R-:W2:Y:S04]  /*12550*/  LDL.LU.64 R6, [R1+0x7b0] ;  /* 0x0007b00001067983 */ /* 0x002ea80000300a00 */
[----:B------:R-:W2:Y:S01]  /*12560*/  LDL.LU.64 R4, [R1+0x7a8] ;  /* 0x0007a80001047983 */ /* 0x000ea20000300a00 */
[----:B------:R-:W-:-:S02]  /*12570*/  IMAD.MOV.U32 R15, RZ, RZ, c[0x0][0x18c] ;  /* 0x00006300ff0f7624 */ /* 0x000fc400078e00ff */
[----:B------:R-:W-:Y:S01]  /*12580*/  IMAD.MOV.U32 R10, RZ, RZ, R28 ;  /* 0x000000ffff0a7224 */ /* 0x000fe200078e001c */
[----:B------:R-:W2:Y:S01]  /*12590*/  LDL.LU R11, [R1+0x58c] ;  /* 0x00058c00010b7983 */ /* 0x000ea20000300800 */
[----:B------:R-:W-:-:S03]  /*125a0*/  IMAD.SHL.U32 R15, R15, 0x20, RZ ;  /* 0x000000200f0f7824 */ /* 0x000fc600078e00ff */
[----:B------:R-:W2:Y:S02]  /*125b0*/  LDL.LU R28, [R1+0x7a4] ;  /* 0x0007a400011c7983 */ /* 0x000ea40000300800 */
[----:B--2---:R-:W-:-:S04]  /*125c0*/  LOP3.LUT R5, R5, R4, RZ, 0x3c, !PT ;  /* 0x0000000405057212 */ /* 0x004fc800078e3cff */
[----:B------:R-:W-:-:S04]  /*125d0*/  LOP3.LUT R4, R5, R4, RZ, 0x3c, !PT ;  /* 0x0000000405047212 */ /* 0x000fc800078e3cff */
[----:B------:R-:W-:-:S05]  /*125e0*/  LOP3.LUT R5, R5, R4, RZ, 0x3c, !PT ;  /* 0x0000000405057212 */ /* 0x000fca00078e3cff */
[----:B------:R-:W-:-:S05]  /*125f0*/  IMAD.WIDE R4, R15, 0x2, R4 ;  /* 0x000000020f047825 */ /* 0x000fca00078e0204 */
[----:B------:R1:W-:Y:S04]  /*12600*/  STL [R1+0x4dc], R4 ;  /* 0x0004dc0401007387 */ /* 0x0003e80000100800 */
[----:B------:R2:W-:Y:S04]  /*12610*/  STL [R1+0x488], R5 ;  /* 0x0004880501007387 */ /* 0x0005e80000100800 */
[----:B-1----:R-:W3:Y:S04]  /*12620*/  LDL.LU R4, [R1+0x48c] ;  /* 0x00048c0001047983 */ /* 0x002ee80000300800 */
[----:B--2---:R-:W3:Y:S01]  /*12630*/  LDL.LU R5, [R1+0x4e4] ;  /* 0x0004e40001057983 */ /* 0x004ee20000300800 */
[----:B----4-:R-:W-:-:S04]  /*12640*/  LOP3.LUT R9, R9, R8, RZ, 0x3c, !PT ;  /* 0x0000000809097212 */ /* 0x010fc800078e3cff */
[----:B------:R-:W-:-:S04]  /*12650*/  LOP3.LUT R8, R9, R8, RZ, 0x3c, !PT ;  /* 0x0000000809087212 */ /* 0x000fc800078e3cff */
[----:B------:R-:W-:-:S05]  /*12660*/  LOP3.LUT R9, R9, R8, RZ, 0x3c, !PT ;  /* 0x0000000809097212 */ /* 0x000fca00078e3cff */
[----:B------:R-:W-:-:S05]  /*12670*/  IMAD.WIDE R8, R15, 0x2, R8 ;  /* 0x000000020f087825 */ /* 0x000fca00078e0208 */
[----:B------:R1:W-:Y:S04]  /*12680*/  STL [R1+0x588], R8 ;  /* 0x0005880801007387 */ /* 0x0003e80000100800 */
[----:B------:R2:W-:Y:S04]  /*12690*/  STL [R1+0x4e0], R9 ;  /* 0x0004e00901007387 */ /* 0x0005e80000100800 */
[----:B-1----:R-:W4:Y:S04]  /*126a0*/  LDL.LU R8, [R1+0x4e8] ;  /* 0x0004e80001087983 */ /* 0x002f280000300800 */
[----:B--2---:R-:W4:Y:S01]  /*126b0*/  LDL.LU R9, [R1+0x590] ;  /* 0x0005900001097983 */ /* 0x004f220000300800 */
[----:B------:R-:W-:-:S05]  /*126c0*/  IMAD.WIDE R10, R15, 0x2, R10 ;  /* 0x000000020f0a7825 */ /* 0x000fca00078e020a */
[----:B------:R1:W-:Y:S04]  /*126d0*/  STL [R1+0x638], R10 ;  /* 0x0006380a01007387 */ /* 0x0003e80000100800 */
[----:B------:R2:W-:Y:S01]  /*126e0*/  STL [R1+0x58c], R11 ;  /* 0x00058c0b01007387 */ /* 0x0005e20000100800 */
[----:B-1----:R-:W-:-:S03]  /*126f0*/  IMAD.MOV.U32 R10, RZ, RZ, R28 ;  /* 0x000000ffff0a7224 */ /* 0x002fc600078e001c */
[----:B--2---:R-:W2:Y:S04]  /*12700*/  LDL.LU R11, [R1+0x594] ;  /* 0x00059400010b7983 */ /* 0x004ea80000300800 */
[----:B------:R-:W2:Y:S01]  /*12710*/  LDL.LU R28, [R1+0x7a0] ;  /* 0x0007a000011c7983 */ /* 0x000ea20000300800 */
[----:B---3--:R-:W-:-:S04]  /*12720*/  LOP3.LUT R5, R5, R4, RZ, 0x3c, !PT ;  /* 0x0000000405057212 */ /* 0x008fc800078e3cff */
[----:B------:R-:W-:-:S04]  /*12730*/  LOP3.LUT R4, R5, R4, RZ, 0x3c, !PT ;  /* 0x0000000405047212 */ /* 0x000fc800078e3cff */
[----:B------:R-:W-:-:S05]  /*12740*/  LOP3.LUT R5, R5, R4, RZ, 0x3c, !PT ;  /* 0x0000000405057212 */ /* 0x000fca00078e3cff */
[----:B------:R-:W-:-:S05]  /*12750*/  IMAD.WIDE R4, R15, 0x2, R4 ;  /* 0x000000020f047825 */ /* 0x000fca00078e0204 */
[----:B------:R-:W-:Y:S04]  /*12760*/  STL [R1+0x4e4], R4 ;  /* 0x0004e40401007387 */ /* 0x000fe80000100800 */
[----:B------:R1:W-:Y:S04]  /*12770*/  STL [R1+0x48c], R5 ;  /* 0x00048c0501007387 */ /* 0x0003e80000100800 */
[----:B-1----:R-:W3:Y:S01]  /*12780*/  LDL.LU R5, [R1+0x490] ;  /* 0x0004900001057983 */ /* 0x002ee20000300800 */
[----:B----4-:R-:W-:-:S04]  /*12790*/  LOP3.LUT R9, R9, R8, RZ, 0x3c, !PT ;  /* 0x0000000809097212 */ /* 0x010fc800078e3cff */
[----:B------:R-:W-:-:S04]  /*127a0*/  LOP3.LUT R8, R9, R8, RZ, 0x3c, !PT ;  /* 0x0000000809087212 */ /* 0x000fc800078e3cff */
[----:B------:R-:W-:Y:S01]  /*127b0*/  LOP3.LUT R9, R9, R8, RZ, 0x3c, !PT ;  /* 0x0000000809097212 */ /* 0x000fe200078e3cff */
[----:B------:R-:W-:-:S04]  /*127c0*/  IMAD.MOV.U32 R4, RZ, RZ, R16 ;  /* 0x000000ffff047224 */ /* 0x000fc800078e0010 */
[----:B------:R-:W-:-:S04]  /*127d0*/  IMAD.WIDE R8, R15, 0x2, R8 ;  /* 0x000000020f087825 */ /* 0x000fc800078e0208 */
[----:B--2---:R-:W-:Y:S01]  /*127e0*/  IMAD.WIDE R10, R15, 0x2, R10 ;  /* 0x000000020f0a7825 */ /* 0x004fe200078e020a */
[----:B------:R-:W-:Y:S04]  /*127f0*/  STL [R1+0x590], R8 ;  /* 0x0005900801007387 */ /* 0x000fe80000100800 */
[----:B------:R-:W-:Y:S04]  /*12800*/  STL [R1+0x4e8], R9 ;  /* 0x0004e80901007387 */ /* 0x000fe80000100800 */
[----:B------:R1:W-:Y:S04]  /*12810*/  STL [R1+0x63c], R10 ;  /* 0x00063c0a01007387 */ /* 0x0003e80000100800 */
[----:B------:R-:W-:Y:S01]  /*12820*/  STL [R1+0x594], R11 ;  /* 0x0005940b01007387 */ /* 0x000fe20000100800 */
[----:B-1----:R-:W-:-:S03]  /*12830*/  IMAD.MOV.U32 R10, RZ, RZ, R28 ;  /* 0x000000ffff0a7224 */ /* 0x002fc600078e001c */
[----:B------:R-:W2:Y:S01]  /*12840*/  LDL.LU R28, [R1+0x79c] ;  /* 0x00079c00011c7983 */ /* 0x000ea20000300800 */
[----:B---3--:R-:W-:-:S05]  /*12850*/  IMAD.WIDE R4, R15, 0x2, R4 ;  /* 0x000000020f047825 */ /* 0x008fca00078e0204 */
[----:B------:R1:W-:Y:S04]  /*12860*/  STL [R1+0x4ec], R4 ;  /* 0x0004ec0401007387 */ /* 0x0003e80000100800 */
[----:B------:R3:W-:Y:S04]  /*12870*/  STL [R1+0x490], R5 ;  /* 0x0004900501007387 */ /* 0x0007e80000100800 */
[----:B-1----:R-:W4:Y:S04]  /*12880*/  LDL.LU R4, [R1+0x494] ;  /* 0x0004940001047983 */ /* 0x002f280000300800 */
[----:B---3--:R-:W4:Y:S01]  /*12890*/  LDL.LU R5, [R1+0x4f4] ;  /* 0x0004f40001057983 */ /* 0x008f220000300800 */
[----:B------:R-:W-:-:S02]  /*128a0*/  IMAD.MOV.U32 R8, RZ, RZ, R18 ;  /* 0x000000ffff087224 */ /* 0x000fc400078e0012 */
[----:B------:R-:W-:-:S04]  /*128b0*/  IMAD.MOV.U32 R9, RZ, RZ, R17 ;  /* 0x000000ffff097224 */ /* 0x000fc800078e0011 */
[----:B------:R-:W-:-:S05]  /*128c0*/  IMAD.WIDE R8, R15, 0x2, R8 ;  /* 0x000000020f087825 */ /* 0x000fca00078e0208 */
[----:B------:R1:W-:Y:S04]  /*128d0*/  STL [R1+0x598], R8 ;  /* 0x0005980801007387 */ /* 0x0003e80000100800 */
[----:B------:R-:W3:Y:S04]  /*128e0*/  LDL.LU R16, [R1+0x504] ;  /* 0x0005040001107983 */ /* 0x000ee80000300800 */
[----:B------:R-:W3:Y:S04]  /*128f0*/  LDL.LU R17, [R1+0x508] ;  /* 0x0005080001117983 */ /* 0x000ee80000300800 */
[----:B------:R-:W3:Y:S04]  /*12900*/  LDL.LU R18, [R1+0x5b0] ;  /* 0x0005b00001127983 */ /* 0x000ee80000300800 */
[----:B------:R0:W-:Y:S04]  /*12910*/  STL [R1+0x4f0], R9 ;  /* 0x0004f00901007387 */ /* 0x0001e80000100800 */
[----:B-1----:R-:W3:Y:S01]  /*12920*/  LDL.LU R8, [R1+0x4f8] ;  /* 0x0004f80001087983 */ /* 0x002ee20000300800 */
[----:B------:R-:W-:-:S03]  /*12930*/  IMAD.MOV.U32 R11, RZ, RZ, R19 ;  /* 0x000000ffff0b7224 */ /* 0x000fc600078e0013 */
[----:B0-----:R-:W3:Y:S01]  /*12940*/  LDL.LU R9, [R1+0x5a0] ;  /* 0x0005a00001097983 */ /* 0x001ee20000300800 */
[----:B------:R-:W-:-:S03]  /*12950*/  IMAD.WIDE R10, R15, 0x2, R10 ;  /* 0x000000020f0a7825 */ /* 0x000fc600078e020a */
[----:B------:R-:W3:Y:S04]  /*12960*/  LDL.LU R19, [R1+0x5b4] ;  /* 0x0005b40001137983 */ /* 0x000ee80000300800 */
[----:B------:R2:W-:Y:S04]  /*12970*/  STL [R1+0x640], R10 ;  /* 0x0006400a01007387 */ /* 0x0005e80000100800 */
[----:B------:R0:W-:Y:S01]  /*12980*/  STL [R1+0x59c], R11 ;  /* 0x00059c0b01007387 */ /* 0x0001e20000100800 */
[----:B--2---:R-:W-:-:S03]  /*12990*/  IMAD.MOV.U32 R10, RZ, RZ, R28 ;  /* 0x000000ffff0a7224 */ /* 0x004fc600078e001c */
[----:B0-----:R-:W2:Y:S04]  /*129a0*/  LDL.LU R11, [R1+0x5a4] ;  /* 0x0005a400010b7983 */ /* 0x001ea80000300800 */
[----:B------:R-:W2:Y:S01]  /*129b0*/  LDL.LU R28, [R1+0x798] ;  /* 0x00079800011c7983 */ /* 0x000ea20000300800 */
[----:B----4-:R-:W-:-:S04]  /*129c0*/  LOP3.LUT R5, R5, R4, RZ, 0x3c, !PT ;  /* 0x0000000405057212 */ /* 0x010fc800078e3cff */
[----:B------:R-:W-:-:S04]  /*129d0*/  LOP3.LUT R4, R5, R4, RZ, 0x3c, !PT ;  /* 0x0000000405047212 */ /* 0x000fc800078e3cff */
[----:B------:R-:W-:-:S05]  /*129e0*/  LOP3.LUT R5, R5, R4, RZ, 0x3c, !PT ;  /* 0x0000000405057212 */ /* 0x000fca00078e3cff */
[----:B------:R-:W-:-:S05]  /*129f0*/  IMAD.WIDE R4, R15, 0x2, R4 ;  /* 0x000000020f047825 */ /* 0x000fca00078e0204 */
[----:B------:R0:W-:Y:S04]  /*12a00*/  STL [R1+0x4f4], R4 ;  /* 0x0004f40401007387 */ /* 0x0001e80000100800 */
[----:B------:R1:W-:Y:S04]  /*12a10*/  STL [R1+0x494], R5 ;  /* 0x0004940501007387 */ /* 0x0003e80000100800 */
[----:B0-----:R-:W4:Y:S04]  /*12a20*/  LDL.LU R4, [R1+0x498] ;  /* 0x0004980001047983 */ /* 0x001f280000300800 */
[----:B-1----:R-:W4:Y:S01]  /*12a30*/  LDL.LU R5, [R1+0x4fc] ;  /* 0x0004fc0001057983 */ /* 0x002f220000300800 */
[----:B---3--:R-:W-:-:S04]  /*12a40*/  LOP3.LUT R9, R9, R8, RZ, 0x3c, !PT ;  /* 0x0000000809097212 */ /* 0x008fc800078e3cff */
[----:B------:R-:W-:-:S04]  /*12a50*/  LOP3.LUT R8, R9, R8, RZ, 0x3c, !PT ;  /* 0x0000000809087212 */ /* 0x000fc800078e3cff */
[----:B------:R-:W-:-:S05]  /*12a60*/  LOP3.LUT R9, R9, R8, RZ, 0x3c, !PT ;  /* 0x0000000809097212 */ /* 0x000fca00078e3cff */
[----:B------:R-:W-:-:S05]  /*12a70*/  IMAD.WIDE R8, R15, 0x2, R8 ;  /* 0x000000020f087825 */ /* 0x000fca00078e0208 */
[----:B------:R0:W-:Y:S04]  /*12a80*/  STL [R1+0x5a0], R8 ;  /* 0x0005a00801007387 */ /* 0x0001e80000100800 */
[----:B------:R1:W-:Y:S04]  /*12a90*/  STL [R1+0x4f8], R9 ;  /* 0x0004f80901007387 */ /* 0x0003e80000100800 */
[----:B0-----:R-:W3:Y:S04]  /*12aa0*/  LDL.LU R8, [R1+0x500] ;  /* 0x0005000001087983 */ /* 0x001ee80000300800 */
[----:B-1----:R-:W3:Y:S01]  /*12ab0*/  LDL.LU R9, [R1+0x5a8] ;  /* 0x0005a80001097983 */ /* 0x002ee20000300800 */
[----:B--2---:R-:W-:-:S05]  /*12ac0*/  IMAD.WIDE R10, R15, 0x2, R10 ;  /* 0x000000020f0a7825 */ /* 0x004fca00078e020a */
[----:B------:R0:W-:Y:S04]  /*12ad0*/  STL [R1+0x644], R10 ;  /* 0x0006440a01007387 */ /* 0x0001e80000100800 */
[----:B------:R1:W-:Y:S01]  /*12ae0*/  STL [R1+0x5a4], R11 ;  /* 0x0005a40b01007387 */ /* 0x0003e20000100800 */
[----:B0-----:R-:W-:-:S03]  /*12af0*/  IMAD.MOV.U32 R10, RZ, RZ, R28 ;  /* 0x000000ffff0a7224 */ /* 0x001fc600078e001c */
[----:B-1----:R-:W2:Y:S04]  /*12b00*/  LDL.LU R11, [R1+0x5ac] ;  /* 0x0005ac00010b7983 */ /* 0x002ea80000300800 */
[----:B------:R-:W2:Y:S01]  /*12b10*/  LDL.LU R28, [R1+0x794] ;  /* 0x00079400011c7983 */ /* 0x000ea20000300800 */
[----:B----4-:R-:W-:-:S04]  /*12b20*/  LOP3.LUT R5, R5, R4, RZ, 0x3c, !PT ;  /* 0x0000000405057212 */ /* 0x010fc800078e3cff */
[----:B------:R-:W-:-:S04]  /*12b30*/  LOP3.LUT R4, R5, R4, RZ, 0x3c, !PT ;  /* 0x0000000405047212 */ /* 0x000fc800078e3cff */
[----:B------:R-:W-:-:S05]  /*12b40*/  LOP3.LUT R5, R5, R4, RZ, 0x3c, !PT ;  /* 0x0000000405057212 */ /* 0x000fca00078e3cff */
[----:B------:R-:W-:-:S05]  /*12b50*/  IMAD.WIDE R4, R15, 0x2, R4 ;  /* 0x000000020f047825 */ /* 0x000fca00078e0204 */
[----:B------:R-:W-:Y:S04]  /*12b60*/  STL [R1+0x4fc], R4 ;  /* 0x0004fc0401007387 */ /* 0x000fe80000100800 */
[----:B------:R0:W-:Y:S04]  /*12b70*/  STL [R1+0x498], R5 ;  /* 0x0004980501007387 */ /* 0x0001e80000100800 */
[----:B0-----:R-:W4:Y:S01]  /*12b80*/  LDL.LU R5, [R1+0x49c] ;  /* 0x00049c0001057983 */ /* 0x001f220000300800 */
[----:B---3--:R-:W-:-:S04]  /*12b90*/  LOP3.LUT R9, R9, R8, RZ, 0x3c, !PT ;  /* 0x0000000809097212 */ /* 0x008fc800078e3cff */
        /* <DEDUP_REMOVED lines=9> */
[----:B0-----:R-:W-:-:S03]  /*12c30*/  IMAD.MOV.U32 R10, RZ, RZ, R28 ;  /* 0x000000ffff0a7224 */ /* 0x001fc600078e001c */
[----:B------:R-:W2:Y:S01]  /*12c40*/  LDL.LU R28, [R1+0x790] ;  /* 0x00079000011c7983 */ /* 0x000ea20000300800 */
[----:B----4-:R-:W-:-:S05]  /*12c50*/  IMAD.WIDE R4, R15, 0x2, R4 ;  /* 0x000000020f047825 */ /* 0x010fca00078e0204 */
[----:B------:R0:W-:Y:S04]  /*12c60*/  STL [R1+0x504], R4 ;  /* 0x0005040401007387 */ /* 0x0001e80000100800 */
[----:B------:R1:W-:Y:S04]  /*12c70*/  STL [R1+0x49c], R5 ;  /* 0x00049c0501007387 */ /* 0x0003e80000100800 */
[----:B0-----:R-:W3:Y:S04]  /*12c80*/  LDL.LU R4, [R1+0x4a0] ;  /* 0x0004a00001047983 */ /* 0x001ee80000300800 */
[----:B-1----:R-:W3:Y:S01]  /*12c90*/  LDL.LU R5, [R1+0x50c] ;  /* 0x00050c0001057983 */ /* 0x002ee20000300800 */
[----:B------:R-:W-:-:S02]  /*12ca0*/  IMAD.MOV.U32 R8, RZ, RZ, R18 ;  /* 0x000000ffff087224 */ /* 0x000fc400078e0012 */
[----:B------:R-:W-:-:S04]  /*12cb0*/  IMAD.MOV.U32 R9, RZ, RZ, R17 ;  /* 0x000000ffff097224 */ /* 0x000fc800078e0011 */
[----:B------:R-:W-:-:S05]  /*12cc0*/  IMAD.WIDE R8, R15, 0x2, R8 ;  /* 0x000000020f087825 */ /* 0x000fca00078e0208 */
[----:B------:R0:W-:Y:S04]  /*12cd0*/  STL [R1+0x5b0], R8 ;  /* 0x0005b00801007387 */ /* 0x0001e80000100800 */
[----:B------:R-:W4:Y:S04]  /*12ce0*/  LDL.LU R16, [R1+0x51c] ;  /* 0x00051c0001107983 */ /* 0x000f280000300800 */
[----:B------:R-:W4:Y:S04]  /*12cf0*/  LDL.LU R17, [R1+0x520] ;  /* 0x0005200001117983 */ /* 0x000f280000300800 */
[----:B------:R-:W4:Y:S04]  /*12d00*/  LDL.LU R18, [R1+0x5c8] ;  /* 0x0005c80001127983 */ /* 0x000f280000300800 */
[----:B------:R1:W-:Y:S04]  /*12d10*/  STL [R1+0x508], R9 ;  /* 0x0005080901007387 */ /* 0x0003e80000100800 */
[----:B0-----:R-:W4:Y:S01]  /*12d20*/  LDL.LU R8, [R1+0x510] ;  /* 0x0005100001087983 */ /* 0x001f220000300800 */
[----:B------:R-:W-:-:S03]  /*12d30*/  IMAD.MOV.U32 R11, RZ, RZ, R19 ;  /* 0x000000ffff0b7224 */ /* 0x000fc600078e0013 */
[----:B-1----:R-:W4:Y:S01]  /*12d40*/  LDL.LU R9, [R1+0x5b8] ;  /* 0x0005b80001097983 */ /* 0x002f220000300800 */
[----:B------:R-:W-:-:S03]  /*12d50*/  IMAD.WIDE R10, R15, 0x2, R10 ;  /* 0x000000020f0a7825 */ /* 0x000fc600078e020a */
[----:B------:R-:W4:Y:S04]  /*12d60*/  LDL.LU R19, [R1+0x5cc] ;  /* 0x0005cc0001137983 */ /* 0x000f280000300800 */
[----:B------:R2:W-:Y:S04]  /*12d70*/  STL [R1+0x64c], R10 ;  /* 0x00064c0a01007387 */ /* 0x0005e80000100800 */
[----:B------:R0:W-:Y:S01]  /*12d80*/  STL [R1+0x5b4], R11 ;  /* 0x0005b40b01007387 */ /* 0x0001e20000100800 */
[----:B--2---:R-:W-:-:S03]  /*12d90*/  IMAD.MOV.U32 R10, RZ, RZ, R28 ;  /* 0x000000ffff0a7224 */ /* 0x004fc600078e001c */
[----:B0-----:R-:W2:Y:S04]  /*12da0*/  LDL.LU R11, [R1+0x5bc] ;  /* 0x0005bc00010b7983 */ /* 0x001ea80000300800 */
[----:B------:R-:W2:Y:S01]  /*12db0*/  LDL.LU R28, [R1+0x78c] ;  /* 0x00078c00011c7983 */ /* 0x000ea20000300800 */
        /* <DEDUP_REMOVED lines=16> */
[----:B--2---:R-:W-:-:S05]  /*12ec0*/  IMAD.WIDE R10, R15, 0x2, R10 ;  /* 0x000000020f0a7825 */ /* 0x004fca00078e020a */
[----:B------:R0:W-:Y:S04]  /*12ed0*/  STL [R1+0x650], R10 ;  /* 0x0006500a01007387 */ /* 0x0001e80000100800 */
[----:B------:R1:W-:Y:S01]  /*12ee0*/  STL [R1+0x5bc], R11 ;  /* 0x0005bc0b01007387 */ /* 0x0003e20000100800 */
[----:B0-----:R-:W-:-:S03]  /*12ef0*/  IMAD.MOV.U32 R10, RZ, RZ, R28 ;  /* 0x000000ffff0a7224 */ /* 0x001fc600078e001c */
[----:B-1----:R-:W2:Y:S04]  /*12f00*/  LDL.LU R11, [R1+0x5c4] ;  /* 0x0005c400010b7983 */ /* 0x002ea80000300800 */
[----:B------:R-:W2:Y:S01]  /*12f10*/  LDL.LU R28, [R1+0x788] ;  /* 0x00078800011c7983 */ /* 0x000ea20000300800 */
[----:B---3--:R-:W-:-:S04]  /*12f20*/  LOP3.LUT R5, R5, R4, RZ, 0x3c, !PT ;  /* 0x0000000405057212 */ /* 0x008fc800078e3cff */
[----:B------:R-:W-:-:S04]  /*12f30*/  LOP3.LUT R4, R5, R4, RZ, 0x3c, !PT ;  /* 0x0000000405047212 */ /* 0x000fc800078e3cff */
[----:B------:R-:W-:-:S05]  /*12f40*/  LOP3.LUT R5, R5, R4, RZ, 0x3c, !PT ;  /* 0x0000000405057212 */ /* 0x000fca00078e3cff */
[----:B------:R-:W-:-:S05]  /*12f50*/  IMAD.WIDE R4, R15, 0x2, R4 ;  /* 0x000000020f047825 */ /* 0x000fca00078e0204 */
[----:B------:R-:W-:Y:S04]  /*12f60*/  STL [R1+0x514], R4 ;  /* 0x0005140401007387 */ /* 0x000fe80000100800 */
[----:B------:R0:W-:Y:S04]  /*12f70*/  STL [R1+0x4a4], R5 ;  /* 0x0004a40501007387 */ /* 0x0001e80000100800 */
[----:B0-----:R-:W3:Y:S01]  /*12f80*/  LDL.LU R5, [R1+0x4a8] ;  /* 0x0004a80001057983 */ /* 0x001ee20000300800 */
        /* <DEDUP_REMOVED lines=12> */
[----:B---3--:R-:W-:-:S05]  /*13050*/  IMAD.WIDE R4, R15, 0x2, R4 ;  /* 0x000000020f047825 */ /* 0x008fca00078e0204 */
        /* <DEDUP_REMOVED lines=185> */
[----:B------:R0:W-:Y:S04]  /*13bf0*/  STL [R1+0x608], R8 ;  /* 0x0006080801007387 */ /* 0x0001e80000100800 */
[----:B------:R-:W-:Y:S04]  /*13c00*/  STL [R1+0x560], R9 ;  /* 0x0005600901007387 */ /* 0x000fe80000100800 */
[----:B------:R1:W-:Y:S04]  /*13c10*/  STL [R1+0x678], R10 ;  /* 0x0006780a01007387 */ /* 0x0003e80000100800 */
[----:B------:R2:W-:Y:S01]  /*13c20*/  STL [R1+0x60c], R11 ;  /* 0x00060c0b01007387 */ /* 0x0005e20000100800 */
[----:B0-----:R-:W-:-:S02]  /*13c30*/  IMAD.MOV.U32 R8, RZ, RZ, R18 ;  /* 0x000000ffff087224 */ /* 0x001fc400078e0012 */
[----:B-1----:R-:W-:Y:S02]  /*13c40*/  IMAD.MOV.U32 R10, RZ, RZ, R28 ;  /* 0x000000ffff0a7224 */ /* 0x002fe400078e001c */
[----:B------:R-:W4:Y:S01]  /*13c50*/  LDL.LU R28, [R1+0x760] ;  /* 0x00076000011c7983 */ /* 0x000f220000300800 */
[----:B------:R-:W-:Y:S02]  /*13c60*/  IMAD.MOV.U32 R9, RZ, RZ, R17 ;  /* 0x000000ffff097224 */ /* 0x000fe400078e0011 */
[----:B--2---:R-:W-:Y:S02]  /*13c70*/  IMAD.MOV.U32 R11, RZ, RZ, R19 ;  /* 0x000000ffff0b7224 */ /* 0x004fe400078e0013 */
[----:B------:R-:W-:-:S04]  /*13c80*/  IMAD.WIDE R8, R15, 0x2, R8 ;  /* 0x000000020f087825 */ /* 0x000fc800078e0208 */
[----:B------:R-:W-:-:S04]  /*13c90*/  IMAD.WIDE R10, R15, 0x2, R10 ;  /* 0x000000020f0a7825 */ /* 0x000fc800078e020a */
[----:B------:R-:W-:Y:S02]  /*13ca0*/  IMAD.MOV.U32 R16, RZ, RZ, R29 ;  /* 0x000000ffff107224 */ /* 0x000fe400078e001d */
[----:B---3--:R-:W-:-:S05]  /*13cb0*/  IMAD.WIDE R4, R15, 0x2, R4 ;  /* 0x000000020f047825 */ /* 0x008fca00078e0204 */
[----:B------:R0:W-:Y:S04]  /*13cc0*/  STL [R1+0x564], R4 ;  /* 0x0005640401007387 */ /* 0x0001e80000100800 */
[----:B------:R1:W-:Y:S04]  /*13cd0*/  STL [R1+0x4cc], R5 ;  /* 0x0004cc0501007387 */ /* 0x0003e80000100800 */
[----:B0-----:R-:W2:Y:S04]  /*13ce0*/  LDL.LU R4, [R1+0x4d4] ;  /* 0x0004d40001047983 */ /* 0x001ea80000300800 */
[----:B-1----:R-:W2:Y:S04]  /*13cf0*/  LDL.LU R5, [R1+0x56c] ;  /* 0x00056c0001057983 */ /* 0x002ea80000300800 */
[----:B------:R0:W-:Y:S04]  /*13d00*/  STL [R1+0x610], R8 ;  /* 0x0006100801007387 */ /* 0x0001e80000100800 */
[----:B------:R1:W-:Y:S04]  /*13d10*/  STL [R1+0x568], R9 ;  /* 0x0005680901007387 */ /* 0x0003e80000100800 */
[----:B0-----:R-:W3:Y:S04]  /*13d20*/  LDL.LU R8, [R1+0x570] ;  /* 0x0005700001087983 */ /* 0x001ee80000300800 */
[----:B-1----:R-:W3:Y:S04]  /*13d30*/  LDL.LU R9, [R1+0x618] ;  /* 0x0006180001097983 */ /* 0x002ee80000300800 */
[----:B------:R-:W-:Y:S04]  /*13d40*/  STL [R1+0x67c], R10 ;  /* 0x00067c0a01007387 */ /* 0x000fe80000100800 */
[----:B------:R4:W-:Y:S04]  /*13d50*/  STL [R1+0x614], R11 ;  /* 0x0006140b01007387 */ /* 0x0009e80000100800 */
[----:B------:R-:W3:Y:S01]  /*13d60*/  LDL.LU R29, [R1+0x75c] ;  /* 0x00075c00011d7983 */ /* 0x000ee20000300800 */
[----:B------:R-:W-:-:S02]  /*13d70*/  IMAD.MOV.U32 R17, RZ, RZ, R3 ;  /* 0x000000ffff117224 */ /* 0x000fc400078e0003 */
[----:B------:R-:W-:Y:S01]  /*13d80*/  IMAD.MOV.U32 R18, RZ, RZ, R0 ;  /* 0x000000ffff127224 */ /* 0x000fe200078e0000 */
[----:B------:R0:W5:Y:S01]  /*13d90*/  LDL.LU R3, [R1+0x758] ;  /* 0x0007580001037983 */ /* 0x0001620000300800 */
[----:B------:R-:W-:Y:S02]  /*13da0*/  IMAD.MOV.U32 R19, RZ, RZ, R2 ;  /* 0x000000ffff137224 */ /* 0x000fe400078e0002 */
[----:B----4-:R-:W-:Y:S01]  /*13db0*/  IMAD.MOV.U32 R11, RZ, RZ, R28 ;  /* 0x000000ffff0b7224 */ /* 0x010fe200078e001c */
[----:B------:R0:W5:Y:S04]  /*13dc0*/  LDL.LU R0, [R1+0x754] ;  /* 0x0007540001007983 */ /* 0x0001680000300800 */
[----:B------:R0:W5:Y:S04]  /*13dd0*/  LDL.LU R2, [R1+0x750] ;  /* 0x0007500001027983 */ /* 0x0001680000300800 */
[----:B------:R-:W4:Y:S01]  /*13de0*/  LDL.LU R28, [R1+0x74c] ;  /* 0x00074c00011c7983 */ /* 0x000f220000300800 */
[----:B--2---:R-:W-:-:S04]  /*13df0*/  LOP3.LUT R5, R5, R4, RZ, 0x3c, !PT ;  /* 0x0000000405057212 */ /* 0x004fc800078e3cff */
[----:B------:R-:W-:-:S04]  /*13e00*/  LOP3.LUT R4, R5, R4, RZ, 0x3c, !PT ;  /* 0x0000000405047212 */ /* 0x000fc800078e3cff */
[----:B------:R-:W-:-:S05]  /*13e10*/  LOP3.LUT R5, R5, R4, RZ, 0x3c, !PT ;  /* 0x0000000405057212 */ /* 0x000fca00078e3cff */
[----:B------:R-:W-:-:S04]  /*13e20*/  IMAD.WIDE R4, R15, 0x2, R4 ;  /* 0x000000020f047825 */ /* 0x000fc800078e0204 */
[----:B---3--:R-:W-:Y:S02]  /*13e30*/  IMAD.MOV.U32 R10, RZ, RZ, R29 ;  /* 0x000000ffff0a7224 */ /* 0x008fe400078e001d */
[----:B------:R-:W2:Y:S04]  /*13e40*/  LDL.LU R29, [R1+0x748] ;  /* 0x00074800011d7983 */ /* 0x000ea80000300800 */
[----:B------:R1:W-:Y:S04]  /*13e50*/  STL [R1+0x56c], R4 ;  /* 0x00056c0401007387 */ /* 0x0003e80000100800 */
[----:B------:R3:W-:Y:S04]  /*13e60*/  STL [R1+0x4d4], R5 ;  /* 0x0004d40501007387 */ /* 0x0007e80000100800 */
[----:B-1----:R-:W2:Y:S04]  /*13e70*/  LDL.LU R4, [R1+0x4d8] ;  /* 0x0004d80001047983 */ /* 0x002ea80000300800 */
[----:B---3--:R-:W3:Y:S01]  /*13e80*/  LDL.LU R5, [R1+0x574] ;  /* 0x0005740001057983 */ /* 0x008ee20000300800 */
[----:B------:R-:W-:-:S04]  /*13e90*/  LOP3.LUT R9, R9, R8, RZ, 0x3c, !PT ;  /* 0x0000000809097212 */ /* 0x000fc800078e3cff */
[----:B------:R-:W-:-:S04]  /*13ea0*/  LOP3.LUT R8, R9, R8, RZ, 0x3c, !PT ;  /* 0x0000000809087212 */ /* 0x000fc800078e3cff */
[----:B------:R-:W-:-:S05]  /*13eb0*/  LOP3.LUT R9, R9, R8, RZ, 0x3c, !PT ;  /* 0x0000000809097212 */ /* 0x000fca00078e3cff */
[----:B------:R-:W-:-:S05]  /*13ec0*/  IMAD.WIDE R8, R15, 0x2, R8 ;  /* 0x000000020f087825 */ /* 0x000fca00078e0208 */
[----:B------:R1:W-:Y:S04]  /*13ed0*/  STL [R1+0x618], R8 ;  /* 0x0006180801007387 */ /* 0x0003e80000100800 */
[----:B------:R0:W-:Y:S01]  /*13ee0*/  STL [R1+0x570], R9 ;  /* 0x0005700901007387 */ /* 0x0001e20000100800 */
[----:B------:R-:W-:-:S03]  /*13ef0*/  IMAD.WIDE R10, R15, 0x2, R10 ;  /* 0x000000020f0a7825 */ /* 0x000fc600078e020a */
[----:B-1----:R-:W3:Y:S04]  /*13f00*/  LDL.LU R8, [R1+0x578] ;  /* 0x0005780001087983 */ /* 0x002ee80000300800 */
[----:B0-----:R-:W3:Y:S04]  /*13f10*/  LDL.LU R9, [R1+0x620] ;  /* 0x0006200001097983 */ /* 0x001ee80000300800 */
[----:B------:R-:W-:Y:S04]  /*13f20*/  STL [R1+0x680], R10 ;  /* 0x0006800a01007387 */ /* 0x000fe80000100800 */
[----:B------:R4:W-:Y:S02]  /*13f30*/  STL [R1+0x61c], R11 ;  /* 0x00061c0b01007387 */ /* 0x0009e40000100800 */
[----:B----4-:R-:W-:-:S02]  /*13f40*/  IMAD.MOV.U32 R11, RZ, RZ, R28 ;  /* 0x000000ffff0b7224 */ /* 0x010fc400078e001c */
[----:B------:R-:W4:Y:S01]  /*13f50*/  LDL.LU R28, [R1+0x744] ;  /* 0x00074400011c7983 */ /* 0x000f220000300800 */
[----:B--2---:R-:W-:-:S03]  /*13f60*/  IMAD.MOV.U32 R10, RZ, RZ, R29 ;  /* 0x000000ffff0a7224 */ /* 0x004fc600078e001d */
        /* <DEDUP_REMOVED lines=9> */
[-C--:B------:R-:W-:Y:S01]  /*14000*/  LOP3.LUT R9, R9, R8.reuse, RZ, 0x3c, !PT ;  /* 0x0000000809097212 */ /* 0x080fe200078e3cff */
[----:B------:R-:W-:Y:S03]  /*14010*/  HMMA.16816.F32 R24, R24, R6, R16 ;  /* 0x000000061818723c */ /* 0x000fe60000001810 */
[----:B------:R-:W-:-:S04]  /*14020*/  LOP3.LUT R8, R9, R8, RZ, 0x3c, !PT ;  /* 0x0000000809087212 */ /* 0x000fc800078e3cff */
[----:B------:R-:W-:Y:S01]  /*14030*/  LOP3.LUT R9, R9, R8, RZ, 0x3c, !PT ;  /* 0x0000000809097212 */ /* 0x000fe200078e3cff */
[----:B------:R-:W-:-:S04]  /*14040*/  IMAD.WIDE R10, R15, 0x2, R10 ;  /* 0x000000020f0a7825 */ /* 0x000fc800078e020a */
[----:B------:R-:W-:-:S05]  /*14050*/  IMAD.WIDE R8, R15, 0x2, R8 ;  /* 0x000000020f087825 */ /* 0x000fca00078e0208 */
[----:B------:R-:W-:Y:S04]  /*14060*/  STL [R1+0x620], R8 ;  /* 0x0006200801007387 */ /* 0x000fe80000100800 */
[----:B------:R-:W3:Y:S04]  /*14070*/  LDL.LU R15, [R1+0x484] ;  /* 0x00048400010f7983 */ /* 0x000ee80000300800 */
[----:B------:R4:W-:Y:S04]  /*14080*/  STL [R1+0x578], R9 ;  /* 0x0005780901007387 */ /* 0x0009e80000100800 */
[----:B------:R0:W-:Y:S04]  /*14090*/  STL [R1+0x684], R10 ;  /* 0x0006840a01007387 */ /* 0x0001e80000100800 */
[----:B------:R1:W-:Y:S01]  /*140a0*/  STL [R1+0x624], R11 ;  /* 0x0006240b01007387 */ /* 0x0003e20000100800 */
[----:B----4-:R-:W-:-:S02]  /*140b0*/  IMAD.MOV.U32 R9, RZ, RZ, R28 ;  /* 0x000000ffff097224 */ /* 0x010fc400078e001c */
[----:B0-----:R-:W-:Y:S01]  /*140c0*/  IMAD.MOV.U32 R10, RZ, RZ, c[0x0][0x18c] ;  /* 0x00006300ff0a7624 */ /* 0x001fe200078e00ff */
[----:B-1----:R-:W4:Y:S03]  /*140d0*/  LDL.LU R11, [R1+0x634] ;  /* 0x00063400010b7983 */ /* 0x002f260000300800 */
[----:B------:R-:W-:Y:S01]  /*140e0*/  IMAD.SHL.U32 R10, R10, 0x20, RZ ;  /* 0x000000200a0a7824 */ /* 0x000fe200078e00ff */
[----:B------:R-:W4:Y:S01]  /*140f0*/  LDL.LU R28, [R1+0x73c] ;  /* 0x00073c00011c7983 */ /* 0x000f220000300800 */
[----:B--2---:R-:W-:-:S03]  /*14100*/  IMAD.MOV.U32 R8, RZ, RZ, R29 ;  /* 0x000000ffff087224 */ /* 0x004fc600078e001d */
[----:B------:R-:W2:Y:S01]  /*14110*/  LDL.LU R29, [R1+0x738] ;  /* 0x00073800011d7983 */ /* 0x000ea20000300800 */
[----:B------:R-:W-:-:S03]  /*14120*/  IMAD.WIDE R8, R10, 0x2, R8 ;  /* 0x000000020a087825 */ /* 0x000fc600078e0208 */
[----:B------:R0:W5:Y:S04]  /*14130*/  LDL.LU.64 R18, [R1+0x730] ;  /* 0x0007300001127983 */ /* 0x0001680000300a00 */
[----:B------:R0:W5:Y:S04]  /*14140*/  LDL.LU.64 R16, [R1+0x728] ;  /* 0x0007280001107983 */ /* 0x0001680000300a00 */
[----:B------:R-:W-:Y:S04]  /*14150*/  STL.64 [R1+0xa0], R24 ;  /* 0x0000a01801007387 */ /* 0x000fe80000100a00 */
[----:B------:R1:W-:Y:S01]  /*14160*/  STL.64 [R1+0xa8], R26 ;  /* 0x0000a81a01007387 */ /* 0x0003e20000100a00 */
[----:B---3--:R-:W-:-:S04]  /*14170*/  LOP3.LUT R5, R5, R4, RZ, 0x3c, !PT ;  /* 0x0000000405057212 */ /* 0x008fc800078e3cff */
[----:B------:R-:W-:-:S04]  /*14180*/  LOP3.LUT R4, R5, R4, RZ, 0x3c, !PT ;  /* 0x0000000405047212 */ /* 0x000fc800078e3cff */
[----:B------:R-:W-:-:S05]  /*14190*/  LOP3.LUT R5, R5, R4, RZ, 0x3c, !PT ;  /* 0x0000000405057212 */ /* 0x000fca00078e3cff */
[----:B------:R-:W-:-:S04]  /*141a0*/  IMAD.WIDE R4, R10, 0x2, R4 ;  /* 0x000000020a047825 */ /* 0x000fc800078e0204 */
[----:B------:R-:W-:Y:S02]  /*141b0*/  IMAD.MOV.U32 R10, RZ, RZ, R27 ;  /* 0x000000ffff0a7224 */ /* 0x000fe400078e001b */
[----:B-1----:R-:W3:Y:S04]  /*141c0*/  LDL.LU R27, [R1+0x580] ;  /* 0x00058000011b7983 */ /* 0x002ee80000300800 */
[----:B------:R-:W2:Y:S04]  /*141d0*/  LDL.LU R6, [R1+0x630] ;  /* 0x0006300001067983 */ /* 0x000ea80000300800 */
[----:B------:R-:W4:Y:S04]  /*141e0*/  LDL.LU R7, [R1+0x584] ;  /* 0x0005840001077983 */ /* 0x000f280000300800 */
[----:B------:R-:W-:Y:S04]  /*141f0*/  STL [R1+0x628], R4 ;  /* 0x0006280401007387 */ /* 0x000fe80000100800 */
[----:B------:R3:W-:Y:S01]  /*14200*/  STL [R1+0x57c], R5 ;  /* 0x00057c0501007387 */ /* 0x0007e20000100800 */
[----:B------:R-:W-:-:S03]  /*14210*/  IADD3 R15, R15, -0x1, RZ ;  /* 0xffffffff0f0f7810 */ /* 0x000fc60007ffe0ff */
[----:B------:R-:W-:Y:S04]  /*14220*/  STL [R1+0x688], R8 ;  /* 0x0006880801007387 */ /* 0x000fe80000100800 */
[----:B------:R1:W-:Y:S04]  /*14230*/  STL [R1+0x62c], R9 ;  /* 0x00062c0901007387 */ /* 0x0003e80000100800 */
[----:B------:R0:W-:Y:S01]  /*14240*/  STL [R1+0x484], R15 ;  /* 0x0004840f01007387 */ /* 0x0001e20000100800 */
[----:B------:R-:W-:Y:S01]  /*14250*/  ISETP.NE.U32.AND P0, PT, R15, RZ, PT ;  /* 0x000000ff0f00720c */ /* 0x000fe20003f05070 */
[----:B------:R-:W-:Y:S01]  /*14260*/  UIADD3 UR4, UR4, -0x20, URZ ;  /* 0xffffffe004047890 */ /* 0x000fe2000fffe03f */
[----:B---3--:R-:W-:-:S02]  /*14270*/  IMAD.MOV.U32 R5, RZ, RZ, R27 ;  /* 0x000000ffff057224 */ /* 0x008fc400078e001b */
[----:B------:R-:W-:Y:S02]  /*14280*/  IMAD.MOV.U32 R27, RZ, RZ, c[0x0][0x18c] ;  /* 0x00006300ff1b7624 */ /* 0x000fe400078e00ff */
[----:B--2---:R-:W-:Y:S02]  /*14290*/  IMAD.MOV.U32 R4, RZ, RZ, R6 ;  /* 0x000000ffff047224 */ /* 0x004fe400078e0006 */
[----:B------:R-:W-:Y:S02]  /*142a0*/  IMAD.SHL.U32 R27, R27, 0x20, RZ ;  /* 0x000000201b1b7824 */ /* 0x000fe400078e00ff */
[----:B----4-:R-:W-:Y:S02]  /*142b0*/  IMAD.MOV.U32 R6, RZ, RZ, R11 ;  /* 0x000000ffff067224 */ /* 0x010fe400078e000b */
[----:B------:R-:W-:-:S04]  /*142c0*/  IMAD.WIDE R4, R27, 0x2, R4 ;  /* 0x000000021b047825 */ /* 0x000fc800078e0204 */
[----:B------:R-:W-:Y:S01]  /*142d0*/  IMAD.WIDE R6, R27, 0x2, R6 ;  /* 0x000000021b067825 */ /* 0x000fe200078e0206 */
[----:B------:R0:W-:Y:S04]  /*142e0*/  STL [R1+0x630], R4 ;  /* 0x0006300401007387 */ /* 0x0001e80000100800 */
[----:B------:R0:W-:Y:S04]  /*142f0*/  STL [R1+0x580], R5 ;  /* 0x0005800501007387 */ /* 0x0001e80000100800 */
[----:B------:R0:W-:Y:S04]  /*14300*/  STL [R1+0x634], R6 ;  /* 0x0006340601007387 */ /* 0x0001e80000100800 */
[----:B------:R0:W-:Y:S01]  /*14310*/  STL [R1+0x584], R7 ;  /* 0x0005840701007387 */ /* 0x0001e20000100800 */
[----:B------:R-:W-:-:S04]  /*14320*/  IMAD.MOV.U32 R11, RZ, RZ, c[0x0][0x188] ;  /* 0x00006200ff0b7624 */ /* 0x000fc800078e00ff */
[----:B------:R-:W-:-:S04]  /*14330*/  IMAD.SHL.U32 R11, R11, 0x20, RZ ;  /* 0x000000200b0b7824 */ /* 0x000fc800078e00ff */
[----:B-1----:R-:W-:-:S04]  /*14340*/  IMAD.WIDE R8, R11, 0x2, R28 ;  /* 0x000000020b087825 */ /* 0x002fc800078e021c */
[----:B------:R-:W-:Y:S02]  /*14350*/  IMAD.MOV.U32 R29, RZ, RZ, R8 ;  /* 0x000000ffff1d7224 */ /* 0x000fe400078e0008 */
[----:B------:R-:W-:Y:S01]  /*14360*/  IMAD.MOV.U32 R28, RZ, RZ, R9 ;  /* 0x000000ffff1c7224 */ /* 0x000fe200078e0009 */
[----:B0-----:R-:W-:Y:S01]  /*14370*/  @!P0 CALL.REL.NOINC `(.L_x_1) ;  /* 0x0000001000008944 */ /* 0x001fe20003c00000 */
[----:B------:R-:W-:Y:S05]  /*14380*/  BRA `(.L_x_2) ;  /* 0xffff42b000007947 */ /* 0x000fea000383ffff */
.L_x_1:
[----:B------:R-:W-:Y:S01]  /*14390*/  IMAD.MOV.U32 R11, RZ, RZ, R14 ;  /* 0x000000ffff0b7224 */ /* 0x000fe200078e000e */
[----:B------:R-:W2:Y:S04]  /*143a0*/  LDL.LU R15, [R1+0x5c] ;  /* 0x00005c00010f7983 */ /* 0x000ea80000300800 */
[----:B------:R-:W3:Y:S04]  /*143b0*/  LDL.LU R14, [R1+0x37c] ;  /* 0x00037c00010e7983 */ /* 0x000ee80000300800 */
[----:B-----5:R-:W4:Y:S04]  /*143c0*/  LDL.LU R3, [R1+0xf8] ;  /* 0x0000f80001037983 */ /* 0x020f280000300800 */
[----:B----4-:R0:W-:Y:S04]  /*143d0*/  STL [R1+0x918], R3 ;  /* 0x0009180301007387 */ /* 0x0101e80000100800 */
[----:B0-----:R-:W4:Y:S04]  /*143e0*/  LDL.LU R3, [R1+0xcc] ;  /* 0x0000cc0001037983 */ /* 0x001f280000300800 */
[----:B----4-:R0:W-:Y:S04]  /*143f0*/  STL [R1+0x91c], R3 ;  /* 0x00091c0301007387 */ /* 0x0101e80000100800 */
[----:B0-----:R-:W4:Y:S04]  /*14400*/  LDL.LU R3, [R1+0xbc] ;  /* 0x0000bc0001037983 */ /* 0x001f280000300800 */
[----:B----4-:R0:W-:Y:S04]  /*14410*/  STL [R1+0x924], R3 ;  /* 0x0009240301007387 */ /* 0x0101e80000100800 */
[----:B------:R-:W4:Y:S01]  /*14420*/  LDL.LU R0, [R1+0xa4] ;  /* 0x0000a40001007983 */ /* 0x000f220000300800 */
[----:B0-----:R-:W-:-:S03]  /*14430*/  IMAD.MOV.U32 R3, RZ, RZ, R11 ;  /* 0x000000ffff037224 */ /* 0x001fc600078e000b */
[----:B----4-:R0:W-:Y:S04]  /*14440*/  STL [R1+0x920], R0 ;  /* 0x0009200001007387 */ /* 0x0101e80000100800 */
[----:B0-----:R-:W4:Y:S04]  /*14450*/  LDL.LU R0, [R1+0x9c] ;  /* 0x00009c0001007983 */ /* 0x001f280000300800 */
[----:B----4-:R0:W-:Y:S04]  /*14460*/  STL [R1+0x928], R0 ;  /* 0x0009280001007387 */ /* 0x0101e80000100800 */
[----:B------:R-:W4:Y:S04]  /*14470*/  LDL.LU R2, [R1+0x84] ;  /* 0x0000840001027983 */ /* 0x000f280000300800 */
[----:B------:R-:W2:Y:S04]  /*14480*/  LDL.LU R29, [R1+0x94] ;  /* 0x00009400011d7983 */ /* 0x000ea80000300800 */
[----:B------:R-:W2:Y:S04]  /*14490*/  LDL.LU R28, [R1+0xb4] ;  /* 0x0000b400011c7983 */ /* 0x000ea80000300800 */
[----:B------:R-:W2:Y:S04]  /*144a0*/  LDL.LU R8, [R1+0xc4] ;  /* 0x0000c40001087983 */ /* 0x000ea80000300800 */
[----:B------:R-:W2:Y:S04]  /*144b0*/  LDL.LU R9, [R1+0xd4] ;  /* 0x0000d40001097983 */ /* 0x000ea80000300800 */
[----:B------:R-:W2:Y:S04]  /*144c0*/  LDL.LU R6, [R1+0xe4] ;  /* 0x0000e40001067983 */ /* 0x000ea80000300800 */
[----:B------:R-:W2:Y:S04]  /*144d0*/  LDL.LU R7, [R1+0xf4] ;  /* 0x0000f40001077983 */ /* 0x000ea80000300800 */
[----:B------:R-:W2:Y:S04]  /*144e0*/  LDL.LU R4, [R1+0xa0] ;  /* 0x0000a00001047983 */ /* 0x000ea80000300800 */
[----:B------:R-:W2:Y:S01]  /*144f0*/  LDL.LU R5, [R1+0x80] ;  /* 0x0000800001057983 */ /* 0x000ea20000300800 */
[----:B0-----:R-:W-:-:S03]  /*14500*/  IMAD.MOV.U32 R0, RZ, RZ, R10 ;  /* 0x000000ffff007224 */ /* 0x001fc600078e000a */
[----:B------:R-:W2:Y:S04]  /*14510*/  LDL.LU R24, [R1+0x90] ;  /* 0x0000900001187983 */ /* 0x000ea80000300800 */
[----:B------:R-:W2:Y:S04]  /*14520*/  LDL.LU R25, [R1+0xb0] ;  /* 0x0000b00001197983 */ /* 0x000ea80000300800 */
[----:B------:R-:W2:Y:S04]  /*14530*/  LDL.LU R26, [R1+0xc0] ;  /* 0x0000c000011a7983 */ /* 0x000ea80000300800 */
[----:B------:R-:W2:Y:S04]  /*14540*/  LDL.LU R27, [R1+0xd0] ;  /* 0x0000d000011b7983 */ /* 0x000ea80000300800 */
[----:B------:R-:W2:Y:S04]  /*14550*/  LDL.LU R10, [R1+0xe0] ;  /* 0x0000e000010a7983 */ /* 0x000ea80000300800 */
[----:B------:R-:W2:Y:S04]  /*14560*/  LDL.LU R11, [R1+0xf0] ;  /* 0x0000f000010b7983 */ /* 0x000ea80000300800 */
[----:B------:R0:W-:Y:S04]  /*14570*/  STL [R1+0x824], R23 ;  /* 0x0008241701007387 */ /* 0x0001e80000100800 */
[----:B0-----:R-:W2:Y:S04]  /*14580*/  LDL.LU R23, [R1+0xe8] ;  /* 0x0000e80001177983 */ /* 0x001ea80000300800 */
[----:B------:R0:W-:Y:S04]  /*14590*/  STL [R1+0x820], R22 ;  /* 0x0008201601007387 */ /* 0x0001e80000100800 */
[----:B0-----:R-:W2:Y:S04]  /*145a0*/  LDL.LU R22, [R1+0xd8] ;  /* 0x0000d80001167983 */ /* 0x001ea80000300800 */
[----:B------:R0:W-:Y:S04]  /*145b0*/  STL [R1+0x81c], R21 ;  /* 0x00081c1501007387 */ /* 0x0001e80000100800 */
[----:B0-----:R-:W2:Y:S04]  /*145c0*/  LDL.LU R21, [R1+0xc8] ;  /* 0x0000c80001157983 */ /* 0x001ea80000300800 */
[----:B------:R0:W-:Y:S01]  /*145d0*/  STL [R1+0x818], R20 ;  /* 0x0008181401007387 */ /* 0x0001e20000100800 */
[----:B------:R-:W-:-:S03]  /*145e0*/  F2FP.PACK_AB R3, R0, R3 ;  /* 0x000000030003723e */ /* 0x000fc600000000ff */
        /* <DEDUP_REMOVED lines=13> */
[----:B------:R-:W2:Y:S04]  /*146c0*/  LDL.LU R0, [R1+0x928] ;  /* 0x0009280001007983 */ /* 0x000ea80000300800 */
[----:B------:R0:W-:Y:S04]  /*146d0*/  STL [R1+0x4ac], R3 ;  /* 0x0004ac0301007387 */ /* 0x0001e80000100800 */
[----:B0-----:R-:W2:Y:S02]  /*146e0*/  LDL.LU R3, [R1+0x924] ;  /* 0x0009240001037983 */ /* 0x001ea40000300800 */
[----:B--2---:R-:W-:-:S02]  /*146f0*/  F2FP.PACK_AB R3, R0, R3 ;  /* 0x000000030003723e */ /* 0x004fc400000000ff */
[----:B------:R-:W4:Y:S04]  /*14700*/  LDL.LU R0, [R1+0x920] ;  /* 0x0009200001007983 */ /* 0x000f280000300800 */
[----:B------:R0:W-:Y:S04]  /*14710*/  STL [R1+0x4a8], R3 ;  /* 0x0004a80301007387 */ /* 0x0001e80000100800 */
[----:B0-----:R-:W2:Y:S01]  /*14720*/  LDL.LU R3, [R1+0x91c] ;  /* 0x00091c0001037983 */ /* 0x001ea20000300800 */
[----:B------:R-:W-:Y:S02]  /*14730*/  F2FP.PACK_AB R16, R16, R19 ;  /* 0x000000131010723e */ /* 0x000fe400000000ff */
[----:B--2---:R-:W-:-:S02]  /*14740*/  F2FP.PACK_AB R12, R3, R12 ;  /* 0x0000000c030c723e */ /* 0x004fc400000000ff */
[----:B------:R-:W2:Y:S04]  /*14750*/  LDL.LU R3, [R1+0x918] ;  /* 0x0009180001037983 */ /* 0x000ea80000300800 */
[----:B------:R0:W-:Y:S01]  /*14760*/  STL [R1+0x4a4], R12 ;  /* 0x0004a40c01007387 */ /* 0x0001e20000100800 */
[----:B----4-:R-:W-:Y:S02]  /*14770*/  F2FP.PACK_AB R2, R0, R2 ;  /* 0x000000020002723e */ /* 0x010fe400000000ff */
[----:B0-----:R-:W-:Y:S02]  /*14780*/  F2FP.PACK_AB R12, R13, R17 ;  /* 0x000000110d0c723e */ /* 0x001fe400000000ff */
[----:B------:R-:W-:-:S03]  /*14790*/  F2FP.PACK_AB R13, R18, R20 ;  /* 0x00000014120d723e */ /* 0x000fc600000000ff */
[----:B------:R0:W-:Y:S01]  /*147a0*/  STL [R1+0x4a0], R12 ;  /* 0x0004a00c01007387 */ /* 0x0001e20000100800 */
[----:B------:R-:W-:-:S03]  /*147b0*/  F2FP.PACK_AB R0, R29, R28 ;  /* 0x0000001c1d00723e */ /* 0x000fc600000000ff */
[----:B------:R-:W-:Y:S01]  /*147c0*/  STL [R1+0x4bc], R16 ;  /* 0x0004bc1001007387 */ /* 0x000fe20000100800 */
[----:B0-----:R-:W-:-:S03]  /*147d0*/  F2FP.PACK_AB R12, R21, R22 ;  /* 0x00000016150c723e */ /* 0x001fc600000000ff */
[----:B------:R-:W-:Y:S04]  /*147e0*/  STL [R1+0x4b8], R13 ;  /* 0x0004b80d01007387 */ /* 0x000fe80000100800 */
[----:B------:R-:W-:Y:S01]  /*147f0*/  STL [R1+0x4b4], R12 ;  /* 0x0004b40c01007387 */ /* 0x000fe20000100800 */
[----:B--2---:R-:W-:-:S05]  /*14800*/  F2FP.PACK_AB R3, R23, R3 ;  /* 0x000000031703723e */ /* 0x004fca00000000ff */
[----:B------:R0:W-:Y:S04]  /*14810*/  STL [R1+0x4b0], R3 ;  /* 0x0004b00301007387 */ /* 0x0001e80000100800 */
[----:B------:R1:W-:Y:S04]  /*14820*/  STL [R1+0x4cc], R2 ;  /* 0x0004cc0201007387 */ /* 0x0003e80000100800 */
[----:B------:R2:W-:Y:S01]  /*14830*/  STL [R1+0x4c8], R0 ;  /* 0x0004c80001007387 */ /* 0x0005e20000100800 */
[----:B0-----:R-:W-:Y:S02]  /*14840*/  F2FP.PACK_AB R3, R8, R9 ;  /* 0x000000090803723e */ /* 0x001fe400000000ff */
[----:B-1----:R-:W-:-:S03]  /*14850*/  F2FP.PACK_AB R2, R6, R7 ;  /* 0x000000070602723e */ /* 0x002fc600000000ff */
[----:B------:R0:W-:Y:S01]  /*14860*/  STL [R1+0x4c4], R3 ;  /* 0x0004c40301007387 */ /* 0x0001e20000100800 */
[----:B--2---:R-:W-:-:S03]  /*14870*/  F2FP.PACK_AB R0, R4, R5 ;  /* 0x000000050400723e */ /* 0x004fc600000000ff */
[----:B------:R1:W-:Y:S04]  /*14880*/  STL [R1+0x4c0], R2 ;  /* 0x0004c00201007387 */ /* 0x0003e80000100800 */
[----:B------:R2:W-:Y:S01]  /*14890*/  STL [R1+0x46c], R0 ;  /* 0x00046c0001007387 */ /* 0x0005e20000100800 */
[----:B0-----:R-:W-:Y:S02]  /*148a0*/  F2FP.PACK_AB R3, R24, R25 ;  /* 0x000000191803723e */ /* 0x001fe400000000ff */
[----:B-1----:R-:W-:-:S03]  /*148b0*/  F2FP.PACK_AB R2, R26, R27 ;  /* 0x0000001b1a02723e */ /* 0x002fc600000000ff */
[----:B------:R-:W-:Y:S01]  /*148c0*/  STL [R1+0x468], R3 ;  /* 0x0004680301007387 */ /* 0x000fe20000100800 */
[----:B--2---:R-:W-:-:S03]  /*148d0*/  F2FP.PACK_AB R0, R10, R11 ;  /* 0x0000000b0a00723e */ /* 0x004fc600000000ff */
[----:B------:R-:W-:Y:S04]  /*148e0*/  STL [R1+0x464], R2 ;  /* 0x0004640201007387 */ /* 0x000fe80000100800 */
[----:B------:R-:W-:Y:S04]  /*148f0*/  STL [R1+0x460], R0 ;  /* 0x0004600001007387 */ /* 0x000fe80000100800 */
[----:B------:R-:W2:Y:S04]  /*14900*/  LDL.LU R12, [R1+0x23c] ;  /* 0x00023c00010c7983 */ /* 0x000ea80000300800 */
[----:B--2---:R0:W-:Y:S04]  /*14910*/  STL [R1+0x890], R12 ;  /* 0x0008900c01007387 */ /* 0x0041e80000100800 */
[----:B0-----:R-:W2:Y:S04]  /*14920*/  LDL.LU R12, [R1+0x21c] ;  /* 0x00021c00010c7983 */ /* 0x001ea80000300800 */
        /* <DEDUP_REMOVED lines=30> */
[----:B--2---:R-:W-:Y:S04]  /*14b10*/  STL [R1+0x910], R12 ;  /* 0x0009100c01007387 */ /* 0x004fe80000100800 */
        /* <DEDUP_REMOVED lines=34> */
[----:B0-----:R-:W2:Y:S01]  /*14d40*/  LDL.LU R13, [R1+0x38c] ;  /* 0x00038c00010d7983 */ /* 0x001ea20000300800 */
[----:B---3--:R-:W-:-:S03]  /*14d50*/  IMAD.MOV.U32 R12, RZ, RZ, R14 ;  /* 0x000000ffff0c7224 */ /* 0x008fc600078e000e */
[----:B--2---:R0:W-:Y:S04]  /*14d60*/  STL [R1+0x914], R13 ;  /* 0x0009140d01007387 */ /* 0x0041e80000100800 */
        /* <DEDUP_REMOVED lines=20> */
[----:B------:R-:W2:Y:S01]  /*14eb0*/  LDL.LU R24, [R1+0x100] ;  /* 0x0001000001187983 */ /* 0x000ea20000300800 */
[----:B------:R-:W-:-:S03]  /*14ec0*/  F2FP.PACK_AB R12, R13, R12 ;  /* 0x0000000c0d0c723e */ /* 0x000fc600000000ff */
        /* <DEDUP_REMOVED lines=8> */
[----:B------:R0:W-:Y:S04]  /*14f50*/  STL [R1+0x47c], R12 ;  /* 0x00047c0c01007387 */ /* 0x0001e80000100800 */
[----:B0-----:R-:W2:Y:S02]  /*14f60*/  LDL.LU R12, [R1+0x910] ;  /* 0x00091000010c7983 */ /* 0x001ea40000300800 */
[----:B--2---:R-:W-:-:S02]  /*14f70*/  F2FP.PACK_AB R12, R13, R12 ;  /* 0x0000000c0d0c723e */ /* 0x004fc400000000ff */
        /* <DEDUP_REMOVED lines=65> */
[----:B------:R3:W-:Y:S02]  /*15390*/  STL [R1+0x378], R12 ;  /* 0x0003780c01007387 */ /* 0x0007e40000100800 */
[----:B---3--:R-:W-:Y:S02]  /*153a0*/  F2FP.PACK_AB R12, R16, R19 ;  /* 0x00000013100c723e */ /* 0x008fe400000000ff */
[----:B----4-:R-:W-:Y:S02]  /*153b0*/  F2FP.PACK_AB R16, R18, R20 ;  /* 0x000000141210723e */ /* 0x010fe400000000ff */
[----:B--2---:R-:W-:-:S05]  /*153c0*/  F2FP.PACK_AB R13, R13, R17 ;  /* 0x000000110d0d723e */ /* 0x004fca00000000ff */
[----:B------:R0:W-:Y:S04]  /*153d0*/  STL [R1+0x374], R13 ;  /* 0x0003740d01007387 */ /* 0x0001e80000100800 */
[----:B------:R1:W-:Y:S01]  /*153e0*/  STL [R1+0x370], R12 ;  /* 0x0003700c01007387 */ /* 0x0003e20000100800 */
[----:B0-----:R-:W-:-:S03]  /*153f0*/  F2FP.PACK_AB R13, R21, R22 ;  /* 0x00000016150d723e */ /* 0x001fc600000000ff */
[----:B------:R-:W-:Y:S01]  /*15400*/  STL [R1+0x38c], R16 ;  /* 0x00038c1001007387 */ /* 0x000fe20000100800 */
[----:B-1----:R-:W-:Y:S02]  /*15410*/  F2FP.PACK_AB R12, R23, R3 ;  /* 0x00000003170c723e */ /* 0x002fe400000000ff */
[----:B------:R-:W-:Y:S01]  /*15420*/  F2FP.PACK_AB R3, R0, R2 ;  /* 0x000000020003723e */ /* 0x000fe200000000ff */
[----:B------:R-:W-:Y:S01]  /*15430*/  STL [R1+0x388], R13 ;  /* 0x0003880d01007387 */ /* 0x000fe20000100800 */
[----:B------:R-:W-:Y:S02]  /*15440*/  F2FP.PACK_AB R2, R29, R28 ;  /* 0x0000001c1d02723e */ /* 0x000fe400000000ff */
[----:B------:R-:W-:Y:S01]  /*15450*/  F2FP.PACK_AB R0, R8, R9 ;  /* 0x000000090800723e */ /* 0x000fe200000000ff */
[----:B------:R-:W-:Y:S04]  /*15460*/  STL [R1+0x384], R12 ;  /* 0x0003840c01007387 */ /* 0x000fe80000100800 */
[----:B------:R0:W-:Y:S04]  /*15470*/  STL [R1+0x380], R3 ;  /* 0x0003800301007387 */ /* 0x0001e80000100800 */
[----:B------:R1:W-:Y:S01]  /*15480*/  STL [R1+0x39c], R2 ;  /* 0x00039c0201007387 */ /* 0x0003e20000100800 */
[----:B0-----:R-:W-:-:S03]  /*15490*/  F2FP.PACK_AB R3, R6, R7 ;  /* 0x000000070603723e */ /* 0x001fc600000000ff */
[----:B------:R0:W-:Y:S01]  /*154a0*/  STL [R1+0x398], R0 ;  /* 0x0003980001007387 */ /* 0x0001e20000100800 */
[----:B-1----:R-:W-:-:S03]  /*154b0*/  F2FP.PACK_AB R2, R4, R5 ;  /* 0x000000050402723e */ /* 0x002fc600000000ff */
[----:B------:R1:W-:Y:S01]  /*154c0*/  STL [R1+0x394], R3 ;  /* 0x0003940301007387 */ /* 0x0003e20000100800 */
[----:B0-----:R-:W-:-:S03]  /*154d0*/  F2FP.PACK_AB R0, R24, R25 ;  /* 0x000000191800723e */ /* 0x001fc600000000ff */
[----:B------:R0:W-:Y:S01]  /*154e0*/  STL [R1+0x390], R2 ;  /* 0x0003900201007387 */ /* 0x0001e20000100800 */
[----:B-1----:R-:W-:-:S03]  /*154f0*/  F2FP.PACK_AB R3, R26, R27 ;  /* 0x0000001b1a03723e */ /* 0x002fc600000000ff */
[----:B------:R1:W-:Y:S04]  /*15500*/  STL [R1+0xcc], R0 ;  /* 0x0000cc0001007387 */ /* 0x0003e80000100800 */
[----:B------:R-:W-:Y:S04]  /*15510*/  STL [R1+0xc8], R3 ;  /* 0x0000c80301007387 */ /* 0x000fe80000100800 */
[----:B------:R-:W2:Y:S01]  /*15520*/  LDL.LU R23, [R1+0x110] ;  /* 0x0001100001177983 */ /* 0x000ea20000300800 */
[----:B0-----:R-:W-:Y:S02]  /*15530*/  F2FP.PACK_AB R2, R10, R11 ;  /* 0x0000000b0a02723e */ /* 0x001fe400000000ff */
[----:B-1----:R-:W-:-:S03]  /*15540*/  F2FP.PACK_AB R0, R14, R15 ;  /* 0x0000000f0e00723e */ /* 0x002fc600000000ff */
        /* <DEDUP_REMOVED lines=26> */
[----:B------:R-:W3:Y:S04]  /*156f0*/  LDL.LU R22, [R1+0x120] ;  /* 0x0001200001167983 */ /* 0x000ee80000300800 */
[----:B---3--:R0:W-:Y:S04]  /*15700*/  STL [R1+0x828], R22 ;  /* 0x0008281601007387 */ /* 0x0081e80000100800 */
[----:B0-----:R-:W3:Y:S04]  /*15710*/  LDL.LU R22, [R1+0x60] ;  /* 0x0000600001167983 */ /* 0x001ee80000300800 */
        /* <DEDUP_REMOVED lines=23> */
[----:B0-----:R-:W2:Y:S04]  /*15890*/  LDL.LU R22, [R1+0x6c] ;  /* 0x00006c0001167983 */ /* 0x001ea80000300800 */
[----:B------:R-:W3:Y:S04]  /*158a0*/  LDL.LU R21, [R1+0x130] ;  /* 0x0001300001157983 */ /* 0x000ee80000300800 */
[----:B------:R-:W4:Y:S04]  /*158b0*/  LDL.LU R20, [R1+0x140] ;  /* 0x0001400001147983 */ /* 0x000f280000300800 */
        /* <DEDUP_REMOVED lines=25> */
[----:B--2---:R-:W-:-:S03]  /*15a50*/  F2FP.PACK_AB R23, R22, R23 ;  /* 0x000000171617723e */ /* 0x004fc600000000ff */
        /* <DEDUP_REMOVED lines=50> */
[----:B0-----:R-:W2:Y:S01]  /*15d80*/  LDL.LU R23, [R1+0x824] ;  /* 0x0008240001177983 */ /* 0x001ea20000300800 */
[----:B----4-:R-:W-:Y:S02]  /*15d90*/  F2FP.PACK_AB R18, R20, R18 ;  /* 0x000000121412723e */ /* 0x010fe400000000ff */
[----:B---3--:R-:W-:-:S02]  /*15da0*/  F2FP.PACK_AB R16, R19, R16 ;  /* 0x000000101310723e */ /* 0x008fc400000000ff */
[----:B--2---:R-:W-:Y:S02]  /*15db0*/  F2FP.PACK_AB R21, R22, R21 ;  /* 0x000000151615723e */ /* 0x004fe400000000ff */
[----:B------:R-:W2:Y:S04]  /*15dc0*/  LDL.LU R22, [R1+0x820] ;  /* 0x0008200001167983 */ /* 0x000ea80000300800 */
[----:B------:R0:W-:Y:S04]  /*15dd0*/  STL [R1+0x88], R21 ;  /* 0x0000881501007387 */ /* 0x0001e80000100800 */
[----:B0-----:R-:W3:Y:S04]  /*15de0*/  LDL.LU R21, [R1+0x81c] ;  /* 0x00081c0001157983 */ /* 0x001ee80000300800 */
[----:B------:R-:W4:Y:S04]  /*15df0*/  LDL.LU R20, [R1+0x818] ;  /* 0x0008180001147983 */ /* 0x000f280000300800 */
[----:B------:R0:W-:Y:S04]  /*15e00*/  STL [R1+0x84], R18 ;  /* 0x0000841201007387 */ /* 0x0001e80000100800 */
[----:B0-----:R-:W4:Y:S04]  /*15e10*/  LDL.LU R18, [R1+0x814] ;  /* 0x0008140001127983 */ /* 0x001f280000300800 */
[----:B------:R-:W4:Y:S01]  /*15e20*/  LDL.LU R19, [R1+0x810] ;  /* 0x0008100001137983 */ /* 0x000f220000300800 */
[----:B------:R-:W-:-:S02]  /*15e30*/  F2FP.PACK_AB R23, R23, R17 ;  /* 0x000000111717723e */ /* 0x000fc400000000ff */
[----:B------:R-:W-:Y:S01]  /*15e40*/  F2FP.PACK_AB R12, R12, R13 ;  /* 0x0000000d0c0c723e */ /* 0x000fe200000000ff */
[----:B------:R0:W-:Y:S01]  /*15e50*/  STL [R1+0x80], R16 ;  /* 0x0000801001007387 */ /* 0x0001e20000100800 */
[----:B------:R-:W-:Y:S02]  /*15e60*/  F2FP.PACK_AB R3, R3, R0 ;  /* 0x000000000303723e */ /* 0x000fe400000000ff */
[----:B------:R-:W-:Y:S01]  /*15e70*/  F2FP.PACK_AB R0, R10, R11 ;  /* 0x0000000b0a00723e */ /* 0x000fe200000000ff */
[----:B0-----:R-:W4:Y:S04]  /*15e80*/  LDL.LU R16, [R1+0x80c] ;  /* 0x00080c0001107983 */ /* 0x001f280000300800 */
[----:B------:R-:W4:Y:S04]  /*15e90*/  LDL.LU R17, [R1+0x808] ;  /* 0x0008080001117983 */ /* 0x000f280000300800 */
[----:B------:R-:W-:Y:S04]  /*15ea0*/  STL [R1+0x9c], R23 ;  /* 0x00009c1701007387 */ /* 0x000fe80000100800 */
[----:B------:R-:W-:Y:S04]  /*15eb0*/  STL [R1+0x98], R12 ;  /* 0x0000980c01007387 */ /* 0x000fe80000100800 */
[----:B------:R-:W4:Y:S04]  /*15ec0*/  LDL.LU R10, [R1+0x2d0] ;  /* 0x0002d000010a7983 */ /* 0x000f280000300800 */
[----:B------:R0:W-:Y:S04]  /*15ed0*/  STL [R1+0x94], R3 ;  /* 0x0000940301007387 */ /* 0x0001e80000100800 */
[----:B------:R-:W4:Y:S04]  /*15ee0*/  LDL.LU R11, [R1+0x2e0] ;  /* 0x0002e000010b7983 */ /* 0x000f280000300800 */
[----:B------:R1:W-:Y:S01]  /*15ef0*/  STL [R1+0x90], R0 ;  /* 0x0000900001007387 */ /* 0x0003e20000100800 */
[----:B0-----:R-:W-:-:S02]  /*15f00*/  F2FP.PACK_AB R3, R8, R9 ;  /* 0x000000090803723e */ /* 0x001fc400000000ff */
[----:B-1----:R-:W-:Y:S02]  /*15f10*/  F2FP.PACK_AB R0, R29, R28 ;  /* 0x0000001c1d00723e */ /* 0x002fe400000000ff */
[----:B--2---:R-:W-:-:S05]  /*15f20*/  F2FP.PACK_AB R2, R22, R2 ;  /* 0x000000021602723e */ /* 0x004fca00000000ff */
[----:B------:R0:W-:Y:S04]  /*15f30*/  STL [R1+0xac], R2 ;  /* 0x0000ac0201007387 */ /* 0x0001e80000100800 */
[----:B------:R3:W-:Y:S01]  /*15f40*/  STL [R1+0xa8], R0 ;  /* 0x0000a80001007387 */ /* 0x0007e20000100800 */
[----:B0-----:R-:W-:-:S03]  /*15f50*/  F2FP.PACK_AB R2, R6, R7 ;  /* 0x000000070602723e */ /* 0x001fc600000000ff */
[----:B------:R0:W-:Y:S01]  /*15f60*/  STL [R1+0xa4], R3 ;  /* 0x0000a40301007387 */ /* 0x0001e20000100800 */
[----:B---3--:R-:W-:-:S03]  /*15f70*/  F2FP.PACK_AB R0, R21, R4 ;  /* 0x000000041500723e */ /* 0x008fc600000000ff */
[----:B------:R1:W-:Y:S04]  /*15f80*/  STL [R1+0xa0], R2 ;  /* 0x0000a00201007387 */ /* 0x0003e80000100800 */
[----:B------:R2:W-:Y:S01]  /*15f90*/  STL [R1+0xbc], R0 ;  /* 0x0000bc0001007387 */ /* 0x0005e20000100800 */
[----:B0-----:R-:W-:Y:S02]  /*15fa0*/  F2FP.PACK_AB R3, R5, R24 ;  /* 0x000000180503723e */ /* 0x001fe400000000ff */
[----:B-1----:R-:W-:Y:S02]  /*15fb0*/  F2FP.PACK_AB R2, R25, R26 ;  /* 0x0000001a1902723e */ /* 0x002fe400000000ff */
[----:B--2---:R-:W-:Y:S02]  /*15fc0*/  F2FP.PACK_AB R0, R27, R14 ;  /* 0x0000000e1b00723e */ /* 0x004fe400000000ff */
[----:B----4-:R-:W-:Y:S01]  /*15fd0*/  F2FP.PACK_AB R27, R20, R15 ;  /* 0x0000000f141b723e */ /* 0x010fe200000000ff */
[----:B------:R-:W-:Y:S01]  /*15fe0*/  STL [R1+0xb8], R3 ;  /* 0x0000b80301007387 */ /* 0x000fe20000100800 */
[----:B------:R-:W-:-:S03]  /*15ff0*/  F2FP.PACK_AB R26, R19, R18 ;  /* 0x00000012131a723e */ /* 0x000fc600000000ff */
[----:B------:R-:W-:Y:S04]  /*16000*/  STL [R1+0xb4], R2 ;  /* 0x0000b40201007387 */ /* 0x000fe80000100800 */
[----:B------:R-:W-:Y:S04]  /*16010*/  STL [R1+0x724], R27 ;  /* 0x0007241b01007387 */ /* 0x000fe80000100800 */
[----:B------:R-:W-:Y:S04]  /*16020*/  STL [R1+0xb0], R0 ;  /* 0x0000b00001007387 */ /* 0x000fe80000100800 */
[----:B------:R0:W-:Y:S04]  /*16030*/  STL [R1+0x728], R26 ;  /* 0x0007281a01007387 */ /* 0x0001e80000100800 */
[----:B------:R-:W2:Y:S04]  /*16040*/  LDL.LU R13, [R1+0x7c] ;  /* 0x00007c00010d7983 */ /* 0x000ea80000300800 */
[----:B------:R-:W2:Y:S04]  /*16050*/  LDL.LU R23, [R1+0x19c] ;  /* 0x00019c0001177983 */ /* 0x000ea80000300800 */
[----:B------:R-:W3:Y:S04]  /*16060*/  LDL.LU R12, [R1+0x1ac] ;  /* 0x0001ac00010c7983 */ /* 0x000ee80000300800 */
[----:B------:R-:W3:Y:S04]  /*16070*/  LDL.LU R22, [R1+0x1bc] ;  /* 0x0001bc0001167983 */ /* 0x000ee80000300800 */
[----:B------:R-:W4:Y:S04]  /*16080*/  LDL.LU R21, [R1+0x1dc] ;  /* 0x0001dc0001157983 */ /* 0x000f280000300800 */
[----:B------:R-:W4:Y:S01]  /*16090*/  LDL.LU R20, [R1+0x1fc] ;  /* 0x0001fc0001147983 */ /* 0x000f220000300800 */
[----:B------:R-:W-:-:S03]  /*160a0*/  F2FP.PACK_AB R25, R17, R16 ;  /* 0x000000101119723e */ /* 0x000fc600000000ff */
[----:B------:R-:W4:Y:S04]  /*160b0*/  LDL.LU R19, [R1+0x198] ;  /* 0x0001980001137983 */ /* 0x000f280000300800 */
[----:B0-----:R-:W4:Y:S04]  /*160c0*/  LDL.LU R26, [R1+0x1a8] ;  /* 0x0001a800011a7983 */ /* 0x001f280000300800 */
[----:B------:R-:W4:Y:S04]  /*160d0*/  LDL.LU R18, [R1+0x1b8] ;  /* 0x0001b80001127983 */ /* 0x000f280000300800 */
        /* <DEDUP_REMOVED lines=8> */
[----:B------:R0:W-:Y:S01]  /*16160*/  STL [R1+0x72c], R25 ;  /* 0x00072c1901007387 */ /* 0x0001e20000100800 */
[----:B------:R-:W-:-:S03]  /*16170*/  F2FP.PACK_AB R24, R10, R11 ;  /* 0x0000000b0a18723e */ /* 0x000fc600000000ff */
        /* <DEDUP_REMOVED lines=11> */
[----:B------:R0:W-:Y:S04]  /*16230*/  STL [R1+0x730], R24 ;  /* 0x0007301801007387 */ /* 0x0001e80000100800 */
[----:B0-----:R-:W4:Y:S01]  /*16240*/  LDL.LU R24, [R1+0x1ec] ;  /* 0x0001ec0001187983 */ /* 0x001f220000300800 */
[----:B--2---:R-:W-:-:S03]  /*16250*/  F2FP.PACK_AB R23, R13, R23 ;  /* 0x000000170d17723e */ /* 0x004fc600000000ff */
[----:B------:R-:W2:Y:S04]  /*16260*/  LDL.LU R13, [R1+0x804] ;  /* 0x00080400010d7983 */ /* 0x000ea80000300800 */
[----:B------:R0:W-:Y:S01]  /*16270*/  STL [R1+0x734], R23 ;  /* 0x0007341701007387 */ /* 0x0001e20000100800 */
[----:B---3--:R-:W-:-:S03]  /*16280*/  F2FP.PACK_AB R22, R12, R22 ;  /* 0x000000160c16723e */ /* 0x008fc600000000ff */
[----:B0-----:R-:W3:Y:S04]  /*16290*/  LDL.LU R23, [R1+0x1cc] ;  /* 0x0001cc0001177983 */ /* 0x001ee80000300800 */
[----:B------:R-:W3:Y:S04]  /*162a0*/  LDL.LU R12, [R1+0x800] ;  /* 0x00080000010c7983 */ /* 0x000ee80000300800 */
[----:B------:R-:W-:Y:S01]  /*162b0*/  STL [R1+0x738], R22 ;  /* 0x0007381601007387 */ /* 0x000fe20000100800 */
[----:B----4-:R-:W-:Y:S02]  /*162c0*/  F2FP.PACK_AB R18, R26, R18 ;  /* 0x000000121a12723e */ /* 0x010fe400000000ff */
[----:B------:R-:W-:-:S02]  /*162d0*/  F2FP.PACK_AB R17, R27, R17 ;  /* 0x000000111b11723e */ /* 0x000fc400000000ff */
[----:B------:R-:W-:Y:S02]  /*162e0*/  F2FP.PACK_AB R16, R3, R16 ;  /* 0x000000100310723e */ /* 0x000fe400000000ff */
[----:B------:R-:W-:Y:S02]  /*162f0*/  F2FP.PACK_AB R15, R0, R15 ;  /* 0x0000000f000f723e */ /* 0x000fe400000000ff */
[----:B------:R-:W-:Y:S02]  /*16300*/  F2FP.PACK_AB R14, R2, R14 ;  /* 0x0000000e020e723e */ /* 0x000fe400000000ff */
[----:B------:R-:W-:Y:S02]  /*16310*/  F2FP.PACK_AB R19, R25, R19 ;  /* 0x000000131913723e */ /* 0x000fe400000000ff */
[----:B------:R-:W-:Y:S02]  /*16320*/  F2FP.PACK_AB R11, R8, R11 ;  /* 0x0000000b080b723e */ /* 0x000fe400000000ff */
[----:B------:R-:W-:-:S02]  /*16330*/  F2FP.PACK_AB R10, R9, R10 ;  /* 0x0000000a090a723e */ /* 0x000fc400000000ff */
[----:B------:R-:W-:Y:S02]  /*16340*/  F2FP.PACK_AB R9, R6, R7 ;  /* 0x000000070609723e */ /* 0x000fe400000000ff */
[----:B------:R-:W-:Y:S02]  /*16350*/  F2FP.PACK_AB R20, R24, R20 ;  /* 0x000000141814723e */ /* 0x000fe400000000ff */
[----:B--2---:R-:W-:Y:S02]  /*16360*/  F2FP.PACK_AB R13, R29, R13 ;  /* 0x0000000d1d0d723e */ /* 0x004fe400000000ff */
[----:B---3--:R-:W-:-:S05]  /*16370*/  F2FP.PACK_AB R21, R23, R21 ;  /* 0x000000151715723e */ /* 0x008fca00000000ff */
[----:B------:R-:W-:Y:S01]  /*16380*/  STL [R1+0x73c], R21 ;  /* 0x00073c1501007387 */ /* 0x000fe20000100800 */
[----:B------:R-:W-:-:S03]  /*16390*/  F2FP.PACK_AB R12, R28, R12 ;  /* 0x0000000c1c0c723e */ /* 0x000fc600000000ff */
[----:B------:R-:W-:Y:S04]  /*163a0*/  STL [R1+0x740], R20 ;  /* 0x0007401401007387 */ /* 0x000fe80000100800 */
        /* <DEDUP_REMOVED lines=11> */
[----:B------:R-:W2:Y:S04]  /*16460*/  LDL.LU R7, [R1+0x3ec] ;  /* 0x0003ec0001077983 */ /* 0x000ea80000300800 */
[----:B------:R-:W3:Y:S01]  /*16470*/  LDL.LU R6, [R1+0x40c] ;  /* 0x00040c0001067983 */ /* 0x000ee20000300800 */
[----:B------:R-:W-:-:S03]  /*16480*/  F2FP.PACK_AB R8, R4, R5 ;  /* 0x000000050408723e */ /* 0x000fc600000000ff */
[----:B---3--:R0:W-:Y:S04]  /*16490*/  STL [R1+0x7fc], R6 ;  /* 0x0007fc0601007387 */ /* 0x0081e80000100800 */
[----:B0-----:R-:W2:Y:S04]  /*164a0*/  LDL.LU R6, [R1+0x2fc] ;  /* 0x0002fc0001067983 */ /* 0x001ea80000300800 */
[----:B------:R-:W3:Y:S04]  /*164b0*/  LDL.LU R5, [R1+0x42c] ;  /* 0x00042c0001057983 */ /* 0x000ee80000300800 */
[----:B---3--:R0:W-:Y:S04]  /*164c0*/  STL [R1+0x7f8], R5 ;  /* 0x0007f80501007387 */ /* 0x0081e80000100800 */
[----:B0-----:R-:W3:Y:S04]  /*164d0*/  LDL.LU R5, [R1+0x3fc] ;  /* 0x0003fc0001057983 */ /* 0x001ee80000300800 */
[----:B------:R-:W4:Y:S04]  /*164e0*/  LDL.LU R4, [R1+0x44c] ;  /* 0x00044c0001047983 */ /* 0x000f280000300800 */
[----:B----4-:R0:W-:Y:S04]  /*164f0*/  STL [R1+0x7f4], R4 ;  /* 0x0007f40401007387 */ /* 0x0101e80000100800 */
[----:B0-----:R-:W4:Y:S04]  /*16500*/  LDL.LU R4, [R1+0x41c] ;  /* 0x00041c0001047983 */ /* 0x001f280000300800 */
[----:B------:R0:W-:Y:S04]  /*16510*/  STL [R1+0x770], R8 ;  /* 0x0007700801007387 */ /* 0x0001e80000100800 */
        /* <DEDUP_REMOVED lines=64> */
[----:B------:R-:W-:-:S03]  /*16920*/  F2FP.PACK_AB R7, R6, R7 ;  /* 0x000000070607723e */ /* 0x000fc600000000ff */
[----:B--2---:R0:W-:Y:S04]  /*16930*/  STL [R1+0x7ec], R9 ;  /* 0x0007ec0901007387 */ /* 0x0041e80000100800 */
[----:B0-----:R-:W2:Y:S04]  /*16940*/  LDL.LU R9, [R1+0x2f8] ;  /* 0x0002f80001097983 */ /* 0x001ea80000300800 */
        /* <DEDUP_REMOVED lines=23> */
[----:B------:R-:W3:Y:S02]  /*16ac0*/  LDL.LU R6, [R1+0x7fc] ;  /* 0x0007fc0001067983 */ /* 0x000ee40000300800 */
[----:B---3--:R-:W-:-:S02]  /*16ad0*/  F2FP.PACK_AB R6, R5, R6 ;  /* 0x000000060506723e */ /* 0x008fc400000000ff */
[----:B------:R-:W4:Y:S02]  /*16ae0*/  LDL.LU R5, [R1+0x7f8] ;  /* 0x0007f80001057983 */ /* 0x000f240000300800 */
[----:B----4-:R-:W-:Y:S02]  /*16af0*/  F2FP.PACK_AB R5, R4, R5 ;  /* 0x000000050405723e */ /* 0x010fe400000000ff */
[----:B------:R-:W3:Y:S02]  /*16b00*/  LDL.LU R4, [R1+0x7f4] ;  /* 0x0007f40001047983 */ /* 0x000ee40000300800 */
[----:B---3--:R-:W-:Y:S02]  /*16b10*/  F2FP.PACK_AB R4, R8, R4 ;  /* 0x000000040804723e */ /* 0x008fe400000000ff */
[----:B------:R-:W2:Y:S02]  /*16b20*/  LDL.LU R8, [R1+0x7f0] ;  /* 0x0007f00001087983 */ /* 0x000ea40000300800 */
        /* <DEDUP_REMOVED lines=14> */
[----:B------:R0:W-:Y:S04]  /*16c10*/  STL [R1], R8 ;  /* 0x0000000801007387 */ /* 0x0001e80000100800 */
        /* <DEDUP_REMOVED lines=46> */
[----:B------:R-:W2:Y:S01]  /*16f00*/  LDL.LU R9, [R1+0x774] ;  /* 0x0007740001097983 */ /* 0x000ea20000300800 */
[----:B------:R-:W-:-:S03]  /*16f10*/  F2FP.PACK_AB R12, R11, R12 ;  /* 0x0000000c0b0c723e */ /* 0x000fc600000000ff */
[----:B------:R0:W-:Y:S01]  /*16f20*/  STL [R1+0x30], R8 ;  /* 0x0000300801007387 */ /* 0x0001e20000100800 */
[----:B------:R-:W-:Y:S02]  /*16f30*/  F2FP.PACK_AB R14, R13, R14 ;  /* 0x0000000e0d0e723e */ /* 0x000fe400000000ff */
[----:B------:R-:W-:Y:S01]  /*16f40*/  F2FP.PACK_AB R16, R15, R16 ;  /* 0x000000100f10723e */ /* 0x000fe200000000ff */
[----:B0-----:R0:W5:Y:S01]  /*16f50*/  LDL.LU R8, [R1+0x770] ;  /* 0x0007700001087983 */ /* 0x0011620000300800 */
[----:B------:R-:W-:Y:S02]  /*16f60*/  F2FP.PACK_AB R18, R17, R18 ;  /* 0x000000121112723e */ /* 0x000fe400000000ff */
[----:B------:R-:W-:Y:S02]  /*16f70*/  F2FP.PACK_AB R20, R19, R20 ;  /* 0x000000141314723e */ /* 0x000fe400000000ff */
[----:B------:R-:W-:Y:S02]  /*16f80*/  F2FP.PACK_AB R22, R21, R22 ;  /* 0x000000161516723e */ /* 0x000fe400000000ff */
[----:B------:R-:W-:-:S02]  /*16f90*/  F2FP.PACK_AB R24, R23, R24 ;  /* 0x000000181718723e */ /* 0x000fc400000000ff */
[----:B------:R-:W-:Y:S02]  /*16fa0*/  F2FP.PACK_AB R26, R25, R26 ;  /* 0x0000001a191a723e */ /* 0x000fe400000000ff */
[----:B------:R-:W-:Y:S02]  /*16fb0*/  F2FP.PACK_AB R3, R27, R3 ;  /* 0x000000031b03723e */ /* 0x000fe400000000ff */
[----:B------:R-:W-:Y:S02]  /*16fc0*/  F2FP.PACK_AB R2, R0, R2 ;  /* 0x000000020002723e */ /* 0x000fe400000000ff */
[----:B------:R-:W-:Y:S02]  /*16fd0*/  F2FP.PACK_AB R0, R29, R28 ;  /* 0x0000001c1d00723e */ /* 0x000fe400000000ff */
[----:B--2---:R-:W-:Y:S02]  /*16fe0*/  F2FP.PACK_AB R10, R9, R10 ;  /* 0x0000000a090a723e */ /* 0x004fe400000000ff */
[----:B------:R0:W5:Y:S04]  /*16ff0*/  LDL.LU R9, [R1+0x76c] ;  /* 0x00076c0001097983 */ /* 0x0001680000300800 */
[----:B------:R1:W-:Y:S04]  /*17000*/  STL [R1+0x4c], R10 ;  /* 0x00004c0a01007387 */ /* 0x0003e80000100800 */
[----:B-1----:R0:W5:Y:S04]  /*17010*/  LDL.LU R10, [R1+0x768] ;  /* 0x00076800010a7983 */ /* 0x0021680000300800 */
        /* <DEDUP_REMOVED lines=26> */
[----:B------:R0:W-:Y:S04]  /*171c0*/  STL [R1+0x60], R0 ;  /* 0x0000600001007387 */ /* 0x0001e80000100800 */
[----:B------:R0:W-:Y:S02]  /*171d0*/  STL [R1+0x64], R2 ;  /* 0x0000640201007387 */ /* 0x0001e40000100800 */
.L_x_0:
[----:B------:R-:W-:Y:S04]  /*171e0*/  STL.64 [R1+0x928], R6 ;  /* 0x0009280601007387 */ /* 0x000fe80000100a00 */
[----:B------:R-:W-:Y:S04]  /*171f0*/  STL.64 [R1+0x920], R4 ;  /* 0x0009200401007387 */ /* 0x000fe80000100a00 */
[----:B-----5:R-:W-:Y:S04]  /*17200*/  STL.64 [R1+0x918], R10 ;  /* 0x0009180a01007387 */ /* 0x020fe80000100a00 */
[----:B------:R-:W-:Y:S04]  /*17210*/  STL.64 [R1+0x910], R8 ;  /* 0x0009100801007387 */ /* 0x000fe80000100a00 */
[----:B------:R-:W-:Y:S04]  /*17220*/  STL.64 [R1+0x908], R14 ;  /* 0x0009080e01007387 */ /* 0x000fe80000100a00 */
[----:B------:R2:W-:Y:S04]  /*17230*/  STL.64 [R1+0x900], R12 ;  /* 0x0009000c01007387 */ /* 0x0005e80000100a00 */
[----:B--2---:R-:W2:Y:S04]  /*17240*/  LDL.LU R12, [R1+0x30] ;  /* 0x00003000010c7983 */ /* 0x004ea80000300800 */
[----:B------:R-:W2:Y:S04]  /*17250*/  LDL.LU R13, [R1+0x34] ;  /* 0x00003400010d7983 */ /* 0x000ea80000300800 */
[----:B------:R-:W3:Y:S04]  /*17260*/  LDL.LU R14, [R1+0x38] ;  /* 0x00003800010e7983 */ /* 0x000ee80000300800 */
[----:B------:R-:W3:Y:S04]  /*17270*/  LDL.LU R15, [R1+0x3c] ;  /* 0x00003c00010f7983 */ /* 0x000ee80000300800 */
[----:B01----:R-:W4:Y:S04]  /*17280*/  LDL.LU R0, [R1+0xc] ;  /* 0x00000c0001007983 */ /* 0x003f280000300800 */
[----:B------:R-:W0:Y:S04]  /*17290*/  S2R R29, SR_TID.X ;  /* 0x00000000001d7919 */ /* 0x000e280000002100 */
[----:B------:R-:W1:Y:S04]  /*172a0*/  S2R R2, SR_TID.X ;  /* 0x0000000000027919 */ /* 0x000e680000002100 */
[----:B------:R-:W-:Y:S06]  /*172b0*/  BAR.SYNC.DEFER_BLOCKING 0x0 ;  /* 0x0000000000007b1d */ /* 0x000fec0000010000 */
[----:B---3--:R-:W-:Y:S04]  /*172c0*/  STL.64 [R1+0x938], R14 ;  /* 0x0009380e01007387 */ /* 0x008fe80000100a00 */
[----:B--2---:R2:W-:Y:S04]  /*172d0*/  STL.64 [R1+0x930], R12 ;  /* 0x0009300c01007387 */ /* 0x0045e80000100a00 */
        /* <DEDUP_REMOVED lines=8> */
[----:B--2---:R-:W2:Y:S04]  /*17360*/  LDL.LU R12, [R1+0x60] ;  /* 0x00006000010c7983 */ /* 0x004ea80000300800 */
[----:B------:R-:W2:Y:S04]  /*17370*/  LDL.LU R13, [R1+0x64] ;  /* 0x00006400010d7983 */ /* 0x000ea80000300800 */
[----:B------:R-:W2:Y:S04]  /*17380*/  LDL.LU R14, [R1+0x68] ;  /* 0x00006800010e7983 */ /* 0x000ea80000300800 */
[----:B------:R-:W2:Y:S04]  /*17390*/  LDL.LU R15, [R1+0x6c] ;  /* 0x00006c00010f7983 */ /* 0x000ea80000300800 */
[----:B------:R-:W-:Y:S04]  /*173a0*/  STL.64 [R1+0x8f8], R18 ;  /* 0x0008f81201007387 */ /* 0x000fe80000100a00 */
[----:B------:R0:W-:Y:S04]  /*173b0*/  STL.64 [R1+0x8f0], R16 ;  /* 0x0008f01001007387 */ /* 0x0001e80000100a00 */
[----:B0-----:R-:W2:Y:S04]  /*173c0*/  LDL.LU R16, [R1+0x20] ;  /* 0x0000200001107983 */ /* 0x001ea80000300800 */
[----:B------:R-:W2:Y:S04]  /*173d0*/  LDL.LU R17, [R1+0x24] ;  /* 0x0000240001117983 */ /* 0x000ea80000300800 */
[----:B------:R-:W2:Y:S04]  /*173e0*/  LDL.LU R18, [R1+0x28] ;  /* 0x0000280001127983 */ /* 0x000ea80000300800 */
[----:B------:R-:W2:Y:S04]  /*173f0*/  LDL.LU R19, [R1+0x2c] ;  /* 0x00002c0001137983 */ /* 0x000ea80000300800 */
[----:B------:R-:W-:Y:S04]  /*17400*/  STL.64 [R1+0x8e8], R22 ;  /* 0x0008e81601007387 */ /* 0x000fe80000100a00 */
[----:B------:R0:W-:Y:S01]  /*17410*/  STL.64 [R1+0x8e0], R20 ;  /* 0x0008e01401007387 */ /* 0x0001e20000100a00 */
[----:B-1----:R-:W-:-:S03]  /*17420*/  LOP3.LUT R2, R2, 0xe0, RZ, 0xc0, !PT ;  /* 0x000000e002027812 */ /* 0x002fc600078ec0ff */
[----:B0-----:R-:W2:Y:S04]  /*17430*/  LDL.LU R20, [R1+0x10] ;  /* 0x0000100001147983 */ /* 0x001ea80000300800 */
[----:B------:R-:W2:Y:S04]  /*17440*/  LDL.LU R21, [R1+0x14] ;  /* 0x0000140001157983 */ /* 0x000ea80000300800 */
[----:B------:R-:W2:Y:S04]  /*17450*/  LDL.LU R22, [R1+0x18] ;  /* 0x0000180001167983 */ /* 0x000ea80000300800 */
[----:B------:R-:W2:Y:S04]  /*17460*/  LDL.LU R23, [R1+0x1c] ;  /* 0x00001c0001177983 */ /* 0x000ea80000300800 */
[----:B------:R4:W-:Y:S01]  /*17470*/  STL.64 [R1+0x8d8], R26 ;  /* 0x0008d81a01007387 */ /* 0x0009e20000100a00 */
[----:B------:R-:W-:-:S02]  /*17480*/  IMAD.SHL.U32 R28, R29, 0x4, RZ ;  /* 0x000000041d1c7824 */ /* 0x000fc400078e00ff */
[C---:B------:R-:W-:Y:S01]  /*17490*/  IMAD.SHL.U32 R3, R29.reuse, 0x1000, RZ ;  /* 0x000010001d037824 */ /* 0x040fe200078e00ff */
[----:B------:R0:W-:Y:S01]  /*174a0*/  STL.64 [R1+0x8d0], R24 ;  /* 0x0008d01801007387 */ /* 0x0001e20000100a00 */
[----:B----4-:R-:W-:Y:S02]  /*174b0*/  IMAD.MOV.U32 R27, RZ, RZ, R0 ;  /* 0x000000ffff1b7224 */ /* 0x010fe400078e0000 */
[----:B------:R-:W-:Y:S01]  /*174c0*/  IMAD.SHL.U32 R0, R29, 0x20, RZ ;  /* 0x000000201d007824 */ /* 0x000fe200078e00ff */
[----:B------:R-:W-:Y:S01]  /*174d0*/  LOP3.LUT R3, R3, 0x18000, RZ, 0xc0, !PT ;  /* 0x0001800003037812 */ /* 0x000fe200078ec0ff */
[----:B0-----:R-:W4:Y:S03]  /*174e0*/  LDL.LU R24, [R1] ;  /* 0x0000000001187983 */ /* 0x001f260000300800 */
[----:B------:R-:W-:Y:S01]  /*174f0*/  LOP3.LUT R0, R0, 0x60, RZ, 0xc0, !PT ;  /* 0x0000006000007812 */ /* 0x000fe200078ec0ff */
[----:B------:R-:W4:Y:S04]  /*17500*/  LDL.LU R25, [R1+0x4] ;  /* 0x0000040001197983 */ /* 0x000f280000300800 */
[----:B------:R-:W-:Y:S01]  /*17510*/  IMAD R0, R2, 0x80, R0 ;  /* 0x0000008002007824 */ /* 0x000fe200078e0200 */
[----:B------:R-:W4:Y:S01]  /*17520*/  LDL.LU R26, [R1+0x8] ;  /* 0x00000800011a7983 */ /* 0x000f220000300800 */
[----:B------:R-:W-:-:S03]  /*17530*/  IMAD.SHL.U32 R2, R29, 0x4000, RZ ;  /* 0x000040001d027824 */ /* 0x000fc600078e00ff */
[----:B------:R-:W-:Y:S02]  /*17540*/  LOP3.LUT R0, R0, 0x70, R28, 0x78, !PT ;  /* 0x0000007000007812 */ /* 0x000fe400078e781c */
[----:B------:R-:W0:Y:S01]  /*17550*/  S2R R28, SR_TID.X ;  /* 0x00000000001c7919 */ /* 0x000e220000002100 */
[----:B------:R-:W-:Y:S02]  /*17560*/  LOP3.LUT R2, R2, 0x18000, RZ, 0xc0, !PT ;  /* 0x0001800002027812 */ /* 0x000fe400078ec0ff */
[----:B------:R-:W-:Y:S01]  /*17570*/  IMAD.IADD R0, R3, 0x1, R0 ;  /* 0x0000000103007824 */ /* 0x000fe200078e0200 */
[----:B0-----:R-:W-:-:S05]  /*17580*/  LOP3.LUT R28, R28, 0xff, RZ, 0xc0, !PT ;  /* 0x000000ff1c1c7812 */ /* 0x001fca00078ec0ff */
[----:B------:R-:W-:Y:S01]  /*17590*/  IMAD R2, R28, 0x10, R2 ;  /* 0x000000101c027824 */ /* 0x000fe200078e0202 */
[----:B---3--:R-:W-:Y:S04]  /*175a0*/  STS.128 [R0+0x800], R4 ;  /* 0x0008000400007388 */ /* 0x008fe80000000c00 */
[----:B--2---:R0:W-:Y:S04]  /*175b0*/  STS.128 [R0], R12 ;  /* 0x0000000c00007388 */ /* 0x0041e80000000c00 */
[----:B0-----:R-:W2:Y:S04]  /*175c0*/  LDL.LU.64 R14, [R1+0x938] ;  /* 0x00093800010e7983 */ /* 0x001ea80000300a00 */
[----:B------:R-:W2:Y:S04]  /*175d0*/  LDL.LU.64 R12, [R1+0x930] ;  /* 0x00093000010c7983 */ /* 0x000ea80000300a00 */
[----:B------:R-:W3:Y:S04]  /*175e0*/  LDL.LU.64 R6, [R1+0x928] ;  /* 0x0009280001067983 */ /* 0x000ee80000300a00 */
[----:B------:R-:W3:Y:S04]  /*175f0*/  LDL.LU.64 R4, [R1+0x920] ;  /* 0x0009200001047983 */ /* 0x000ee80000300a00 */
[----:B------:R0:W-:Y:S04]  /*17600*/  STS.128 [R0+0x80], R8 ;  /* 0x0000800800007388 */ /* 0x0001e80000000c00 */
[----:B------:R-:W-:Y:S04]  /*17610*/  STS.128 [R0+0x100], R16 ;  /* 0x0001001000007388 */ /* 0x000fe80000000c00 */
[----:B0-----:R-:W3:Y:S04]  /*17620*/  LDL.LU.64 R10, [R1+0x918] ;  /* 0x00091800010a7983 */ /* 0x001ee80000300a00 */
[----:B------:R-:W3:Y:S04]  /*17630*/  LDL.LU.64 R8, [R1+0x910] ;  /* 0x0009100001087983 */ /* 0x000ee80000300a00 */
[----:B------:R-:W-:Y:S04]  /*17640*/  STS.128 [R0+0x900], R20 ;  /* 0x0009001400007388 */ /* 0x000fe80000000c00 */
[----:B----4-:R-:W-:Y:S04]  /*17650*/  STS.128 [R0+0x180], R24 ;  /* 0x0001801800007388 */ /* 0x010fe80000000c00 */
[----:B--2---:R0:W-:Y:S04]  /*17660*/  STS.128 [R0+0x880], R12 ;  /* 0x0008800c00007388 */ /* 0x0041e80000000c00 */
[----:B---3--:R1:W-:Y:S04]  /*17670*/  STS.128 [R0+0x980], R4 ;  /* 0x0009800400007388 */ /* 0x0083e80000000c00 */
[----:B0-----:R-:W2:Y:S04]  /*17680*/  LDL.LU.64 R14, [R1+0x908] ;  /* 0x00090800010e7983 */ /* 0x001ea80000300a00 */
[----:B------:R-:W2:Y:S04]  /*17690*/  LDL.LU.64 R12, [R1+0x900] ;  /* 0x00090000010c7983 */ /* 0x000ea80000300a00 */
[----:B------:R-:W3:Y:S04]  /*176a0*/  LDL.LU.64 R18, [R1+0x8f8] ;  /* 0x0008f80001127983 */ /* 0x000ee80000300a00 */
[----:B------:R-:W3:Y:S04]  /*176b0*/  LDL.LU.64 R16, [R1+0x8f0] ;  /* 0x0008f00001107983 */ /* 0x000ee80000300a00 */
[----:B------:R-:W4:Y:S04]  /*176c0*/  LDL.LU.64 R22, [R1+0x8e8] ;  /* 0x0008e80001167983 */ /* 0x000f280000300a00 */
[----:B------:R-:W4:Y:S04]  /*176d0*/  LDL.LU.64 R20, [R1+0x8e0] ;  /* 0x0008e00001147983 */ /* 0x000f280000300a00 */
[----:B------:R-:W2:Y:S04]  /*176e0*/  LDL.LU.64 R26, [R1+0x8d8] ;  /* 0x0008d800011a7983 */ /* 0x000ea80000300a00 */
[----:B------:R-:W2:Y:S04]  /*176f0*/  LDL.LU.64 R24, [R1+0x8d0] ;  /* 0x0008d00001187983 */ /* 0x000ea80000300a00 */
[----:B-1----:R-:W2:Y:S04]  /*17700*/  LDL.LU R4, [R1+0x4a0] ;  /* 0x0004a00001047983 */ /* 0x002ea80000300800 */
[----:B------:R-:W2:Y:S04]  /*17710*/  LDL.LU R5, [R1+0x4a4] ;  /* 0x0004a40001057983 */ /* 0x000ea80000300800 */
[----:B------:R-:W2:Y:S04]  /*17720*/  LDL.LU R6, [R1+0x4a8] ;  /* 0x0004a80001067983 */ /* 0x000ea80000300800 */
[----:B------:R-:W2:Y:S04]  /*17730*/  LDL.LU R7, [R1+0x4ac] ;  /* 0x0004ac0001077983 */ /* 0x000ea80000300800 */
[----:B------:R0:W-:Y:S04]  /*17740*/  STS.128 [R0+0x200], R8 ;  /* 0x0002000800007388 */ /* 0x0001e80000000c00 */
[----:B--2---:R-:W-:Y:S04]  /*17750*/  STL.64 [R1+0x808], R6 ;  /* 0x0008080601007387 */ /* 0x004fe80000100a00 */
[----:B------:R-:W-:Y:S04]  /*17760*/  STL.64 [R1+0x800], R4 ;  /* 0x0008000401007387 */ /* 0x000fe80000100a00 */
        /* <DEDUP_REMOVED lines=70> */
[----:B------:R-:W-:Y:S04]  /*17bd0*/  STS.128 [R0+0xa00], R12 ;  /* 0x000a000c00007388 */ /* 0x000fe80000000c00 */
[----:B--2---:R-:W-:Y:S04]  /*17be0*/  STL.64 [R1+0x8c8], R10 ;  /* 0x0008c80a01007387 */ /* 0x004fe80000100a00 */
[----:B------:R0:W-:Y:S04]  /*17bf0*/  STL.64 [R1+0x8c0], R8 ;  /* 0x0008c00801007387 */ /* 0x0001e80000100a00 */
        /* <DEDUP_REMOVED lines=12> */
[----:B---3--:R0:W-:Y:S04]  /*17cc0*/  STS.128 [R0+0x280], R16 ;  /* 0x0002801000007388 */ /* 0x0081e80000000c00 */
[----:B----4-:R1:W-:Y:S04]  /*17cd0*/  STS.128 [R0+0xa80], R20 ;  /* 0x000a801400007388 */ /* 0x0103e80000000c00 */
[----:B------:R3:W-:Y:S04]  /*17ce0*/  STS.128 [R0+0x300], R24 ;  /* 0x0003001800007388 */ /* 0x0007e80000000c00 */
[----:B0-----:R-:W4:Y:S04]  /*17cf0*/  LDL.LU R16, [R1+0x460] ;  /* 0x0004600001107983 */ /* 0x001f280000300800 */
[----:B------:R-:W4:Y:S04]  /*17d00*/  LDL.LU R17, [R1+0x464] ;  /* 0x0004640001117983 */ /* 0x000f280000300800 */
[----:B------:R-:W4:Y:S04]  /*17d10*/  LDL.LU R18, [R1+0x468] ;  /* 0x0004680001127983 */ /* 0x000f280000300800 */
[----:B------:R-:W4:Y:S04]  /*17d20*/  LDL.LU R19, [R1+0x46c] ;  /* 0x00046c0001137983 */ /* 0x000f280000300800 */
[----:B-1----:R-:W4:Y:S04]  /*17d30*/  LDL.LU R20, [R1+0x470] ;  /* 0x0004700001147983 */ /* 0x002f280000300800 */
[----:B------:R-:W4:Y:S04]  /*17d40*/  LDL.LU R21, [R1+0x474] ;  /* 0x0004740001157983 */ /* 0x000f280000300800 */
[----:B------:R-:W4:Y:S04]  /*17d50*/  LDL.LU R22, [R1+0x478] ;  /* 0x0004780001167983 */ /* 0x000f280000300800 */
[----:B------:R-:W4:Y:S04]  /*17d60*/  LDL.LU R23, [R1+0x47c] ;  /* 0x00047c0001177983 */ /* 0x000f280000300800 */
[----:B---3--:R-:W3:Y:S04]  /*17d70*/  LDL.LU R24, [R1+0x390] ;  /* 0x0003900001187983 */ /* 0x008ee80000300800 */
[----:B------:R-:W3:Y:S04]  /*17d80*/  LDL.LU R25, [R1+0x394] ;  /* 0x0003940001197983 */ /* 0x000ee80000300800 */
[----:B------:R-:W3:Y:S04]  /*17d90*/  LDL.LU R26, [R1+0x398] ;  /* 0x00039800011a7983 */ /* 0x000ee80000300800 */
[----:B------:R-:W3:Y:S04]  /*17da0*/  LDL.LU R27, [R1+0x39c] ;  /* 0x00039c00011b7983 */ /* 0x000ee80000300800 */
[----:B--2---:R0:W-:Y:S04]  /*17db0*/  STS.128 [R0+0xb00], R8 ;  /* 0x000b000800007388 */ /* 0x0041e80000000c00 */
[----:B0-----:R-:W2:Y:S04]  /*17dc0*/  LDL.LU.64 R10, [R1+0x8c8] ;  /* 0x0008c800010a7983 */ /* 0x001ea80000300a00 */
[----:B------:R-:W2:Y:S04]  /*17dd0*/  LDL.LU.64 R8, [R1+0x8c0] ;  /* 0x0008c00001087983 */ /* 0x000ea80000300a00 */
        /* <DEDUP_REMOVED lines=21> */
[----:B---3--:R0:W-:Y:S04]  /*17f30*/  STS.128 [R0+0xd00], R24 ;  /* 0x000d001800007388 */ /* 0x0081e80000000c00 */
[----:B0-----:R-:W3:Y:S04]  /*17f40*/  LDL.LU R27, [R1+0x450] ;  /* 0x00045000011b7983 */ /* 0x001ee80000300800 */
        /* <DEDUP_REMOVED lines=9> */
[----:B------:R-:W-:Y:S04]  /*17fe0*/  STS.128 [R0+0x680], R4 ;  /* 0x0006800400007388 */ /* 0x000fe80000000c00 */
[----:B--2---:R0:W-:Y:S04]  /*17ff0*/  STS.128 [R0+0xe00], R8 ;  /* 0x000e000800007388 */ /* 0x0041e80000000c00 */
[----:B0-----:R-:W2:Y:S04]  /*18000*/  LDL.LU.64 R10, [R1+0x818] ;  /* 0x00081800010a7983 */ /* 0x001ea80000300a00 */
[----:B------:R-:W2:Y:S04]  /*18010*/  LDL.LU.64 R8, [R1+0x810] ;  /* 0x0008100001087983 */ /* 0x000ea80000300a00 */
[----:B------:R-:W3:Y:S04]  /*18020*/  LDL.LU R3, [R1+0x6c8] ;  /* 0x0006c80001037983 */ /* 0x000ee80000300800 */
[----:B------:R-:W3:Y:S04]  /*18030*/  LDL.LU.64 R6, [R1+0x808] ;  /* 0x0008080001067983 */ /* 0x000ee80000300a00 */
[----:B------:R-:W3:Y:S04]  /*18040*/  LDL.LU.64 R4, [R1+0x800] ;  /* 0x0008000001047983 */ /* 0x000ee80000300a00 */
[----:B----4-:R0:W-:Y:S04]  /*18050*/  STS.128 [R0+0xe80], R20 ;  /* 0x000e801400007388 */ /* 0x0101e80000000c00 */
[----:B------:R1:W-:Y:S04]  /*18060*/  STS.128 [R0+0x700], R16 ;  /* 0x0007001000007388 */ /* 0x0003e80000000c00 */
[----:B------:R4:W-:Y:S01]  /*18070*/  STS.128 [R0+0xf00], R12 ;  /* 0x000f000c00007388 */ /* 0x0009e20000000c00 */
[----:B0-----:R-:W-:-:S02]  /*18080*/  SHF.R.U32.HI R23, RZ, 0x7, R29 ;  /* 0x00000007ff177819 */ /* 0x001fc4000001161d */
[C---:B-1----:R-:W-:Y:S02]  /*18090*/  LOP3.LUT R16, R2.reuse, 0x60, RZ, 0x3c, !PT ;  /* 0x0000006002107812 */ /* 0x042fe400078e3cff */
[----:B------:R-:W-:Y:S02]  /*180a0*/  SGXT.U32 R23, R23, 0x1 ;  /* 0x000000011717781a */ /* 0x000fe40000000000 */
[----:B----4-:R-:W-:Y:S01]  /*180b0*/  LOP3.LUT R12, R2, 0x40, RZ, 0x3c, !PT ;  /* 0x00000040020c7812 */ /* 0x010fe200078e3cff */
[----:B--2---:R0:W-:Y:S01]  /*180c0*/  STS.128 [R0+0x780], R8 ;  /* 0x0007800800007388 */ /* 0x0041e20000000c00 */
[----:B---3--:R-:W-:-:S03]  /*180d0*/  ISETP.GE.AND P0, PT, R3, c[0x0][0x178], PT ;  /* 0x00005e0003007a0c */ /* 0x008fc60003f06270 */
[----:B------:R-:W-:Y:S04]  /*180e0*/  STS.128 [R0+0xf80], R4 ;  /* 0x000f800400007388 */ /* 0x000fe80000000c00 */
[----:B------:R-:W-:Y:S01]  /*180f0*/  BAR.SYNC.DEFER_BLOCKING 0x0 ;  /* 0x0000000000007b1d */ /* 0x000fe20000010000 */
[----:B0-----:R-:W-:-:S05]  /*18100*/  LOP3.LUT R10, R2, 0x20, RZ, 0x3c, !PT ;  /* 0x00000020020a7812 */ /* 0x001fca00078e3cff */
[----:B------:R-:W0:Y:S04]  /*18110*/  LDS.128 R4, [R2] ;  /* 0x0000000002047984 */ /* 0x000e280000000c00 */
[----:B0-----:R-:W-:Y:S01]  /*18120*/  STL.64 [R1+0xa0], R4 ;  /* 0x0000a00401007387 */ /* 0x001fe20000100a00 */
[----:B------:R-:W-:-:S03]  /*18130*/  IMAD.MOV.U32 R14, RZ, RZ, R4 ;  /* 0x000000ffff0e7224 */ /* 0x000fc600078e0004 */
[----:B------:R-:W-:Y:S04]  /*18140*/  STL.64 [R1+0xa8], R6 ;  /* 0x0000a80601007387 */ /* 0x000fe80000100a00 */
[----:B------:R-:W0:Y:S02]  /*18150*/  LDS.128 R4, [R10] ;  /* 0x000000000a047984 */ /* 0x000e240000000c00 */
[----:B0-----:R-:W-:Y:S02]  /*18160*/  IMAD.MOV.U32 R11, RZ, RZ, R4 ;  /* 0x000000ffff0b7224 */ /* 0x001fe400078e0004 */
[----:B------:R0:W-:Y:S04]  /*18170*/  STL.64 [R1+0x90], R4 ;  /* 0x0000900401007387 */ /* 0x0001e80000100a00 */
[----:B------:R1:W-:Y:S04]  /*18180*/  STL.64 [R1+0x98], R6 ;  /* 0x0000980601007387 */ /* 0x0003e80000100a00 */
[----:B------:R-:W-:Y:S04]  /*18190*/  STL.64 [R1+0x7f8], R10 ;  /* 0x0007f80a01007387 */ /* 0x000fe80000100a00 */
[----:B------:R-:W2:Y:S01]  /*181a0*/  LDS.128 R8, [R12] ;  /* 0x000000000c087984 */ /* 0x000ea20000000c00 */
[----:B0-----:R-:W-:-:S02]  /*181b0*/  LOP3.LUT R4, R27, R23, RZ, 0xfc, !PT ;  /* 0x000000171b047212 */ /* 0x001fc400078efcff */
[----:B------:R-:W-:Y:S01]  /*181c0*/  LOP3.LUT R5, R27, 0x2, R23, 0xfe, !PT ;  /* 0x000000021b057812 */ /* 0x000fe200078efe17 */
[----:B-1----:R-:W-:Y:S01]  /*181d0*/  IMAD R6, R3, c[0x0][0x194], RZ ;  /* 0x0000650003067a24 */ /* 0x002fe200078e02ff */
[C---:B------:R-:W-:Y:S01]  /*181e0*/  ISETP.LT.AND P1, PT, R4.reuse, c[0x0][0x17c], !P0 ;  /* 0x00005f0004007a0c */ /* 0x040fe20004721270 */
[----:B------:R-:W-:Y:S01]  /*181f0*/  IMAD R4, R4, c[0x0][0x198], RZ ;  /* 0x0000660004047a24 */ /* 0x000fe200078e02ff */
[C---:B------:R-:W-:Y:S01]  /*18200*/  ISETP.LT.AND P5, PT, R5.reuse, c[0x0][0x17c], !P0 ;  /* 0x00005f0005007a0c */ /* 0x040fe200047a1270 */
[----:B------:R-:W-:Y:S01]  /*18210*/  IMAD R5, R5, c[0x0][0x198], RZ ;  /* 0x0000660005057a24 */ /* 0x000fe200078e02ff */
[----:B------:R-:W-:-:S04]  /*18220*/  LEA R3, P2, R6, c[0x0][0x170], 0x1 ;  /* 0x00005c0006037a11 */ /* 0x000fc800078408ff */
[----:B------:R-:W-:Y:S02]  /*18230*/  LEA.HI.X.SX32 R0, R6, c[0x0][0x174], 0x1, P2 ;  /* 0x00005d0006007a11 */ /* 0x000fe400010f0eff */
[----:B------:R-:W-:Y:S01]  /*18240*/  LEA R6, P2, R4, R3, 0x1 ;  /* 0x0000000304067211 */ /* 0x000fe200078408ff */
[----:B--2---:R-:W-:Y:S01]  /*18250*/  STL.64 [R1+0x140], R8 ;  /* 0x0001400801007387 */ /* 0x004fe20000100a00 */
[----:B------:R-:W-:-:S03]  /*18260*/  IMAD.MOV.U32 R20, RZ, RZ, R8 ;  /* 0x000000ffff147224 */ /* 0x000fc600078e0008 */
[----:B------:R-:W-:Y:S04]  /*18270*/  STL.64 [R1+0x148], R10 ;  /* 0x0001480a01007387 */ /* 0x000fe80000100a00 */
[----:B------:R-:W0:Y:S04]  /*18280*/  LDS.128 R8, [R16] ;  /* 0x0000000010087984 */ /* 0x000e280000000c00 */
[----:B0-----:R-:W-:Y:S01]  /*18290*/  STL.64 [R1+0x170], R8 ;  /* 0x0001700801007387 */ /* 0x001fe20000100a00 */
[----:B------:R-:W-:-:S03]  /*182a0*/  IMAD.MOV.U32 R19, RZ, RZ, R8 ;  /* 0x000000ffff137224 */ /* 0x000fc600078e0008 */
[----:B------:R-:W-:Y:S04]  /*182b0*/  STL.64 [R1+0x178], R10 ;  /* 0x0001780a01007387 */ /* 0x000fe80000100a00 */
[----:B------:R-:W0:Y:S04]  /*182c0*/  LDS.128 R8, [R2+0x1000] ;  /* 0x0010000002087984 */ /* 0x000e280000000c00 */
[----:B0-----:R-:W-:Y:S01]  /*182d0*/  STL.64 [R1+0x1e0], R8 ;  /* 0x0001e00801007387 */ /* 0x001fe20000100a00 */
[----:B------:R-:W-:-:S03]  /*182e0*/  IMAD.MOV.U32 R18, RZ, RZ, R8 ;  /* 0x000000ffff127224 */ /* 0x000fc600078e0008 */
[----:B------:R0:W-:Y:S04]  /*182f0*/  STL.64 [R1+0x1e8], R10 ;  /* 0x0001e80a01007387 */ /* 0x0001e80000100a00 */
[----:B0-----:R-:W2:Y:S01]  /*18300*/  LDL.LU.64 R10, [R1+0x7f8] ;  /* 0x0007f800010a7983 */ /* 0x001ea20000300a00 */
[----:B------:R-:W-:Y:S02]  /*18310*/  LOP3.LUT R9, R27, 0x20, R23, 0xfe, !PT ;  /* 0x000000201b097812 */ /* 0x000fe400078efe17 */
[----:B------:R-:W-:Y:S01]  /*18320*/  LEA R8, P4, R5, R3, 0x1 ;  /* 0x0000000305087211 */ /* 0x000fe200078808ff */
[----:B------:R-:W-:Y:S01]  /*18330*/  STL.64 [R1+0x7f0], R18 ;  /* 0x0007f01201007387 */ /* 0x000fe20000100a00 */
[-C--:B------:R-:W-:Y:S02]  /*18340*/  LEA.HI.X.SX32 R7, R4, R0.reuse, 0x1, P2 ;  /* 0x0000000004077211 */ /* 0x080fe400010f0eff */
[----:B------:R-:W-:Y:S01]  /*18350*/  ISETP.LT.AND P3, PT, R9, c[0x0][0x17c], !P0 ;  /* 0x00005f0009007a0c */ /* 0x000fe20004761270 */
[----:B------:R-:W-:Y:S01]  /*18360*/  STL [R1+0x7ec], R16 ;  /* 0x0007ec1001007387 */ /* 0x000fe20000100800 */
[----:B------:R-:W-:-:S02]  /*18370*/  LEA.HI.X.SX32 R9, R5, R0, 0x1, P4 ;  /* 0x0000000005097211 */ /* 0x000fc400020f0eff */
[--C-:B------:R-:W-:Y:S01]  /*18380*/  LOP3.LUT R5, R27, 0x6, R23.reuse, 0xfe, !PT ;  /* 0x000000061b057812 */ /* 0x100fe200078efe17 */
[----:B------:R0:W-:Y:S03]  /*18390*/  @P1 STG.E.U16 [R6.64], R14 ;  /* 0x0000000e06001986 */ /* 0x0001e6000c101506 */
[C---:B------:R-:W-:Y:S01]  /*183a0*/  ISETP.LT.AND P4, PT, R5.reuse, c[0x0][0x17c], !P0 ;  /* 0x00005f0005007a0c */ /* 0x040fe20004781270 */
[----:B------:R-:W-:Y:S01]  /*183b0*/  IMAD R5, R5, c[0x0][0x198], RZ ;  /* 0x0000660005057a24 */ /* 0x000fe200078e02ff */
[C-C-:B0-----:R-:W-:Y:S02]  /*183c0*/  LOP3.LUT R6, R27.reuse, 0x4, R23.reuse, 0xfe, !PT ;  /* 0x000000041b067812 */ /* 0x141fe400078efe17 */
[----:B------:R-:W-:-:S04]  /*183d0*/  LOP3.LUT R7, R27, 0x8, R23, 0xfe, !PT ;  /* 0x000000081b077812 */ /* 0x000fc800078efe17 */
[C---:B------:R-:W-:Y:S01]  /*183e0*/  ISETP.LT.AND P2, PT, R7.reuse, c[0x0][0x17c], !P0 ;  /* 0x00005f0007007a0c */ /* 0x040fe20004741270 */
[----:B------:R-:W-:Y:S01]  /*183f0*/  IMAD R7, R7, c[0x0][0x198], RZ ;  /* 0x0000660007077a24 */ /* 0x000fe200078e02ff */
[----:B--2---:R-:W0:Y:S04]  /*18400*/  LDS.128 R16, [R10+0x1000] ;  /* 0x001000000a107984 */ /* 0x004e280000000c00 */
[----:B------:R1:W-:Y:S01]  /*18410*/  @P5 STG.E.U16 [R8.64], R11 ;  /* 0x0000000b08005986 */ /* 0x0003e2000c101506 */
[C---:B------:R-:W-:Y:S01]  /*18420*/  ISETP.LT.AND P5, PT, R6.reuse, c[0x0][0x17c], !P0 ;  /* 0x00005f0006007a0c */ /* 0x040fe200047a1270 */
[----:B------:R-:W-:Y:S02]  /*18430*/  IMAD R6, R6, c[0x0][0x198], RZ ;  /* 0x0000660006067a24 */ /* 0x000fe400078e02ff */
[----:B0-----:R-:W-:Y:S01]  /*18440*/  STL.64 [R1+0x1c0], R16 ;  /* 0x0001c01001007387 */ /* 0x001fe20000100a00 */
[----:B------:R-:W-:Y:S01]  /*18450*/  IMAD.MOV.U32 R13, RZ, RZ, R16 ;  /* 0x000000ffff0d7224 */ /* 0x000fe200078e0010 */
[----:B-1----:R-:W-:-:S02]  /*18460*/  LOP3.LUT R11, R27, 0xa, R23, 0xfe, !PT ;  /* 0x0000000a1b0b7812 */ /* 0x002fc400078efe17 */
[----:B------:R-:W-:Y:S01]  /*18470*/  STL.64 [R1+0x1c8], R18 ;  /* 0x0001c81201007387 */ /* 0x000fe20000100a00 */
[----:B------:R-:W-:-:S03]  /*18480*/  LEA R8, P6, R6, R3, 0x1 ;  /* 0x0000000306087211 */ /* 0x000fc600078c08ff */
[----:B------:R-:W0:Y:S04]  /*18490*/  LDS.128 R16, [R12+0x1000] ;  /* 0x001000000c107984 */ /* 0x000e280000000c00 */
[----:B0-----:R0:W-:Y:S04]  /*184a0*/  STL.64 [R1+0x1b0], R16 ;  /* 0x0001b01001007387 */ /* 0x0011e80000100a00 */
[----:B------:R1:W-:Y:S01]  /*184b0*/  STL.64 [R1+0x1b8], R18 ;  /* 0x0001b81201007387 */ /* 0x0003e20000100a00 */
[----:B0-----:R-:W-:-:S03]  /*184c0*/  IMAD.MOV.U32 R17, RZ, RZ, R16 ;  /* 0x000000ffff117224 */ /* 0x001fc600078e0010 */
[----:B-1----:R-:W2:Y:S04]  /*184d0*/  LDL.LU.64 R18, [R1+0x7f0] ;  /* 0x0007f00001127983 */ /* 0x002ea80000300a00 */
[----:B------:R-:W3:Y:S01]  /*184e0*/  LDL.LU R16, [R1+0x7ec] ;  /* 0x0007ec0001107983 */ /* 0x000ee20000300800 */
[-C--:B------:R-:W-:Y:S02]  /*184f0*/  LEA R14, P1, R5, R3.reuse, 0x1 ;  /* 0x00000003050e7211 */ /* 0x080fe400078208ff */
[-C--:B------:R-:W-:Y:S01]  /*18500*/  LEA.HI.X.SX32 R9, R6, R0.reuse, 0x1, P6 ;  /* 0x0000000006097211 */ /* 0x080fe200030f0eff */
[----:B------:R-:W-:Y:S01]  /*18510*/  STL [R1+0x7e8], R27 ;  /* 0x0007e81b01007387 */ /* 0x000fe20000100800 */
[----:B------:R-:W-:Y:S02]  /*18520*/  LEA R6, P6, R7, R3, 0x1 ;  /* 0x0000000307067211 */ /* 0x000fe400078c08ff */
[----:B------:R-:W-:-:S02]  /*18530*/  LEA.HI.X.SX32 R15, R5, R0, 0x1, P1 ;  /* 0x00000000050f7211 */ /* 0x000fc400008f0eff */
[----:B------:R-:W-:Y:S01]  /*18540*/  LEA.HI.X.SX32 R7, R7, R0, 0x1, P6 ;  /* 0x0000000007077211 */ /* 0x000fe200030f0eff */
[----:B------:R-:W-:Y:S04]  /*18550*/  @P5 STG.E.U16 [R8.64], R20 ;  /* 0x0000001408005986 */ /* 0x000fe8000c101506 */
[----:B---3--:R-:W0:Y:S01]  /*18560*/  LDS.128 R24, [R16+0x1000] ;  /* 0x0010000010187984 */ /* 0x008e220000000c00 */
[C---:B------:R-:W-:Y:S01]  /*18570*/  IMAD R5, R11.reuse, c[0x0][0x198], RZ ;  /* 0x000066000b057a24 */ /* 0x040fe200078e02ff */
[----:B------:R-:W-:Y:S02]  /*18580*/  ISETP.LT.AND P1, PT, R11, c[0x0][0x17c], !P0 ;  /* 0x00005f000b007a0c */ /* 0x000fe40004721270 */
[----:B--2---:R-:W-:Y:S04]  /*18590*/  @P4 STG.E.U16 [R14.64], R19 ;  /* 0x000000130e004986 */ /* 0x004fe8000c101506 */
[----:B------:R-:W-:Y:S04]  /*185a0*/  @P2 STG.E.U16 [R6.64], R18 ;  /* 0x0000001206002986 */ /* 0x000fe8000c101506 */
[----:B0-----:R-:W-:Y:S01]  /*185b0*/  STL.64 [R1+0x1a0], R24 ;  /* 0x0001a01801007387 */ /* 0x001fe20000100a00 */
[----:B------:R-:W-:-:S03]  /*185c0*/  IMAD.MOV.U32 R22, RZ, RZ, R24 ;  /* 0x000000ffff167224 */ /* 0x000fc600078e0018 */
[----:B------:R-:W-:Y:S04]  /*185d0*/  STL.64 [R1+0x1a8], R26 ;  /* 0x0001a81a01007387 */ /* 0x000fe80000100a00 */
[----:B------:R-:W0:Y:S04]  /*185e0*/  LDS.128 R24, [R2+0x2000] ;  /* 0x0020000002187984 */ /* 0x000e280000000c00 */
[----:B------:R-:W-:Y:S04]  /*185f0*/  STL.64 [R1+0x7e0], R16 ;  /* 0x0007e01001007387 */ /* 0x000fe80000100a00 */
[----:B------:R-:W1:Y:S04]  /*18600*/  LDS.128 R16, [R10+0x2000] ;  /* 0x002000000a107984 */ /* 0x000e680000000c00 */
[----:B0-----:R-:W-:Y:S01]  /*18610*/  STL.64 [R1+0x1d0], R24 ;  /* 0x0001d01801007387 */ /* 0x001fe20000100a00 */
[----:B------:R-:W-:Y:S01]  /*18620*/  LEA R8, P4, R5, R3, 0x1 ;  /* 0x0000000305087211 */ /* 0x000fe200078808ff */
[----:B------:R-:W-:-:S02]  /*18630*/  IMAD.MOV.U32 R21, RZ, RZ, R24 ;  /* 0x000000ffff157224 */ /* 0x000fc400078e0018 */
[----:B------:R0:W-:Y:S01]  /*18640*/  STL.64 [R1+0x1d8], R26 ;  /* 0x0001d81a01007387 */ /* 0x0001e20000100a00 */
[----:B-1----:R-:W-:-:S03]  /*18650*/  IMAD.MOV.U32 R20, RZ, RZ, R16 ;  /* 0x000000ffff147224 */ /* 0x002fc600078e0010 */
[----:B0-----:R-:W2:Y:S01]  /*18660*/  LDL.LU R27, [R1+0x7e8] ;  /* 0x0007e800011b7983 */ /* 0x001ea20000300800 */
[----:B------:R-:W-:-:S03]  /*18670*/  LEA.HI.X.SX32 R9, R5, R0, 0x1, P4 ;  /* 0x0000000005097211 */ /* 0x000fc600020f0eff */
[----:B------:R-:W-:Y:S04]  /*18680*/  STL.64 [R1+0x190], R16 ;  /* 0x0001901001007387 */ /* 0x000fe80000100a00 */
[----:B------:R-:W-:Y:S04]  /*18690*/  STL.64 [R1+0x198], R18 ;  /* 0x0001981201007387 */ /* 0x000fe80000100a00 */
[----:B------:R-:W0:Y:S04]  /*186a0*/  LDS.128 R16, [R12+0x2000] ;  /* 0x002000000c107984 */ /* 0x000e280000000c00 */
[----:B------:R-:W-:Y:S04]  /*186b0*/  @P1 STG.E.U16 [R8.64], R13 ;  /* 0x0000000d08001986 */ /* 0x000fe8000c101506 */
[----:B0-----:R-:W-:Y:S04]  /*186c0*/  STL.64 [R1+0x180], R16 ;  /* 0x0001801001007387 */ /* 0x001fe80000100a00 */
[----:B------:R0:W-:Y:S02]  /*186d0*/  STL.64 [R1+0x188], R18 ;  /* 0x0001881201007387 */ /* 0x0001e40000100a00 */
[----:B0-----:R-:W-:-:S02]  /*186e0*/  IMAD.MOV.U32 R19, RZ, RZ, R16 ;  /* 0x000000ffff137224 */ /* 0x001fc400078e0010 */
[----:B------:R-:W3:Y:S04]  /*186f0*/  LDL.LU.64 R16, [R1+0x7e0] ;  /* 0x0007e00001107983 */ /* 0x000ee80000300a00 */
[----:B------:R-:W-:Y:S04]  /*18700*/  STL.64 [R1+0x7d8], R22 ;  /* 0x0007d81601007387 */ /* 0x000fe80000100a00 */
[----:B------:R-:W-:Y:S01]  /*18710*/  STL.64 [R1+0x7d0], R20 ;  /* 0x0007d01401007387 */ /* 0x000fe20000100a00 */
[C-C-:B--2---:R-:W-:Y:S02]  /*18720*/  LOP3.LUT R7, R27.reuse, 0xc, R23.reuse, 0xfe, !PT ;  /* 0x0000000c1b077812 */ /* 0x144fe400078efe17 */
[----:B------:R-:W-:-:S02]  /*18730*/  LOP3.LUT R5, R27, 0xe, R23, 0xfe, !PT ;  /* 0x0000000e1b057812 */ /* 0x000fc400078efe17 */
[C-C-:B------:R-:W-:Y:S02]  /*18740*/  LOP3.LUT R11, R27.reuse, 0x10, R23.reuse, 0xfe, !PT ;  /* 0x000000101b0b7812 */ /* 0x140fe400078efe17 */
[----:B------:R-:W-:Y:S02]  /*18750*/  LOP3.LUT R13, R27, 0x12, R23, 0xfe, !PT ;  /* 0x000000121b0d7812 */ /* 0x000fe400078efe17 */
[C---:B------:R-:W-:Y:S01]  /*18760*/  ISETP.LT.AND P4, PT, R7.reuse, c[0x0][0x17c], !P0 ;  /* 0x00005f0007007a0c */ /* 0x040fe20004781270 */
[----:B------:R-:W-:Y:S01]  /*18770*/  IMAD R7, R7, c[0x0][0x198], RZ ;  /* 0x0000660007077a24 */ /* 0x000fe200078e02ff */
[C---:B------:R-:W-:Y:S01]  /*18780*/  ISETP.LT.AND P2, PT, R5.reuse, c[0x0][0x17c], !P0 ;  /* 0x00005f0005007a0c */ /* 0x040fe20004741270 */
[----:B------:R-:W-:Y:S01]  /*18790*/  IMAD R5, R5, c[0x0][0x198], RZ ;  /* 0x0000660005057a24 */ /* 0x000fe200078e02ff */
[----:B------:R-:W-:Y:S02]  /*187a0*/  ISETP.LT.AND P1, PT, R11, c[0x0][0x17c], !P0 ;  /* 0x00005f000b007a0c */ /* 0x000fe40004721270 */
[C---:B------:R-:W-:Y:S01]  /*187b0*/  LEA R6, P5, R7.reuse, R3, 0x1 ;  /* 0x0000000307067211 */ /* 0x040fe200078a08ff */
[----:B---3--:R-:W0:Y:S03]  /*187c0*/  LDS.128 R20, [R16+0x2000] ;  /* 0x0020000010147984 */ /* 0x008e260000000c00 */
[----:B------:R-:W-:Y:S01]  /*187d0*/  LEA.HI.X.SX32 R7, R7, R0, 0x1, P5 ;  /* 0x0000000007077211 */ /* 0x000fe200028f0eff */
[----:B0-----:R-:W-:Y:S01]  /*187e0*/  STL [R1+0x150], R20 ;  /* 0x0001501401007387 */ /* 0x001fe20000100800 */
[----:B------:R-:W-:-:S02]  /*187f0*/  IMAD.MOV.U32 R18, RZ, RZ, R20 ;  /* 0x000000ffff127224 */ /* 0x000fc400078e0014 */
[----:B------:R-:W-:Y:S01]  /*18800*/  IMAD.MOV.U32 R29, RZ, RZ, R21 ;  /* 0x000000ffff1d7224 */ /* 0x000fe200078e0015 */
[----:B------:R-:W-:Y:S04]  /*18810*/  STL.64 [R1+0x158], R22 ;  /* 0x0001581601007387 */ /* 0x000fe80000100a00 */
[----:B------:R-:W0:Y:S04]  /*18820*/  LDS.128 R20, [R2+0x3000] ;  /* 0x0030000002147984 */ /* 0x000e280000000c00 */
[----:B------:R-:W-:Y:S04]  /*18830*/  STL [R1+0x760], R29 ;  /* 0x0007601d01007387 */ /* 0x000fe80000100800 */
[----:B------:R1:W-:Y:S04]  /*18840*/  @P4 STG.E.U16 [R6.64], R17 ;  /* 0x0000001106004986 */ /* 0x0003e8000c101506 */
[----:B0-----:R-:W-:Y:S01]  /*18850*/  STL [R1+0x160], R20 ;  /* 0x0001601401007387 */ /* 0x001fe20000100800 */
[----:B-1----:R-:W-:-:S02]  /*18860*/  IMAD.MOV.U32 R17, RZ, RZ, R20 ;  /* 0x000000ffff117224 */ /* 0x002fc400078e0014 */
[----:B------:R-:W-:Y:S01]  /*18870*/  IMAD.MOV.U32 R28, RZ, RZ, R21 ;  /* 0x000000ffff1c7224 */ /* 0x000fe200078e0015 */
[----:B------:R0:W-:Y:S04]  /*18880*/  STL.64 [R1+0x168], R22 ;  /* 0x0001681601007387 */ /* 0x0001e80000100a00 */
[----:B0-----:R-:W2:Y:S04]  /*18890*/  LDL.LU.64 R22, [R1+0x7d8] ;  /* 0x0007d80001167983 */ /* 0x001ea80000300a00 */
[----:B------:R-:W3:Y:S04]  /*188a0*/  LDL.LU.64 R20, [R1+0x7d0] ;  /* 0x0007d00001147983 */ /* 0x000ee80000300a00 */
[----:B------:R-:W-:Y:S04]  /*188b0*/  STL.64 [R1+0x7c8], R18 ;  /* 0x0007c81201007387 */ /* 0x000fe80000100a00 */
[----:B------:R-:W-:Y:S04]  /*188c0*/  STL.64 [R1+0x7c0], R16 ;  /* 0x0007c01001007387 */ /* 0x000fe80000100a00 */
[----:B------:R-:W0:Y:S01]  /*188d0*/  LDS.128 R16, [R10+0x3000] ;  /* 0x003000000a107984 */ /* 0x000e220000000c00 */
[----:B------:R-:W-:Y:S01]  /*188e0*/  IMAD R11, R11, c[0x0][0x198], RZ ;  /* 0x000066000b0b7a24 */ /* 0x000fe200078e02ff */
[----:B------:R-:W-:-:S04]  /*188f0*/  LEA R8, P6, R5, R3, 0x1 ;  /* 0x0000000305087211 */ /* 0x000fc800078c08ff */
[----:B------:R-:W-:Y:S02]  /*18900*/  LEA R14, P5, R11, R3, 0x1 ;  /* 0x000000030b0e7211 */ /* 0x000fe400078a08ff */
[-C--:B------:R-:W-:Y:S02]  /*18910*/  LEA.HI.X.SX32 R9, R5, R0.reuse, 0x1, P6 ;  /* 0x0000000005097211 */ /* 0x080fe400030f0eff */
[----:B------:R-:W-:Y:S01]  /*18920*/  LEA.HI.X.SX32 R15, R11, R0, 0x1, P5 ;  /* 0x000000000b0f7211 */ /* 0x000fe200028f0eff */
[----:B------:R-:W-:Y:S04]  /*18930*/  STL [R1+0x764], R28 ;  /* 0x0007641c01007387 */ /* 0x000fe80000100800 */
[----:B0-----:R-:W-:Y:S04]  /*18940*/  STL.64 [R1+0x130], R16 ;  /* 0x0001301001007387 */ /* 0x001fe80000100a00 */
[----:B------:R0:W-:Y:S04]  /*18950*/  STL.64 [R1+0x138], R18 ;  /* 0x0001381201007387 */ /* 0x0001e80000100a00 */
[----:B0-----:R-:W4:Y:S04]  /*18960*/  LDL.LU.64 R18, [R1+0x7c8] ;  /* 0x0007c80001127983 */ /* 0x001f280000300a00 */
[----:B--2---:R-:W-:Y:S04]  /*18970*/  @P2 STG.E.U16 [R8.64], R22 ;  /* 0x0000001608002986 */ /* 0x004fe8000c101506 */
[----:B---3--:R0:W-:Y:S02]  /*18980*/  @P1 STG.E.U16 [R14.64], R21 ;  /* 0x000000150e001986 */ /* 0x0081e4000c101506 */
[----:B0-----:R-:W-:-:S02]  /*18990*/  IMAD.MOV.U32 R14, RZ, RZ, R16 ;  /* 0x000000ffff0e7224 */ /* 0x001fc400078e0010 */
[----:B------:R-:W2:Y:S01]  /*189a0*/  LDL.LU.64 R16, [R1+0x7c0] ;  /* 0x0007c00001107983 */ /* 0x000ea20000300a00 */
[C---:B------:R-:W-:Y:S01]  /*189b0*/  IMAD R5, R13.reuse, c[0x0][0x198], RZ ;  /* 0x000066000d057a24 */ /* 0x040fe200078e02ff */
[----:B------:R-:W-:-:S04]  /*189c0*/  ISETP.LT.AND P4, PT, R13, c[0x0][0x17c], !P0 ;  /* 0x00005f000d007a0c */ /* 0x000fc80004781270 */
[----:B------:R-:W-:-:S04]  /*189d0*/  LEA R6, P1, R5, R3, 0x1 ;  /* 0x0000000305067211 */ /* 0x000fc800078208ff */
[----:B------:R-:W-:Y:S01]  /*189e0*/  LEA.HI.X.SX32 R7, R5, R0, 0x1, P1 ;  /* 0x0000000005077211 */ /* 0x000fe200008f0eff */
[----:B------:R-:W-:Y:S01]  /*189f0*/  STL [R1+0x7b8], R23 ;  /* 0x0007b81701007387 */ /* 0x000fe20000100800 */
[C-C-:B------:R-:W-:Y:S02]  /*18a00*/  LOP3.LUT R9, R27.reuse, 0x14, R23.reuse, 0xfe, !PT ;  /* 0x000000141b097812 */ /* 0x140fe400078efe17 */
[C-C-:B------:R-:W-:Y:S01]  /*18a10*/  LOP3.LUT R8, R27.reuse, 0x16, R23.reuse, 0xfe, !PT ;  /* 0x000000161b087812 */ /* 0x140fe200078efe17 */
[----:B------:R0:W-:Y:S01]  /*18a20*/  @P4 STG.E.U16 [R6.64], R20 ;  /* 0x0000001406004986 */ /* 0x0001e2000c101506 */
[C-C-:B------:R-:W-:Y:S02]  /*18a30*/  LOP3.LUT R5, R27.reuse, 0x1a, R23.reuse, 0xfe, !PT ;  /* 0x0000001a1b057812 */ /* 0x140fe400078efe17 */
[----:B0-----:R-:W-:Y:S02]  /*18a40*/  LOP3.LUT R7, R27, 0x18, R23, 0xfe, !PT ;  /* 0x000000181b077812 */ /* 0x001fe400078efe17 */
[----:B------:R-:W0:Y:S01]  /*18a50*/  LDS.128 R20, [R12+0x3000] ;  /* 0x003000000c147984 */ /* 0x000e220000000c00 */
[C---:B------:R-:W-:Y:S01]  /*18a60*/  ISETP.LT.AND P2, PT, R9.reuse, c[0x0][0x17c], !P0 ;  /* 0x00005f0009007a0c */ /* 0x040fe20004741270 */
[----:B------:R-:W-:-:S02]  /*18a70*/  IMAD R9, R9, c[0x0][0x198], RZ ;  /* 0x0000660009097a24 */ /* 0x000fc400078e02ff */
[C---:B------:R-:W-:Y:S01]  /*18a80*/  IMAD R13, R8.reuse, c[0x0][0x198], RZ ;  /* 0x00006600080d7a24 */ /* 0x040fe200078e02ff */
[----:B------:R-:W-:Y:S01]  /*18a90*/  ISETP.LT.AND P1, PT, R8, c[0x0][0x17c], !P0 ;  /* 0x00005f0008007a0c */ /* 0x000fe20004721270 */
[----:B0-----:R-:W-:Y:S01]  /*18aa0*/  STL.64 [R1+0x120], R20 ;  /* 0x0001201401007387 */ /* 0x001fe20000100a00 */
[----:B------:R-:W-:-:S03]  /*18ab0*/  IMAD.MOV.U32 R15, RZ, RZ, R20 ;  /* 0x000000ffff0f7224 */ /* 0x000fc600078e0014 */
[----:B------:R-:W-:Y:S01]  /*18ac0*/  STL.64 [R1+0x128], R22 ;  /* 0x0001281601007387 */ /* 0x000fe20000100a00 */
[-C--:B------:R-:W-:Y:S02]  /*18ad0*/  LEA R8, P4, R9, R3.reuse, 0x1 ;  /* 0x0000000309087211 */ /* 0x080fe400078808ff */
[----:B------:R-:W-:Y:S01]  /*18ae0*/  LEA R6, P5, R13, R3, 0x1 ;  /* 0x000000030d067211 */ /* 0x000fe200078a08ff */
[----:B------:R-:W-:Y:S01]  /*18af0*/  IMAD R11, R7, c[0x0][0x198], RZ ;  /* 0x00006600070b7a24 */ /* 0x000fe200078e02ff */
[-C--:B------:R-:W-:Y:S02]  /*18b00*/  LEA.HI.X.SX32 R9, R9, R0.reuse, 0x1, P4 ;  /* 0x0000000009097211 */ /* 0x080fe400020f0eff */
[----:B------:R-:W-:Y:S02]  /*18b10*/  ISETP.LT.AND P4, PT, R7, c[0x0][0x17c], !P0 ;  /* 0x00005f0007007a0c */ /* 0x000fe40004781270 */
[----:B------:R-:W-:Y:S01]  /*18b20*/  LEA.HI.X.SX32 R7, R13, R0, 0x1, P5 ;  /* 0x000000000d077211 */ /* 0x000fe200028f0eff */
[----:B----4-:R-:W-:Y:S04]  /*18b30*/  @P2 STG.E.U16 [R8.64], R19 ;  /* 0x0000001308002986 */ /* 0x010fe8000c101506 */
[----:B------:R-:W-:Y:S04]  /*18b40*/  @P1 STG.E.U16 [R6.64], R18 ;  /* 0x0000001206001986 */ /* 0x000fe8000c101506 */
[----:B--2---:R-:W0:Y:S02]  /*18b50*/  LDS.128 R20, [R16+0x3000] ;  /* 0x0030000010147984 */ /* 0x004e240000000c00 */
[----:B0-----:R-:W-:-:S02]  /*18b60*/  IMAD.MOV.U32 R13, RZ, RZ, R20 ;  /* 0x000000ffff0d7224 */ /* 0x001fc400078e0014 */
[----:B------:R-:W-:Y:S04]  /*18b70*/  STL.64 [R1+0x110], R20 ;  /* 0x0001101401007387 */ /* 0x000fe80000100a00 */
[----:B------:R0:W-:Y:S04]  /*18b80*/  STL.64 [R1+0x118], R22 ;  /* 0x0001181601007387 */ /* 0x0001e80000100a00 */
[----:B0-----:R-:W2:Y:S04]  /*18b90*/  LDL.LU R23, [R1+0x7b8] ;  /* 0x0007b80001177983 */ /* 0x001ea80000300800 */
[----:B------:R-:W-:Y:S04]  /*18ba0*/  STL.64 [R1+0x7b0], R14 ;  /* 0x0007b00e01007387 */ /* 0x000fe80000100a00 */
[----:B------:R-:W-:Y:S04]  /*18bb0*/  STL.64 [R1+0x7a8], R12 ;  /* 0x0007a80c01007387 */ /* 0x000fe80000100a00 */
[----:B------:R-:W0:Y:S04]  /*18bc0*/  LDS.128 R12, [R2+0x4000] ;  /* 0x00400000020c7984 */ /* 0x000e280000000c00 */
[----:B0-----:R-:W-:Y:S01]  /*18bd0*/  STL.64 [R1+0x100], R12 ;  /* 0x0001000c01007387 */ /* 0x001fe20000100a00 */
[----:B------:R-:W-:-:S03]  /*18be0*/  IMAD.MOV.U32 R19, RZ, RZ, R12 ;  /* 0x000000ffff137224 */ /* 0x000fc600078e000c */
[----:B------:R-:W-:Y:S04]  /*18bf0*/  STL.64 [R1+0x108], R14 ;  /* 0x0001080e01007387 */ /* 0x000fe80000100a00 */
[----:B------:R-:W0:Y:S04]  /*18c00*/  LDS.128 R12, [R10+0x4000] ;  /* 0x004000000a0c7984 */ /* 0x000e280000000c00 */
[----:B0-----:R-:W-:Y:S01]  /*18c10*/  STL.64 [R1+0xf0], R12 ;  /* 0x0000f00c01007387 */ /* 0x001fe20000100a00 */
[----:B------:R-:W-:-:S03]  /*18c20*/  IMAD.MOV.U32 R18, RZ, RZ, R12 ;  /* 0x000000ffff127224 */ /* 0x000fc600078e000c */
[----:B------:R0:W-:Y:S04]  /*18c30*/  STL.64 [R1+0xf8], R14 ;  /* 0x0000f80e01007387 */ /* 0x0001e80000100a00 */
[----:B0-----:R-:W3:Y:S04]  /*18c40*/  LDL.LU.64 R14, [R1+0x7b0] ;  /* 0x0007b000010e7983 */ /* 0x001ee80000300a00 */
[----:B------:R-:W4:Y:S01]  /*18c50*/  LDL.LU.64 R12, [R1+0x7a8] ;  /* 0x0007a800010c7983 */ /* 0x000f220000300a00 */
[C---:B------:R-:W-:Y:S01]  /*18c60*/  ISETP.LT.AND P2, PT, R5.reuse, c[0x0][0x17c], !P0 ;  /* 0x00005f0005007a0c */ /* 0x040fe20004741270 */
[----:B------:R-:W-:Y:S01]  /*18c70*/  IMAD R5, R5, c[0x0][0x198], RZ ;  /* 0x0000660005057a24 */ /* 0x000fe200078e02ff */
[----:B------:R-:W-:-:S04]  /*18c80*/  LEA R8, P5, R11, R3, 0x1 ;  /* 0x000000030b087211 */ /* 0x000fc800078a08ff */
[----:B------:R-:W-:Y:S02]  /*18c90*/  LEA R6, P1, R5, R3, 0x1 ;  /* 0x0000000305067211 */ /* 0x000fe400078208ff */
[----:B------:R-:W-:-:S05]  /*18ca0*/  LEA.HI.X.SX32 R9, R11, R0, 0x1, P5 ;  /* 0x000000000b097211 */ /* 0x000fca00028f0eff */
[----:B------:R0:W-:Y:S01]  /*18cb0*/  @P4 STG.E.U16 [R8.64], R17 ;  /* 0x0000001108004986 */ /* 0x0001e2000c101506 */
[----:B--2---:R-:W-:-:S04]  /*18cc0*/  LOP3.LUT R7, R27, 0x22, R23, 0xfe, !PT ;  /* 0x000000221b077812 */ /* 0x004fc800078efe17 */
[----:B------:R-:W-:Y:S02]  /*18cd0*/  ISETP.LT.AND P5, PT, R7, c[0x0][0x17c], !P0 ;  /* 0x00005f0007007a0c */ /* 0x000fe400047a1270 */
[----:B------:R-:W-:Y:S01]  /*18ce0*/  LEA.HI.X.SX32 R7, R5, R0, 0x1, P1 ;  /* 0x0000000005077211 */ /* 0x000fe200008f0eff */
[----:B------:R-:W-:Y:S01]  /*18cf0*/  STL [R1+0x7a0], R23 ;  /* 0x0007a01701007387 */ /* 0x000fe20000100800 */
[C-C-:B------:R-:W-:Y:S02]  /*18d00*/  LOP3.LUT R11, R27.reuse, 0x1c, R23.reuse, 0xfe, !PT ;  /* 0x0000001c1b0b7812 */ /* 0x140fe400078efe17 */
[C-C-:B0-----:R-:W-:Y:S01]  /*18d10*/  LOP3.LUT R8, R27.reuse, 0x1e, R23.reuse, 0xfe, !PT ;  /* 0x0000001e1b087812 */ /* 0x141fe200078efe17 */
[----:B---3--:R0:W-:Y:S02]  /*18d20*/  @P2 STG.E.U16 [R6.64], R14 ;  /* 0x0000000e06002986 */ /* 0x0081e4000c101506 */
[----:B0-----:R-:W-:Y:S02]  /*18d30*/  LOP3.LUT R6, R27, 0x24, R23, 0xfe, !PT ;  /* 0x000000241b067812 */ /* 0x001fe400078efe17 */
[----:B----4-:R-:W0:Y:S04]  /*18d40*/  LDS.128 R20, [R12+0x4000] ;  /* 0x004000000c147984 */ /* 0x010e280000000c00 */
[----:B0-----:R-:W-:Y:S01]  /*18d50*/  STL.64 [R1+0xb0], R20 ;  /* 0x0000b01401007387 */ /* 0x001fe20000100a00 */
[----:B------:R-:W-:-:S03]  /*18d60*/  IMAD.MOV.U32 R14, RZ, RZ, R20 ;  /* 0x000000ffff0e7224 */ /* 0x000fc600078e0014 */
[----:B------:R-:W-:Y:S04]  /*18d70*/  STL.64 [R1+0xb8], R22 ;  /* 0x0000b81601007387 */ /* 0x000fe80000100a00 */
[----:B------:R-:W0:Y:S01]  /*18d80*/  LDS.128 R20, [R16+0x4000] ;  /* 0x0040000010147984 */ /* 0x000e220000000c00 */
[C---:B------:R-:W-:Y:S01]  /*18d90*/  IMAD R5, R11.reuse, c[0x0][0x198], RZ ;  /* 0x000066000b057a24 */ /* 0x040fe200078e02ff */
[----:B------:R-:W-:Y:S01]  /*18da0*/  ISETP.LT.AND P1, PT, R11, c[0x0][0x17c], !P0 ;  /* 0x00005f000b007a0c */ /* 0x000fe20004721270 */
[C---:B------:R-:W-:Y:S02]  /*18db0*/  IMAD R7, R8.reuse, c[0x0][0x198], RZ ;  /* 0x0000660008077a24 */ /* 0x040fe400078e02ff */
[----:B0-----:R-:W-:Y:S01]  /*18dc0*/  IMAD.MOV.U32 R17, RZ, RZ, R20 ;  /* 0x000000ffff117224 */ /* 0x001fe200078e0014 */
[----:B------:R-:W-:Y:S04]  /*18dd0*/  STL.64 [R1+0xe0], R20 ;  /* 0x0000e01401007387 */ /* 0x000fe80000100a00 */
[----:B------:R0:W-:Y:S04]  /*18de0*/  STL.64 [R1+0xe8], R22 ;  /* 0x0000e81601007387 */ /* 0x0001e80000100a00 */
[----:B0-----:R-:W2:Y:S04]  /*18df0*/  LDL.LU R23, [R1+0x7a0] ;  /* 0x0007a00001177983 */ /* 0x001ea80000300800 */
[----:B------:R-:W-:Y:S04]  /*18e00*/  STL [R1+0x798], R18 ;  /* 0x0007981201007387 */ /* 0x000fe80000100800 */
[----:B------:R-:W-:Y:S04]  /*18e10*/  STL.64 [R1+0x790], R16 ;  /* 0x0007901001007387 */ /* 0x000fe80000100a00 */
[----:B------:R-:W-:Y:S04]  /*18e20*/  STL [R1+0x79c], R19 ;  /* 0x00079c1301007387 */ /* 0x000fe80000100800 */
[----:B------:R-:W0:Y:S01]  /*18e30*/  LDS.128 R16, [R2+0x5000] ;  /* 0x0050000002107984 */ /* 0x000e220000000c00 */
[----:B------:R-:W-:-:S02]  /*18e40*/  ISETP.LT.AND P2, PT, R8, c[0x0][0x17c], !P0 ;  /* 0x00005f0008007a0c */ /* 0x000fc40004741270 */
[----:B------:R-:W-:-:S04]  /*18e50*/  LEA R8, P6, R5, R3, 0x1 ;  /* 0x0000000305087211 */ /* 0x000fc800078c08ff */
[----:B------:R-:W-:-:S05]  /*18e60*/  LEA.HI.X.SX32 R9, R5, R0, 0x1, P6 ;  /* 0x0000000005097211 */ /* 0x000fca00030f0eff */
[----:B------:R1:W-:Y:S04]  /*18e70*/  @P1 STG.E.U16 [R8.64], R15 ;  /* 0x0000000f08001986 */ /* 0x0003e8000c101506 */
[----:B0-----:R-:W-:Y:S01]  /*18e80*/  STL.64 [R1+0xd0], R16 ;  /* 0x0000d01001007387 */ /* 0x001fe20000100a00 */
[----:B-1----:R-:W-:-:S03]  /*18e90*/  IMAD.MOV.U32 R15, RZ, RZ, R16 ;  /* 0x000000ffff0f7224 */ /* 0x002fc600078e0010 */
[----:B------:R-:W-:Y:S04]  /*18ea0*/  STL.64 [R1+0xd8], R18 ;  /* 0x0000d81201007387 */ /* 0x000fe80000100a00 */
[----:B------:R-:W0:Y:S04]  /*18eb0*/  LDS.128 R16, [R10+0x5000] ;  /* 0x005000000a107984 */ /* 0x000e280000000c00 */
[----:B0-----:R-:W-:Y:S04]  /*18ec0*/  STL.64 [R1+0xc0], R16 ;  /* 0x0000c01001007387 */ /* 0x001fe80000100a00 */
[----:B------:R0:W-:Y:S04]  /*18ed0*/  STL.64 [R1+0xc8], R18 ;  /* 0x0000c81201007387 */ /* 0x0001e80000100a00 */
[----:B0-----:R-:W3:Y:S01]  /*18ee0*/  LDL.LU R19, [R1+0x79c] ;  /* 0x00079c0001137983 */ /* 0x001ee20000300800 */
[----:B------:R-:W-:Y:S01]  /*18ef0*/  IMAD.MOV.U32 R26, RZ, RZ, c[0x0][0x198] ;  /* 0x00006600ff1a7624 */ /* 0x000fe200078e00ff */
[----:B------:R-:W-:-:S02]  /*18f00*/  ISETP.LT.AND P4, PT, R6, c[0x0][0x17c], !P0 ;  /* 0x00005f0006007a0c */ /* 0x000fc40004781270 */
[----:B------:R-:W-:Y:S01]  /*18f10*/  LEA R6, P6, R7, R3, 0x1 ;  /* 0x0000000307067211 */ /* 0x000fe200078c08ff */
[----:B------:R-:W-:-:S03]  /*18f20*/  IMAD R5, R26, 0x20, R4 ;  /* 0x000000201a057824 */ /* 0x000fc600078e0204 */
[----:B------:R-:W-:Y:S02]  /*18f30*/  LEA.HI.X.SX32 R7, R7, R0, 0x1, P6 ;  /* 0x0000000007077211 */ /* 0x000fe400030f0eff */
[----:B------:R-:W-:Y:S01]  /*18f40*/  LEA R4, P6, R5, R3, 0x1 ;  /* 0x0000000305047211 */ /* 0x000fe200078c08ff */
[----:B------:R-:W-:-:S03]  /*18f50*/  IMAD R8, R26, 0x2, R5 ;  /* 0x000000021a087824 */ /* 0x000fc600078e0205 */
[----:B------:R-:W-:Y:S01]  /*18f60*/  LEA.HI.X.SX32 R5, R5, R0, 0x1, P6 ;  /* 0x0000000005057211 */ /* 0x000fe200030f0eff */
[----:B------:R0:W-:Y:S02]  /*18f70*/  @P2 STG.E.U16 [R6.64], R13 ;  /* 0x0000000d06002986 */ /* 0x0001e4000c101506 */
[----:B0-----:R-:W-:Y:S01]  /*18f80*/  IMAD.MOV.U32 R13, RZ, RZ, R16 ;  /* 0x000000ffff0d7224 */ /* 0x001fe200078e0010 */
[----:B--2---:R-:W-:-:S04]  /*18f90*/  LOP3.LUT R11, R27, 0x26, R23, 0xfe, !PT ;  /* 0x000000261b0b7812 */ /* 0x004fc800078efe17 */
[----:B------:R-:W-:Y:S01]  /*18fa0*/  ISETP.LT.AND P1, PT, R11, c[0x0][0x17c], !P0 ;  /* 0x00005f000b007a0c */ /* 0x000fe20004721270 */
[----:B---3--:R-:W-:Y:S04]  /*18fb0*/  @P3 STG.E.U16 [R4.64], R19 ;  /* 0x0000001304003986 */ /* 0x008fe8000c101506 */
[----:B------:R-:W0:Y:S04]  /*18fc0*/  LDS.128 R16, [R12+0x5000] ;  /* 0x005000000c107984 */ /* 0x000e280000000c00 */
[----:B0-----:R-:W-:Y:S01]  /*18fd0*/  STL.64 [R1+0x50], R16 ;  /* 0x0000501001007387 */ /* 0x001fe20000100a00 */
[----:B------:R-:W-:-:S03]  /*18fe0*/  IMAD.MOV.U32 R11, RZ, RZ, R16 ;  /* 0x000000ffff0b7224 */ /* 0x000fc600078e0010 */
[----:B------:R0:W-:Y:S04]  /*18ff0*/  STL.64 [R1+0x58], R18 ;  /* 0x0000581201007387 */ /* 0x0001e80000100a00 */
[----:B0-----:R-:W2:Y:S04]  /*19000*/  LDL.LU R18, [R1+0x798] ;  /* 0x0007980001127983 */ /* 0x001ea80000300800 */
[----:B------:R-:W3:Y:S01]  /*19010*/  LDL.LU.64 R16, [R1+0x790] ;  /* 0x0007900001107983 */ /* 0x000ee20000300a00 */
[C-C-:B------:R-:W-:Y:S01]  /*19020*/  LOP3.LUT R6, R27.reuse, 0x28, R23.reuse, 0xfe, !PT ;  /* 0x000000281b067812 */ /* 0x140fe200078efe17 */
[----:B------:R-:W-:Y:S01]  /*19030*/  IMAD R5, R26, 0x2, R8 ;  /* 0x000000021a057824 */ /* 0x000fe200078e0208 */
[----:B------:R-:W-:-:S02]  /*19040*/  LOP3.LUT R7, R27, 0x2a, R23, 0xfe, !PT ;  /* 0x0000002a1b077812 */ /* 0x000fc400078efe17 */
[----:B------:R-:W-:Y:S02]  /*19050*/  ISETP.LT.AND P2, PT, R6, c[0x0][0x17c], !P0 ;  /* 0x00005f0006007a0c */ /* 0x000fe40004741270 */
[CC--:B------:R-:W-:Y:S02]  /*19060*/  LEA R6, P6, R8.reuse, R3.reuse, 0x1 ;  /* 0x0000000308067211 */ /* 0x0c0fe400078c08ff */
[----:B------:R-:W-:Y:S02]  /*19070*/  ISETP.LT.AND P3, PT, R7, c[0x0][0x17c], !P0 ;  /* 0x00005f0007007a0c */ /* 0x000fe40004761270 */
[----:B------:R-:W-:Y:S02]  /*19080*/  LEA.HI.X.SX32 R7, R8, R0, 0x1, P6 ;  /* 0x0000000008077211 */ /* 0x000fe400030f0eff */
[----:B------:R-:W-:Y:S01]  /*19090*/  LEA R4, P6, R5, R3, 0x1 ;  /* 0x0000000305047211 */ /* 0x000fe200078c08ff */
[----:B------:R-:W-:-:S03]  /*190a0*/  IMAD R8, R26, 0x2, R5 ;  /* 0x000000021a087824 */ /* 0x000fc600078e0205 */
[----:B------:R-:W-:Y:S01]  /*190b0*/  LEA.HI.X.SX32 R5, R5, R0, 0x1, P6 ;  /* 0x0000000005057211 */ /* 0x000fe200030f0eff */
[----:B------:R-:W-:Y:S04]  /*190c0*/  STL [R1+0x788], R15 ;  /* 0x0007880f01007387 */ /* 0x000fe80000100800 */
[----:B------:R-:W-:Y:S04]  /*190d0*/  STL.64 [R1+0x780], R12 ;  /* 0x0007800c01007387 */ /* 0x000fe80000100a00 */
[----:B--2---:R0:W-:Y:S04]  /*190e0*/  @P5 STG.E.U16 [R6.64], R18 ;  /* 0x0000001206005986 */ /* 0x0041e8000c101506 */
[----:B------:R-:W-:Y:S04]  /*190f0*/  @P4 STG.E.U16 [R4.64], R14 ;  /* 0x0000000e04004986 */ /* 0x000fe8000c101506 */
[----:B---3--:R-:W1:Y:S01]  /*19100*/  LDS.128 R12, [R16+0x5000] ;  /* 0x00500000100c7984 */ /* 0x008e620000000c00 */
[----:B0-----:R-:W-:-:S04]  /*19110*/  LEA R6, P6, R8, R3, 0x1 ;  /* 0x0000000308067211 */ /* 0x001fc800078c08ff */
[----:B------:R-:W-:-:S05]  /*19120*/  LEA.HI.X.SX32 R7, R8, R0, 0x1, P6 ;  /* 0x0000000008077211 */ /* 0x000fca00030f0eff */
[----:B------:R-:W-:Y:S04]  /*19130*/  @P1 STG.E.U16 [R6.64], R17 ;  /* 0x0000001106001986 */ /* 0x000fe8000c101506 */
[----:B-1----:R-:W-:Y:S04]  /*19140*/  STL.64 [R1+0x20], R12 ;  /* 0x0000200c01007387 */ /* 0x002fe80000100a00 */
[----:B------:R0:W-:Y:S02]  /*19150*/  STL.64 [R1+0x28], R14 ;  /* 0x0000280e01007387 */ /* 0x0001e40000100a00 */
[----:B0-----:R-:W-:-:S02]  /*19160*/  IMAD.MOV.U32 R14, RZ, RZ, R12 ;  /* 0x000000ffff0e7224 */ /* 0x001fc400078e000c */
[----:B------:R-:W2:Y:S04]  /*19170*/  LDL.LU R15, [R1+0x788] ;  /* 0x00078800010f7983 */ /* 0x000ea80000300800 */
[----:B------:R-:W3:Y:S04]  /*19180*/  LDL.LU.64 R12, [R1+0x780] ;  /* 0x00078000010c7983 */ /* 0x000ee80000300a00 */
[----:B------:R-:W-:Y:S04]  /*19190*/  STL [R1+0x778], R16 ;  /* 0x0007781001007387 */ /* 0x000fe80000100800 */
[----:B------:R-:W0:Y:S04]  /*191a0*/  LDS.128 R16, [R2+0x6000] ;  /* 0x0060000002107984 */ /* 0x000e280000000c00 */
[----:B0-----:R0:W-:Y:S04]  /*191b0*/  STL.64 [R1+0x80], R16 ;  /* 0x0000801001007387 */ /* 0x0011e80000100a00 */
[----:B------:R-:W-:Y:S01]  /*191c0*/  STL.64 [R1+0x88], R18 ;  /* 0x0000881201007387 */ /* 0x000fe20000100a00 */
[----:B0-----:R-:W-:-:S03]  /*191d0*/  IMAD.MOV.U32 R17, RZ, RZ, R16 ;  /* 0x000000ffff117224 */ /* 0x001fc600078e0010 */
[----:B------:R-:W4:Y:S04]  /*191e0*/  LDL.LU R16, [R1+0x778] ;  /* 0x0007780001107983 */ /* 0x000f280000300800 */
[----:B----4-:R-:W-:Y:S04]  /*191f0*/  STL.64 [R1+0x770], R16 ;  /* 0x0007701001007387 */ /* 0x010fe80000100a00 */
[----:B------:R-:W0:Y:S04]  /*19200*/  LDS.128 R16, [R10+0x6000] ;  /* 0x006000000a107984 */ /* 0x000e280000000c00 */
[----:B0-----:R-:W-:Y:S01]  /*19210*/  STL.64 [R1+0x60], R16 ;  /* 0x0000601001007387 */ /* 0x001fe20000100a00 */
[----:B------:R-:W-:-:S03]  /*19220*/  IMAD.MOV.U32 R20, RZ, RZ, R16 ;  /* 0x000000ffff147224 */ /* 0x000fc600078e0010 */
[----:B------:R-:W-:Y:S04]  /*19230*/  STL.64 [R1+0x68], R18 ;  /* 0x0000681201007387 */ /* 0x000fe80000100a00 */
[----:B---3--:R-:W0:Y:S04]  /*19240*/  LDS.128 R16, [R12+0x6000] ;  /* 0x006000000c107984 */ /* 0x008e280000000c00 */
[----:B0-----:R0:W-:Y:S01]  /*19250*/  STL [R1+0x44], R17 ;  /* 0x0000441101007387 */ /* 0x0011e20000100800 */
[----:B------:R-:W-:-:S03]  /*19260*/  IMAD.MOV.U32 R28, RZ, RZ, R16 ;  /* 0x000000ffff1c7224 */ /* 0x000fc600078e0010 */
[----:B------:R-:W-:Y:S04]  /*19270*/  STL.64 [R1+0x48], R18 ;  /* 0x0000481201007387 */ /* 0x000fe80000100a00 */
[----:B0-----:R-:W3:Y:S01]  /*19280*/  LDL.LU.64 R16, [R1+0x770] ;  /* 0x0007700001107983 */ /* 0x001ee20000300a00 */
[----:B------:R-:W-:Y:S01]  /*19290*/  IMAD R4, R26, 0x2, R8 ;  /* 0x000000021a047824 */ /* 0x000fe200078e0208 */
[----:B------:R-:W-:-:S03]  /*192a0*/  LOP3.LUT R7, R27, 0x30, R23, 0xfe, !PT ;  /* 0x000000301b077812 */ /* 0x000fc600078efe17 */
[----:B------:R-:W-:Y:S01]  /*192b0*/  IMAD R5, R26, 0x2, R4 ;  /* 0x000000021a057824 */ /* 0x000fe200078e0204 */
[CC--:B------:R-:W-:Y:S02]  /*192c0*/  LEA R6, P6, R4.reuse, R3.reuse, 0x1 ;  /* 0x0000000304067211 */ /* 0x0c0fe400078c08ff */
[----:B------:R-:W-:Y:S02]  /*192d0*/  ISETP.LT.AND P1, PT, R7, c[0x0][0x17c], !P0 ;  /* 0x00005f0007007a0c */ /* 0x000fe40004721270 */
[----:B------:R-:W-:Y:S02]  /*192e0*/  LEA.HI.X.SX32 R7, R4, R0, 0x1, P6 ;  /* 0x0000000004077211 */ /* 0x000fe400030f0eff */
[----:B------:R-:W-:Y:S01]  /*192f0*/  LEA R4, P6, R5, R3, 0x1 ;  /* 0x0000000305047211 */ /* 0x000fe200078c08ff */
[----:B------:R-:W-:-:S03]  /*19300*/  IMAD R8, R26, 0x2, R5 ;  /* 0x000000021a087824 */ /* 0x000fc600078e0205 */
[----:B------:R-:W-:Y:S01]  /*19310*/  LEA.HI.X.SX32 R5, R5, R0, 0x1, P6 ;  /* 0x0000000005057211 */ /* 0x000fe200030f0eff */
[----:B--2---:R-:W-:Y:S04]  /*19320*/  @P2 STG.E.U16 [R6.64], R15 ;  /* 0x0000000f06002986 */ /* 0x004fe8000c101506 */
[----:B------:R-:W-:Y:S04]  /*19330*/  STL [R1+0x76c], R14 ;  /* 0x00076c0e01007387 */ /* 0x000fe80000100800 */
[----:B------:R-:W-:Y:S04]  /*19340*/  @P3 STG.E.U16 [R4.64], R13 ;  /* 0x0000000d04003986 */ /* 0x000fe8000c101506 */
[----:B------:R-:W-:Y:S04]  /*19350*/  STL [R1+0x768], R12 ;  /* 0x0007680c01007387 */ /* 0x000fe80000100800 */
[----:B---3--:R-:W0:Y:S04]  /*19360*/  LDS.128 R12, [R16+0x6000] ;  /* 0x00600000100c7984 */ /* 0x008e280000000c00 */
[----:B0-----:R-:W-:Y:S04]  /*19370*/  STL [R1+0x4], R13 ;  /* 0x0000040d01007387 */ /* 0x001fe80000100800 */
[----:B------:R0:W-:Y:S01]  /*19380*/  STL.64 [R1+0x8], R14 ;  /* 0x0000080e01007387 */ /* 0x0001e20000100a00 */
[----:B------:R-:W-:-:S03]  /*19390*/  IMAD.MOV.U32 R29, RZ, RZ, R12 ;  /* 0x000000ffff1d7224 */ /* 0x000fc600078e000c */
[----:B0-----:R-:W2:Y:S04]  /*193a0*/  LDL.LU R14, [R1+0x76c] ;  /* 0x00076c00010e7983 */ /* 0x001ea80000300800 */
[----:B------:R-:W3:Y:S01]  /*193b0*/  LDL.LU R12, [R1+0x768] ;  /* 0x00076800010c7983 */ /* 0x000ee20000300800 */
[----:B------:R-:W-:-:S04]  /*193c0*/  LOP3.LUT R9, R27, 0x2c, R23, 0xfe, !PT ;  /* 0x0000002c1b097812 */ /* 0x000fc800078efe17 */
[----:B------:R-:W-:Y:S02]  /*193d0*/  ISETP.LT.AND P5, PT, R9, c[0x0][0x17c], !P0 ;  /* 0x00005f0009007a0c */ /* 0x000fe400047a1270 */
[--C-:B------:R-:W-:Y:S01]  /*193e0*/  LOP3.LUT R9, R27, 0x2e, R23.reuse, 0xfe, !PT ;  /* 0x0000002e1b097812 */ /* 0x100fe200078efe17 */
[----:B------:R-:W-:Y:S01]  /*193f0*/  IMAD R4, R26, 0x2, R8 ;  /* 0x000000021a047824 */ /* 0x000fe200078e0208 */
[C---:B------:R-:W-:Y:S02]  /*19400*/  LEA R6, P6, R8.reuse, R3, 0x1 ;  /* 0x0000000308067211 */ /* 0x040fe400078c08ff */
[----:B------:R-:W-:Y:S02]  /*19410*/  ISETP.LT.AND P4, PT, R9, c[0x0][0x17c], !P0 ;  /* 0x00005f0009007a0c */ /* 0x000fe40004781270 */
[----:B------:R-:W-:Y:S02]  /*19420*/  LOP3.LUT R9, R27, 0x32, R23, 0xfe, !PT ;  /* 0x000000321b097812 */ /* 0x000fe400078efe17 */
[----:B------:R-:W-:-:S02]  /*19430*/  LEA.HI.X.SX32 R7, R8, R0, 0x1, P6 ;  /* 0x0000000008077211 */ /* 0x000fc400030f0eff */
[----:B------:R-:W-:Y:S02]  /*19440*/  ISETP.LT.AND P2, PT, R9, c[0x0][0x17c], !P0 ;  /* 0x00005f0009007a0c */ /* 0x000fe40004741270 */
[C-C-:B------:R-:W-:Y:S02]  /*19450*/  LOP3.LUT R9, R27.reuse, 0x34, R23.reuse, 0xfe, !PT ;  /* 0x000000341b097812 */ /* 0x140fe400078efe17 */
[----:B------:R-:W-:Y:S01]  /*19460*/  LOP3.LUT R5, R27, 0x36, R23, 0xfe, !PT ;  /* 0x000000361b057812 */ /* 0x000fe200078efe17 */
[----:B------:R-:W-:Y:S01]  /*19470*/  IMAD R13, R26, 0x2, R4 ;  /* 0x000000021a0d7824 */ /* 0x000fe200078e0204 */
[----:B------:R-:W-:Y:S01]  /*19480*/  LEA R8, P6, R4, R3, 0x1 ;  /* 0x0000000304087211 */ /* 0x000fe200078c08ff */
[----:B------:R-:W-:Y:S01]  /*19490*/  @P5 STG.E.U16 [R6.64], R11 ;  /* 0x0000000b06005986 */ /* 0x000fe2000c101506 */
[----:B------:R-:W-:Y:S02]  /*194a0*/  ISETP.LT.AND P3, PT, R9, c[0x0][0x17c], !P0 ;  /* 0x00005f0009007a0c */ /* 0x000fe40004761270 */
[----:B------:R-:W-:-:S02]  /*194b0*/  ISETP.LT.AND P5, PT, R5, c[0x0][0x17c], !P0 ;  /* 0x00005f0005007a0c */ /* 0x000fc400047a1270 */
[-C--:B------:R-:W-:Y:S02]  /*194c0*/  LEA.HI.X.SX32 R9, R4, R0.reuse, 0x1, P6 ;  /* 0x0000000004097211 */ /* 0x080fe400030f0eff */
[----:B------:R0:W1:Y:S01]  /*194d0*/  LDS.128 R4, [R2+0x7000] ;  /* 0x0070000002047984 */ /* 0x0000620000000c00 */
[----:B------:R-:W-:Y:S01]  /*194e0*/  LEA R18, P6, R13, R3, 0x1 ;  /* 0x000000030d127211 */ /* 0x000fe200078c08ff */
[----:B0-----:R-:W-:Y:S01]  /*194f0*/  IMAD R2, R26, 0x2, R13 ;  /* 0x000000021a027824 */ /* 0x001fe200078e020d */
[--C-:B------:R-:W-:Y:S02]  /*19500*/  LOP3.LUT R11, R27, 0x38, R23.reuse, 0xfe, !PT ;  /* 0x000000381b0b7812 */ /* 0x100fe400078efe17 */
[----:B------:R-:W-:Y:S02]  /*19510*/  LEA.HI.X.SX32 R19, R13, R0, 0x1, P6 ;  /* 0x000000000d137211 */ /* 0x000fe400030f0eff */
[----:B------:R-:W-:Y:S01]  /*19520*/  LOP3.LUT R13, R27, 0x3a, R23, 0xfe, !PT ;  /* 0x0000003a1b0d7812 */ /* 0x000fe200078efe17 */
[----:B-1----:R-:W-:Y:S04]  /*19530*/  STL [R1+0x74c], R6 ;  /* 0x00074c0601007387 */ /* 0x002fe80000100800 */
[----:B------:R-:W-:Y:S04]  /*19540*/  STL [R1+0x730], R7 ;  /* 0x0007300701007387 */ /* 0x000fe80000100800 */
[----:B--2---:R0:W-:Y:S01]  /*19550*/  @P4 STG.E.U16 [R8.64], R14 ;  /* 0x0000000e08004986 */ /* 0x0041e2000c101506 */
[----:B------:R-:W-:-:S03]  /*19560*/  ISETP.LT.AND P4, PT, R11, c[0x0][0x17c], !P0 ;  /* 0x00005f000b007a0c */ /* 0x000fc60004781270 */
[----:B------:R-:W1:Y:S01]  /*19570*/  LDS.128 R8, [R10+0x7000] ;  /* 0x007000000a087984 */ /* 0x000e620000000c00 */
[----:B0-----:R-:W-:-:S04]  /*19580*/  LEA R14, P6, R2, R3, 0x1 ;  /* 0x00000003020e7211 */ /* 0x001fc800078c08ff */
[----:B------:R-:W-:Y:S01]  /*19590*/  LEA.HI.X.SX32 R15, R2, R0, 0x1, P6 ;  /* 0x00000000020f7211 */ /* 0x000fe200030f0eff */
[----:B------:R-:W-:Y:S01]  /*195a0*/  @P1 STG.E.U16 [R18.64], R17 ;  /* 0x0000001112001986 */ /* 0x000fe2000c101506 */
[----:B------:R-:W-:-:S03]  /*195b0*/  ISETP.LT.AND P1, PT, R13, c[0x0][0x17c], !P0 ;  /* 0x00005f000d007a0c */ /* 0x000fc60004721270 */
[----:B------:R-:W-:Y:S04]  /*195c0*/  @P2 STG.E.U16 [R14.64], R20 ;  /* 0x000000140e002986 */ /* 0x000fe8000c101506 */
[----:B---3--:R-:W0:Y:S04]  /*195d0*/  LDS.128 R12, [R12+0x7000] ;  /* 0x007000000c0c7984 */ /* 0x008e280000000c00 */
[----:B-1----:R1:W-:Y:S04]  /*195e0*/  STL [R1+0x750], R10 ;  /* 0x0007500a01007387 */ /* 0x0023e80000100800 */
[----:B------:R-:W-:Y:S04]  /*195f0*/  STL [R1+0x72c], R11 ;  /* 0x00072c0b01007387 */ /* 0x000fe80000100800 */
[----:B-1----:R-:W2:Y:S04]  /*19600*/  LDL.LU R10, [R1+0x90] ;  /* 0x00009000010a7983 */ /* 0x002ea80000300800 */
[----:B------:R-:W3:Y:S04]  /*19610*/  LDL.LU R7, [R1+0x140] ;  /* 0x0001400001077983 */ /* 0x000ee80000300800 */
[----:B------:R-:W4:Y:S04]  /*19620*/  LDL.LU R6, [R1+0x170] ;  /* 0x0001700001067983 */ /* 0x000f280000300800 */
[----:B0-----:R0:W-:Y:S04]  /*19630*/  STL [R1+0x744], R14 ;  /* 0x0007440e01007387 */ /* 0x0011e80000100800 */
[----:B0-----:R-:W3:Y:S04]  /*19640*/  LDL.LU R14, [R1+0xa0] ;  /* 0x0000a000010e7983 */ /* 0x001ee80000300800 */
[----:B------:R-:W0:Y:S01]  /*19650*/  S2R R17, SR_TID.X ;  /* 0x0000000000117919 */ /* 0x000e220000002100 */
[----:B------:R-:W-:-:S04]  /*19660*/  IMAD R2, R26, 0x2, R2 ;  /* 0x000000021a027824 */ /* 0x000fc800078e0202 */
[----:B------:R-:W-:Y:S01]  /*19670*/  IMAD R21, R26, 0x2, R2 ;  /* 0x000000021a157824 */ /* 0x000fe200078e0202 */
[----:B------:R-:W-:-:S04]  /*19680*/  LEA R22, P2, R2, R3, 0x1 ;  /* 0x0000000302167211 */ /* 0x000fc800078408ff */
[----:B------:R-:W-:Y:S01]  /*19690*/  LEA.HI.X.SX32 R23, R2, R0, 0x1, P2 ;  /* 0x0000000002177211 */ /* 0x000fe200010f0eff */
[----:B------:R-:W-:Y:S01]  /*196a0*/  IMAD R2, R26, 0x2, R21 ;  /* 0x000000021a027824 */ /* 0x000fe200078e0215 */
[----:B0-----:R-:W-:Y:S02]  /*196b0*/  SHF.R.U32.HI R11, RZ, 0x7, R17 ;  /* 0x00000007ff0b7819 */ /* 0x001fe40000011611 */
[----:B------:R-:W0:Y:S02]  /*196c0*/  LDS.128 R16, [R16+0x7000] ;  /* 0x0070000010107984 */ /* 0x000e240000000c00 */
[----:B------:R-:W-:-:S04]  /*196d0*/  SGXT.U32 R11, R11, 0x1 ;  /* 0x000000010b0b781a */ /* 0x000fc80000000000 */
[----:B------:R-:W-:-:S04]  /*196e0*/  LOP3.LUT R20, R27, 0x3c, R11, 0xfe, !PT ;  /* 0x0000003c1b147812 */ /* 0x000fc800078efe0b */
[----:B------:R-:W-:Y:S02]  /*196f0*/  ISETP.LT.AND P2, PT, R20, c[0x0][0x17c], !P0 ;  /* 0x00005f0014007a0c */ /* 0x000fe40004741270 */
[-C--:B------:R-:W-:Y:S01]  /*19700*/  LEA R20, P6, R21, R3.reuse, 0x1 ;  /* 0x0000000315147211 */ /* 0x080fe200078c08ff */
[----:B------:R1:W-:Y:S01]  /*19710*/  @P3 STG.E.U16 [R22.64], R28 ;  /* 0x0000001c16003986 */ /* 0x0003e2000c101506 */
[----:B------:R-:W-:Y:S02]  /*19720*/  LOP3.LUT R24, R27, 0x3e, R11, 0xfe, !PT ;  /* 0x0000003e1b187812 */ /* 0x000fe400078efe0b */
[----:B------:R-:W-:Y:S02]  /*19730*/  LEA.HI.X.SX32 R21, R21, R0, 0x1, P6 ;  /* 0x0000000015157211 */ /* 0x000fe400030f0eff */
[----:B------:R-:W-:Y:S01]  /*19740*/  ISETP.LT.AND P3, PT, R24, c[0x0][0x17c], !P0 ;  /* 0x00005f0018007a0c */ /* 0x000fe20004761270 */
[----:B------:R-:W-:Y:S01]  /*19750*/  IMAD R24, R26, 0x2, R2 ;  /* 0x000000021a187824 */ /* 0x000fe200078e0202 */
[----:B-1----:R-:W-:-:S04]  /*19760*/  LEA R22, P6, R2, R3, 0x1 ;  /* 0x0000000302167211 */ /* 0x002fc800078c08ff */
[----:B------:R-:W-:Y:S01]  /*19770*/  LEA.HI.X.SX32 R23, R2, R0, 0x1, P6 ;  /* 0x0000000002177211 */ /* 0x000fe200030f0eff */
[----:B------:R1:W-:Y:S01]  /*19780*/  @P5 STG.E.U16 [R20.64], R29 ;  /* 0x0000001d14005986 */ /* 0x0003e2000c101506 */
[----:B------:R-:W-:-:S03]  /*19790*/  LOP3.LUT R2, R27, 0x42, R11, 0xfe, !PT ;  /* 0x000000421b027812 */ /* 0x000fc600078efe0b */
[----:B------:R0:W-:Y:S01]  /*197a0*/  @P4 STG.E.U16 [R22.64], R4 ;  /* 0x0000000416004986 */ /* 0x0001e2000c101506 */
[----:B------:R-:W-:Y:S02]  /*197b0*/  ISETP.LT.AND P4, PT, R2, c[0x0][0x17c], !P0 ;  /* 0x00005f0002007a0c */ /* 0x000fe40004781270 */
[----:B-1----:R-:W-:Y:S01]  /*197c0*/  LEA R20, P6, R24, R3, 0x1 ;  /* 0x0000000318147211 */ /* 0x002fe200078c08ff */
[----:B0-----:R-:W-:-:S03]  /*197d0*/  IMAD R23, R26, 0x2, R24 ;  /* 0x000000021a177824 */ /* 0x001fc600078e0218 */
[-C--:B------:R-:W-:Y:S02]  /*197e0*/  LEA.HI.X.SX32 R21, R24, R0.reuse, 0x1, P6 ;  /* 0x0000000018157211 */ /* 0x080fe400030f0eff */
[----:B------:R-:W-:Y:S01]  /*197f0*/  LOP3.LUT R24, R27, 0x44, R11, 0xfe, !PT ;  /* 0x000000441b187812 */ /* 0x000fe200078efe0b */
[----:B------:R-:W-:Y:S01]  /*19800*/  IMAD R2, R26, 0x2, R23 ;  /* 0x000000021a027824 */ /* 0x000fe200078e0217 */
[----:B------:R-:W-:Y:S01]  /*19810*/  LEA R22, P6, R23, R3, 0x1 ;  /* 0x0000000317167211 */ /* 0x000fe200078c08ff */
[----:B------:R0:W-:Y:S01]  /*19820*/  @P1 STG.E.U16 [R20.64], R8 ;  /* 0x0000000814001986 */ /* 0x0001e2000c101506 */
[----:B------:R-:W-:Y:S02]  /*19830*/  LOP3.LUT R25, R27, 0x40, R11, 0xfe, !PT ;  /* 0x000000401b197812 */ /* 0x000fe400078efe0b */
[----:B------:R-:W-:Y:S02]  /*19840*/  LEA.HI.X.SX32 R23, R23, R0, 0x1, P6 ;  /* 0x0000000017177211 */ /* 0x000fe400030f0eff */
[----:B------:R-:W-:Y:S01]  /*19850*/  ISETP.LT.AND P1, PT, R24, c[0x0][0x17c], !P0 ;  /* 0x00005f0018007a0c */ /* 0x000fe20004721270 */
[----:B------:R-:W-:Y:S01]  /*19860*/  IMAD R24, R26, 0x2, R2 ;  /* 0x000000021a187824 */ /* 0x000fe200078e0202 */
[----:B------:R-:W-:-:S02]  /*19870*/  ISETP.LT.AND P5, PT, R25, c[0x0][0x17c], !P0 ;  /* 0x00005f0019007a0c */ /* 0x000fc400047a1270 */
[CC--:B0-----:R-:W-:Y:S01]  /*19880*/  LEA R20, P6, R2.reuse, R3.reuse, 0x1 ;  /* 0x0000000302147211 */ /* 0x0c1fe200078c08ff */
[----:B------:R0:W-:Y:S03]  /*19890*/  @P2 STG.E.U16 [R22.64], R12 ;  /* 0x0000000c16002986 */ /* 0x0001e6000c101506 */
[----:B------:R-:W-:Y:S02]  /*198a0*/  LEA.HI.X.SX32 R21, R2, R0, 0x1, P6 ;  /* 0x0000000002157211 */ /* 0x000fe400030f0eff */
[----:B------:R-:W-:Y:S01]  /*198b0*/  LOP3.LUT R2, R27, 0x48, R11, 0xfe, !PT ;  /* 0x000000481b027812 */ /* 0x000fe200078efe0b */
[----:B------:R-:W-:Y:S01]  /*198c0*/  STL [R1+0x728], R15 ;  /* 0x0007280f01007387 */ /* 0x000fe20000100800 */
[----:B0-----:R-:W-:-:S03]  /*198d0*/  LEA R22, P6, R24, R3, 0x1 ;  /* 0x0000000318167211 */ /* 0x001fc600078c08ff */
[----:B------:R-:W-:Y:S01]  /*198e0*/  STL [R1+0x748], R18 ;  /* 0x0007481201007387 */ /* 0x000fe20000100800 */
[----:B------:R-:W-:-:S03]  /*198f0*/  LEA.HI.X.SX32 R23, R24, R0, 0x1, P6 ;  /* 0x0000000018177211 */ /* 0x000fc600030f0eff */
[----:B------:R0:W-:Y:S01]  /*19900*/  @P3 STG.E.U16 [R20.64], R16 ;  /* 0x0000001014003986 */ /* 0x0001e2000c101506 */
[----:B------:R-:W-:Y:S01]  /*19910*/  ISETP.LT.AND P3, PT, R2, c[0x0][0x17c], !P0 ;  /* 0x00005f0002007a0c */ /* 0x000fe20004761270 */
[C---:B------:R-:W-:Y:S02]  /*19920*/  IMAD R2, R26.reuse, 0x2, R24 ;  /* 0x000000021a027824 */ /* 0x040fe400078e0218 */
[----:B------:R-:W-:Y:S01]  /*19930*/  STL [R1+0x724], R19 ;  /* 0x0007241301007387 */ /* 0x000fe20000100800 */
[----:B0-----:R-:W-:Y:S01]  /*19940*/  LOP3.LUT R20, R27, 0x4a, R11, 0xfe, !PT ;  /* 0x0000004a1b147812 */ /* 0x001fe200078efe0b */
[----:B------:R-:W-:Y:S01]  /*19950*/  IMAD R21, R26, 0x2, R2 ;  /* 0x000000021a157824 */ /* 0x000fe200078e0202 */
[----:B--2---:R-:W-:Y:S02]  /*19960*/  PRMT R8, R10, 0x7632, R8 ;  /* 0x000076320a087816 */ /* 0x004fe40000000008 */
[----:B---3--:R-:W-:Y:S02]  /*19970*/  PRMT R4, R14, 0x7632, R4 ;  /* 0x000076320e047816 */ /* 0x008fe40000000004 */
[----:B------:R-:W2:Y:S04]  /*19980*/  LDL.LU R14, [R1+0x1e0] ;  /* 0x0001e000010e7983 */ /* 0x000ea80000300800 */
[----:B------:R0:W-:Y:S01]  /*19990*/  @P5 STG.E.U16 [R22.64], R4 ;  /* 0x0000000416005986 */ /* 0x0001e2000c101506 */
[----:B------:R-:W-:-:S03]  /*199a0*/  ISETP.LT.AND P5, PT, R20, c[0x0][0x17c], !P0 ;  /* 0x00005f0014007a0c */ /* 0x000fc600047a1270 */
[----:B------:R-:W3:Y:S01]  /*199b0*/  LDL.LU R10, [R1+0x1c0] ;  /* 0x0001c000010a7983 */ /* 0x000ee20000300800 */
[----:B0-----:R-:W-:-:S04]  /*199c0*/  LEA R22, P6, R2, R3, 0x1 ;  /* 0x0000000302167211 */ /* 0x001fc800078c08ff */
[-C--:B------:R-:W-:Y:S02]  /*199d0*/  LEA.HI.X.SX32 R23, R2, R0.reuse, 0x1, P6 ;  /* 0x0000000002177211 */ /* 0x080fe400030f0eff */
[----:B------:R-:W-:Y:S01]  /*199e0*/  LEA R20, P6, R21, R3, 0x1 ;  /* 0x0000000315147211 */ /* 0x000fe200078c08ff */
[----:B------:R-:W-:Y:S01]  /*199f0*/  IMAD R2, R26, 0x2, R21 ;  /* 0x000000021a027824 */ /* 0x000fe200078e0215 */
[----:B------:R-:W-:Y:S02]  /*19a00*/  PRMT R4, R7, 0x7632, R4 ;  /* 0x0000763207047816 */ /* 0x000fe40000000004 */
[----:B------:R-:W-:Y:S01]  /*19a10*/  LEA.HI.X.SX32 R21, R21, R0, 0x1, P6 ;  /* 0x0000000015157211 */ /* 0x000fe200030f0eff */
[----:B------:R-:W3:Y:S04]  /*19a20*/  LDL.LU R7, [R1+0x1b0] ;  /* 0x0001b00001077983 */ /* 0x000ee80000300800 */
[----:B------:R-:W-:Y:S04]  /*19a30*/  @P4 STG.E.U16 [R22.64], R8 ;  /* 0x0000000816004986 */ /* 0x000fe8000c101506 */
[----:B------:R4:W-:Y:S02]  /*19a40*/  @P1 STG.E.U16 [R20.64], R4 ;  /* 0x0000000414001986 */ /* 0x0009e4000c101506 */
[----:B----4-:R-:W-:-:S02]  /*19a50*/  PRMT R4, R6, 0x7632, R4 ;  /* 0x0000763206047816 */ /* 0x010fc40000000004 */
[----:B------:R-:W4:Y:S01]  /*19a60*/  LDL.LU R6, [R1+0x1a0] ;  /* 0x0001a00001067983 */ /* 0x000f220000300800 */
[C-C-:B------:R-:W-:Y:S02]  /*19a70*/  LOP3.LUT R25, R27.reuse, 0x46, R11.reuse, 0xfe, !PT ;  /* 0x000000461b197812 */ /* 0x140fe400078efe0b */
[--C-:B------:R-:W-:Y:S01]  /*19a80*/  LOP3.LUT R24, R27, 0x4c, R11.reuse, 0xfe, !PT ;  /* 0x0000004c1b187812 */ /* 0x100fe200078efe0b */
[----:B------:R-:W4:Y:S01]  /*19a90*/  LDL.LU R15, [R1+0x1d0] ;  /* 0x0001d000010f7983 */ /* 0x000f220000300800 */
[----:B------:R-:W-:Y:S02]  /*19aa0*/  ISETP.LT.AND P2, PT, R25, c[0x0][0x17c], !P0 ;  /* 0x00005f0019007a0c */ /* 0x000fe40004741270 */
[----:B------:R-:W-:Y:S01]  /*19ab0*/  ISETP.LT.AND P4, PT, R24, c[0x0][0x17c], !P0 ;  /* 0x00005f0018007a0c */ /* 0x000fe20004781270 */
[----:B------:R-:W-:Y:S01]  /*19ac0*/  IMAD R24, R26, 0x2, R2 ;  /* 0x000000021a187824 */ /* 0x000fe200078e0202 */
[----:B------:R-:W-:Y:S02]  /*19ad0*/  LEA R22, P6, R2, R3, 0x1 ;  /* 0x0000000302167211 */ /* 0x000fe400078c08ff */
[----:B------:R-:W-:-:S02]  /*19ae0*/  LOP3.LUT R20, R27, 0x4e, R11, 0xfe, !PT ;  /* 0x0000004e1b147812 */ /* 0x000fc400078efe0b */
[-C--:B------:R-:W-:Y:S02]  /*19af0*/  LEA.HI.X.SX32 R23, R2, R0.reuse, 0x1, P6 ;  /* 0x0000000002177211 */ /* 0x080fe400030f0eff */
[----:B------:R-:W-:Y:S02]  /*19b00*/  ISETP.LT.AND P1, PT, R20, c[0x0][0x17c], !P0 ;  /* 0x00005f0014007a0c */ /* 0x000fe40004721270 */
[C---:B------:R-:W-:Y:S02]  /*19b10*/  LEA R20, P6, R24.reuse, R3, 0x1 ;  /* 0x0000000318147211 */ /* 0x040fe400078c08ff */
[C-C-:B------:R-:W-:Y:S01]  /*19b20*/  LOP3.LUT R2, R27.reuse, 0x50, R11.reuse, 0xfe, !PT ;  /* 0x000000501b027812 */ /* 0x140fe200078efe0b */
[----:B------:R0:W-:Y:S01]  /*19b30*/  @P2 STG.E.U16 [R22.64], R4 ;  /* 0x0000000416002986 */ /* 0x0001e2000c101506 */
[----:B------:R-:W-:Y:S02]  /*19b40*/  LEA.HI.X.SX32 R21, R24, R0, 0x1, P6 ;  /* 0x0000000018157211 */ /* 0x000fe400030f0eff */
[----:B------:R-:W-:Y:S01]  /*19b50*/  ISETP.LT.AND P2, PT, R2, c[0x0][0x17c], !P0 ;  /* 0x00005f0002007a0c */ /* 0x000fe20004741270 */
[----:B------:R-:W-:Y:S01]  /*19b60*/  IMAD R2, R26, 0x2, R24 ;  /* 0x000000021a027824 */ /* 0x000fe200078e0218 */
[----:B0-----:R-:W-:-:S04]  /*19b70*/  LOP3.LUT R23, R27, 0x52, R11, 0xfe, !PT ;  /* 0x000000521b177812 */ /* 0x001fc800078efe0b */
[----:B------:R-:W-:Y:S02]  /*19b80*/  LEA R22, P6, R2, R3, 0x1 ;  /* 0x0000000302167211 */ /* 0x000fe400078c08ff */
[----:B--2---:R-:W-:Y:S02]  /*19b90*/  PRMT R4, R14, 0x7632, R4 ;  /* 0x000076320e047816 */ /* 0x004fe40000000004 */
[----:B------:R-:W2:Y:S04]  /*19ba0*/  LDL.LU R14, [R1+0x190] ;  /* 0x00019000010e7983 */ /* 0x000ea80000300800 */
[----:B------:R0:W-:Y:S01]  /*19bb0*/  @P3 STG.E.U16 [R20.64], R4 ;  /* 0x0000000414003986 */ /* 0x0001e2000c101506 */
[----:B---3--:R-:W-:-:S03]  /*19bc0*/  PRMT R8, R10, 0x7632, R8 ;  /* 0x000076320a087816 */ /* 0x008fc60000000008 */
[----:B------:R-:W3:Y:S01]  /*19bd0*/  LDL.LU R10, [R1+0x180] ;  /* 0x00018000010a7983 */ /* 0x000ee20000300800 */
[----:B------:R-:W-:Y:S02]  /*19be0*/  ISETP.LT.AND P3, PT, R23, c[0x0][0x17c], !P0 ;  /* 0x00005f0017007a0c */ /* 0x000fe40004761270 */
[----:B------:R-:W-:Y:S01]  /*19bf0*/  LEA.HI.X.SX32 R23, R2, R0, 0x1, P6 ;  /* 0x0000000002177211 */ /* 0x000fe200030f0eff */
[----:B0-----:R-:W-:-:S05]  /*19c00*/  IMAD R21, R26, 0x2, R2 ;  /* 0x000000021a157824 */ /* 0x001fca00078e0202 */
        /* <DEDUP_REMOVED lines=10> */
[-C--:B------:R-:W-:Y:S01]  /*19cb0*/  LEA R22, P6, R2, R3.reuse, 0x1 ;  /* 0x0000000302167211 */ /* 0x080fe200078c08ff */
[----:B------:R-:W4:Y:S01]  /*19cc0*/  LDL.LU R25, [R1+0x174] ;  /* 0x0001740001197983 */ /* 0x000f220000300800 */
[----:B------:R-:W-:Y:S01]  /*19cd0*/  ISETP.LT.AND P5, PT, R24, c[0x0][0x17c], !P0 ;  /* 0x00005f0018007a0c */ /* 0x000fe200047a1270 */
[----:B------:R-:W-:Y:S01]  /*19ce0*/  IMAD R24, R26, 0x2, R2 ;  /* 0x000000021a187824 */ /* 0x000fe200078e0202 */
[----:B------:R-:W-:Y:S01]  /*19cf0*/  LOP3.LUT R20, R27, 0x56, R11, 0xfe, !PT ;  /* 0x000000561b147812 */ /* 0x000fe200078efe0b */
[----:B------:R-:W4:Y:S01]  /*19d00*/  LDL.LU R19, [R1+0x1e4] ;  /* 0x0001e40001137983 */ /* 0x000f220000300800 */
[----:B------:R-:W-:Y:S02]  /*19d10*/  LEA.HI.X.SX32 R23, R2, R0, 0x1, P6 ;  /* 0x0000000002177211 */ /* 0x000fe400030f0eff */
[----:B------:R-:W-:Y:S01]  /*19d20*/  ISETP.LT.AND P4, PT, R20, c[0x0][0x17c], !P0 ;  /* 0x00005f0014007a0c */ /* 0x000fe20004781270 */
[----:B------:R-:W4:Y:S01]  /*19d30*/  LDL.LU R18, [R1+0x1c4] ;  /* 0x0001c40001127983 */ /* 0x000f220000300800 */
[----:B------:R-:W-:-:S02]  /*19d40*/  LEA R20, P6, R24, R3, 0x1 ;  /* 0x0000000318147211 */ /* 0x000fc400078c08ff */
[--C-:B------:R-:W-:Y:S01]  /*19d50*/  LOP3.LUT R2, R27, 0x58, R11.reuse, 0xfe, !PT ;  /* 0x000000581b027812 */ /* 0x100fe200078efe0b */
[----:B------:R0:W-:Y:S01]  /*19d60*/  @P1 STG.E.U16 [R22.64], R4 ;  /* 0x0000000416001986 */ /* 0x0001e2000c101506 */
[----:B------:R-:W-:Y:S02]  /*19d70*/  LEA.HI.X.SX32 R21, R24, R0, 0x1, P6 ;  /* 0x0000000018157211 */ /* 0x000fe400030f0eff */
[----:B------:R-:W-:Y:S01]  /*19d80*/  ISETP.LT.AND P1, PT, R2, c[0x0][0x17c], !P0 ;  /* 0x00005f0002007a0c */ /* 0x000fe20004721270 */
[----:B------:R-:W-:Y:S01]  /*19d90*/  IMAD R2, R26, 0x2, R24 ;  /* 0x000000021a027824 */ /* 0x000fe200078e0218 */
[----:B0-----:R-:W-:Y:S02]  /*19da0*/  PRMT R4, R15, 0x7632, R4 ;  /* 0x000076320f047816 */ /* 0x001fe40000000004 */
[----:B------:R-:W-:Y:S01]  /*19db0*/  LOP3.LUT R23, R27, 0x5a, R11, 0xfe, !PT ;  /* 0x0000005a1b177812 */ /* 0x000fe200078efe0b */
[----:B------:R-:W4:Y:S01]  /*19dc0*/  LDL.LU R15, [R1+0x1b4] ;  /* 0x0001b400010f7983 */ /* 0x000f220000300800 */
[----:B------:R-:W-:-:S03]  /*19dd0*/  LEA R22, P6, R2, R3, 0x1 ;  /* 0x0000000302167211 */ /* 0x000fc600078c08ff */
[----:B------:R0:W-:Y:S01]  /*19de0*/  @P2 STG.E.U16 [R20.64], R4 ;  /* 0x0000000414002986 */ /* 0x0001e2000c101506 */
[----:B------:R-:W-:Y:S02]  /*19df0*/  ISETP.LT.AND P2, PT, R23, c[0x0][0x17c], !P0 ;  /* 0x00005f0017007a0c */ /* 0x000fe40004741270 */
[----:B------:R-:W-:Y:S01]  /*19e00*/  LEA.HI.X.SX32 R23, R2, R0, 0x1, P6 ;  /* 0x0000000002177211 */ /* 0x000fe200030f0eff */
[----:B0-----:R-:W-:-:S05]  /*19e10*/  IMAD R21, R26, 0x2, R2 ;  /* 0x000000021a157824 */ /* 0x001fca00078e0202 */
[----:B------:R-:W-:Y:S01]  /*19e20*/  LEA R20, P6, R21, R3, 0x1 ;  /* 0x0000000315147211 */ /* 0x000fe200078c08ff */
[----:B------:R-:W-:Y:S01]  /*19e30*/  IMAD R2, R26, 0x2, R21 ;  /* 0x000000021a027824 */ /* 0x000fe200078e0215 */
[----:B------:R-:W-:Y:S02]  /*19e40*/  LOP3.LUT R24, R27, 0x5c, R11, 0xfe, !PT ;  /* 0x0000005c1b187812 */ /* 0x000fe400078efe0b */
[----:B------:R-:W-:Y:S02]  /*19e50*/  LEA.HI.X.SX32 R21, R21, R0, 0x1, P6 ;  /* 0x0000000015157211 */ /* 0x000fe400030f0eff */
[----:B--2---:R-:W-:Y:S02]  /*19e60*/  PRMT R8, R14, 0x7632, R8 ;  /* 0x000076320e087816 */ /* 0x004fe40000000008 */
[----:B------:R-:W2:Y:S01]  /*19e70*/  LDL.LU R14, [R1+0x1a4] ;  /* 0x0001a400010e7983 */ /* 0x000ea20000300800 */
[----:B---3--:R-:W-:-:S03]  /*19e80*/  PRMT R4, R10, 0x7632, R4 ;  /* 0x000076320a047816 */ /* 0x008fc60000000004 */
[----:B------:R0:W-:Y:S01]  /*19e90*/  @P3 STG.E.U16 [R22.64], R8 ;  /* 0x0000000816003986 */ /* 0x0001e2000c101506 */
[----:B------:R-:W-:Y:S01]  /*19ea0*/  ISETP.LT.AND P3, PT, R24, c[0x0][0x17c], !P0 ;  /* 0x00005f0018007a0c */ /* 0x000fe20004761270 */
[----:B------:R-:W-:Y:S02]  /*19eb0*/  IMAD R24, R26, 0x2, R2 ;  /* 0x000000021a187824 */ /* 0x000fe400078e0202 */
[----:B------:R1:W-:Y:S04]  /*19ec0*/  @P5 STG.E.U16 [R20.64], R4 ;  /* 0x0000000414005986 */ /* 0x0003e8000c101506 */
[----:B------:R-:W3:Y:S01]  /*19ed0*/  LDL.LU R10, [R1+0x1d4] ;  /* 0x0001d400010a7983 */ /* 0x000ee20000300800 */
[----:B0-----:R-:W-:Y:S02]  /*19ee0*/  LEA R22, P6, R2, R3, 0x1 ;  /* 0x0000000302167211 */ /* 0x001fe400078c08ff */
[----:B-1----:R-:W-:-:S02]  /*19ef0*/  LOP3.LUT R20, R27, 0x5e, R11, 0xfe, !PT ;  /* 0x0000005e1b147812 */ /* 0x002fc400078efe0b */
[-C--:B------:R-:W-:Y:S02]  /*19f00*/  LEA.HI.X.SX32 R23, R2, R0.reuse, 0x1, P6 ;  /* 0x0000000002177211 */ /* 0x080fe400030f0eff */
[----:B------:R-:W-:Y:S02]  /*19f10*/  PRMT R4, R7, 0x7632, R4 ;  /* 0x0000763207047816 */ /* 0x000fe40000000004 */
[----:B------:R-:W-:Y:S01]  /*19f20*/  ISETP.LT.AND P5, PT, R20, c[0x0][0x17c], !P0 ;  /* 0x00005f0014007a0c */ /* 0x000fe200047a1270 */
[----:B------:R-:W2:Y:S01]  /*19f30*/  LDL.LU R7, [R1+0x194] ;  /* 0x0001940001077983 */ /* 0x000ea20000300800 */
[C---:B------:R-:W-:Y:S02]  /*19f40*/  LEA R20, P6, R24.reuse, R3, 0x1 ;  /* 0x0000000318147211 */ /* 0x040fe400078c08ff */
[----:B------:R-:W-:Y:S01]  /*19f50*/  LOP3.LUT R2, R27, 0x60, R11, 0xfe, !PT ;  /* 0x000000601b027812 */ /* 0x000fe200078efe0b */
[----:B------:R4:W-:Y:S01]  /*19f60*/  @P4 STG.E.U16 [R22.64], R4 ;  /* 0x0000000416004986 */ /* 0x0009e2000c101506 */
[----:B------:R-:W-:-:S02]  /*19f70*/  LEA.HI.X.SX32 R21, R24, R0, 0x1, P6 ;  /* 0x0000000018157211 */ /* 0x000fc400030f0eff */
[----:B------:R-:W-:Y:S01]  /*19f80*/  ISETP.LT.AND P4, PT, R2, c[0x0][0x17c], !P0 ;  /* 0x00005f0002007a0c */ /* 0x000fe20004781270 */
[----:B------:R-:W-:Y:S01]  /*19f90*/  IMAD R2, R26, 0x2, R24 ;  /* 0x000000021a027824 */ /* 0x000fe200078e0218 */
[----:B----4-:R-:W-:Y:S02]  /*19fa0*/  PRMT R4, R6, 0x7632, R4 ;  /* 0x0000763206047816 */ /* 0x010fe40000000004 */
[----:B------:R-:W4:Y:S04]  /*19fb0*/  LDL.LU R6, [R1+0x184] ;  /* 0x0001840001067983 */ /* 0x000f280000300800 */
[----:B------:R-:W2:Y:S04]  /*19fc0*/  LDL.LU R24, [R1+0x120] ;  /* 0x0001200001187983 */ /* 0x000ea80000300800 */
[----:B------:R0:W-:Y:S04]  /*19fd0*/  @P1 STG.E.U16 [R20.64], R4 ;  /* 0x0000000414001986 */ /* 0x0001e8000c101506 */
[----:B0-----:R-:W3:Y:S01]  /*19fe0*/  LDL.LU R20, [R1+0x130] ;  /* 0x0001300001147983 */ /* 0x001ee20000300800 */
[----:B------:R-:W-:Y:S01]  /*19ff0*/  LOP3.LUT R23, R27, 0x62, R11, 0xfe, !PT ;  /* 0x000000621b177812 */ /* 0x000fe200078efe0b */
[----:B------:R-:W-:Y:S01]  /*1a000*/  IMAD R21, R26, 0x2, R2 ;  /* 0x000000021a157824 */ /* 0x000fe200078e0202 */
[----:B------:R-:W-:-:S02]  /*1a010*/  LEA R22, P6, R2, R3, 0x1 ;  /* 0x0000000302167211 */ /* 0x000fc400078c08ff */
[----:B------:R-:W-:Y:S02]  /*1a020*/  ISETP.LT.AND P1, PT, R23, c[0x0][0x17c], !P0 ;  /* 0x00005f0017007a0c */ /* 0x000fe40004721270 */
[----:B------:R-:W-:Y:S01]  /*1a030*/  LEA.HI.X.SX32 R23, R2, R0, 0x1, P6 ;  /* 0x0000000002177211 */ /* 0x000fe200030f0eff */
[----:B------:R-:W-:Y:S01]  /*1a040*/  IMAD R2, R26, 0x2, R21 ;  /* 0x000000021a027824 */ /* 0x000fe200078e0215 */
[----:B--2---:R-:W-:Y:S02]  /*1a050*/  PRMT R4, R24, 0x7632, R4 ;  /* 0x0000763218047816 */ /* 0x004fe40000000004 */
[----:B---3--:R-:W-:Y:S02]  /*1a060*/  PRMT R8, R20, 0x7632, R8 ;  /* 0x0000763214087816 */ /* 0x008fe40000000008 */
[----:B------:R-:W-:-:S04]  /*1a070*/  LEA R20, P6, R21, R3, 0x1 ;  /* 0x0000000315147211 */ /* 0x000fc800078c08ff */
[----:B------:R-:W-:Y:S01]  /*1a080*/  LEA.HI.X.SX32 R21, R21, R0, 0x1, P6 ;  /* 0x0000000015157211 */ /* 0x000fe200030f0eff */
[----:B------:R-:W-:Y:S04]  /*1a090*/  @P2 STG.E.U16 [R22.64], R8 ;  /* 0x0000000816002986 */ /* 0x000fe8000c101506 */
[----:B------:R0:W-:Y:S04]  /*1a0a0*/  @P3 STG.E.U16 [R20.64], R4 ;  /* 0x0000000414003986 */ /* 0x0001e8000c101506 */
[----:B0-----:R-:W2:Y:S01]  /*1a0b0*/  LDL.LU R21, [R1+0x110] ;  /* 0x0001100001157983 */ /* 0x001ea20000300800 */
[----:B------:R-:W-:-:S04]  /*1a0c0*/  LEA R22, P6, R2, R3, 0x1 ;  /* 0x0000000302167211 */ /* 0x000fc800078c08ff */
[----:B------:R-:W-:Y:S02]  /*1a0d0*/  LEA.HI.X.SX32 R23, R2, R0, 0x1, P6 ;  /* 0x0000000002177211 */ /* 0x000fe400030f0eff */
[----:B------:R-:W-:Y:S02]  /*1a0e0*/  LOP3.LUT R24, R27, 0x64, R11, 0xfe, !PT ;  /* 0x000000641b187812 */ /* 0x000fe400078efe0b */
[----:B--2---:R-:W-:-:S05]  /*1a0f0*/  PRMT R4, R21, 0x7632, R4 ;  /* 0x0000763215047816 */ /* 0x004fca0000000004 */
[----:B------:R0:W-:Y:S04]  /*1a100*/  @P5 STG.E.U16 [R22.64], R4 ;  /* 0x0000000416005986 */ /* 0x0001e8000c101506 */
[----:B0-----:R-:W2:Y:S01]  /*1a110*/  LDL.LU R23, [R1+0x100] ;  /* 0x0001000001177983 */ /* 0x001ea20000300800 */
[----:B------:R-:W-:Y:S01]  /*1a120*/  ISETP.LT.AND P2, PT, R24, c[0x0][0x17c], !P0 ;  /* 0x00005f0018007a0c */ /* 0x000fe20004741270 */
[----:B------:R-:W-:Y:S01]  /*1a130*/  IMAD R24, R26, 0x2, R2 ;  /* 0x000000021a187824 */ /* 0x000fe200078e0202 */
[----:B------:R-:W-:-:S04]  /*1a140*/  LOP3.LUT R20, R27, 0x66, R11, 0xfe, !PT ;  /* 0x000000661b147812 */ /* 0x000fc800078efe0b */
[----:B------:R-:W-:Y:S02]  /*1a150*/  ISETP.LT.AND P3, PT, R20, c[0x0][0x17c], !P0 ;  /* 0x00005f0014007a0c */ /* 0x000fe40004761270 */
[C---:B------:R-:W-:Y:S02]  /*1a160*/  LEA R20, P6, R24.reuse, R3, 0x1 ;  /* 0x0000000318147211 */ /* 0x040fe400078c08ff */
[----:B------:R-:W-:Y:S02]  /*1a170*/  LOP3.LUT R2, R27, 0x68, R11, 0xfe, !PT ;  /* 0x000000681b027812 */ /* 0x000fe400078efe0b */
[----:B------:R-:W-:Y:S02]  /*1a180*/  LEA.HI.X.SX32 R21, R24, R0, 0x1, P6 ;  /* 0x0000000018157211 */ /* 0x000fe400030f0eff */
[----:B------:R-:W-:Y:S01]  /*1a190*/  ISETP.LT.AND P5, PT, R2, c[0x0][0x17c], !P0 ;  /* 0x00005f0002007a0c */ /* 0x000fe200047a1270 */
[----:B------:R-:W-:Y:S02]  /*1a1a0*/  IMAD R2, R26, 0x2, R24 ;  /* 0x000000021a027824 */ /* 0x000fe400078e0218 */
[----:B------:R-:W3:Y:S01]  /*1a1b0*/  LDL.LU R24, [R1+0xb0] ;  /* 0x0000b00001187983 */ /* 0x000ee20000300800 */
[----:B--2---:R-:W-:-:S05]  /*1a1c0*/  PRMT R4, R23, 0x7632, R4 ;  /* 0x0000763217047816 */ /* 0x004fca0000000004 */
[----:B------:R0:W-:Y:S04]  /*1a1d0*/  @P4 STG.E.U16 [R20.64], R4 ;  /* 0x0000000414004986 */ /* 0x0001e8000c101506 */
[----:B0-----:R-:W2:Y:S01]  /*1a1e0*/  LDL.LU R20, [R1+0xf0] ;  /* 0x0000f00001147983 */ /* 0x001ea20000300800 */
[----:B------:R-:W-:Y:S01]  /*1a1f0*/  LOP3.LUT R23, R27, 0x6a, R11, 0xfe, !PT ;  /* 0x0000006a1b177812 */ /* 0x000fe200078efe0b */
[----:B------:R-:W-:Y:S01]  /*1a200*/  IMAD R21, R26, 0x2, R2 ;  /* 0x000000021a157824 */ /* 0x000fe200078e0202 */
[C---:B------:R-:W-:Y:S02]  /*1a210*/  LEA R22, P6, R2.reuse, R3, 0x1 ;  /* 0x0000000302167211 */ /* 0x040fe400078c08ff */
[----:B------:R-:W-:Y:S02]  /*1a220*/  ISETP.LT.AND P4, PT, R23, c[0x0][0x17c], !P0 ;  /* 0x00005f0017007a0c */ /* 0x000fe40004781270 */
[----:B------:R-:W-:Y:S01]  /*1a230*/  LEA.HI.X.SX32 R23, R2, R0, 0x1, P6 ;  /* 0x0000000002177211 */ /* 0x000fe200030f0eff */
[----:B------:R-:W-:Y:S01]  /*1a240*/  IMAD R2, R26, 0x2, R21 ;  /* 0x000000021a027824 */ /* 0x000fe200078e0215 */
[----:B---3--:R-:W-:-:S02]  /*1a250*/  PRMT R4, R24, 0x7632, R4 ;  /* 0x0000763218047816 */ /* 0x008fc40000000004 */
[----:B--2---:R-:W-:Y:S02]  /*1a260*/  PRMT R8, R20, 0x7632, R8 ;  /* 0x0000763214087816 */ /* 0x004fe40000000008 */
        /* <DEDUP_REMOVED lines=39> */
[C-C-:B------:R-:W-:Y:S02]  /*1a4e0*/  LOP3.LUT R24, R27.reuse, 0x74, R11.reuse, 0xfe, !PT ;  /* 0x000000741b187812 */ /* 0x140fe400078efe0b */
[C-C-:B------:R-:W-:Y:S02]  /*1a4f0*/  LOP3.LUT R20, R27.reuse, 0x76, R11.reuse, 0xfe, !PT ;  /* 0x000000761b147812 */ /* 0x140fe400078efe0b */
[----:B------:R-:W-:Y:S01]  /*1a500*/  ISETP.LT.AND P4, PT, R24, c[0x0][0x17c], !P0 ;  /* 0x00005f0018007a0c */ /* 0x000fe20004781270 */
[----:B------:R-:W-:Y:S01]  /*1a510*/  IMAD R24, R26, 0x2, R2 ;  /* 0x000000021a187824 */ /* 0x000fe200078e0202 */
[----:B------:R-:W-:Y:S02]  /*1a520*/  ISETP.LT.AND P1, PT, R20, c[0x0][0x17c], !P0 ;  /* 0x00005f0014007a0c */ /* 0x000fe40004721270 */
[----:B------:R-:W-:-:S02]  /*1a530*/  LOP3.LUT R2, R27, 0x78, R11, 0xfe, !PT ;  /* 0x000000781b027812 */ /* 0x000fc400078efe0b */
[----:B------:R-:W-:Y:S02]  /*1a540*/  LEA R20, P6, R24, R3, 0x1 ;  /* 0x0000000318147211 */ /* 0x000fe400078c08ff */
[----:B--2---:R-:W-:-:S05]  /*1a550*/  PRMT R4, R21, 0x7632, R4 ;  /* 0x0000763215047816 */ /* 0x004fca0000000004 */
[----:B------:R0:W-:Y:S04]  /*1a560*/  @P2 STG.E.U16 [R22.64], R4 ;  /* 0x0000000416002986 */ /* 0x0001e8000c101506 */
[----:B0-----:R-:W2:Y:S01]  /*1a570*/  LDL.LU R23, [R1+0x80] ;  /* 0x0000800001177983 */ /* 0x001ea20000300800 */
[----:B------:R-:W-:Y:S01]  /*1a580*/  ISETP.LT.AND P2, PT, R2, c[0x0][0x17c], !P0 ;  /* 0x00005f0002007a0c */ /* 0x000fe20004741270 */
[----:B------:R-:W-:Y:S01]  /*1a590*/  IMAD R2, R26, 0x2, R24 ;  /* 0x000000021a027824 */ /* 0x000fe200078e0218 */
[----:B------:R-:W-:Y:S02]  /*1a5a0*/  LEA.HI.X.SX32 R21, R24, R0, 0x1, P6 ;  /* 0x0000000018157211 */ /* 0x000fe400030f0eff */
[----:B------:R-:W3:Y:S02]  /*1a5b0*/  LDL.LU R24, [R1+0x60] ;  /* 0x0000600001187983 */ /* 0x000ee40000300800 */
[----:B------:R-:W-:-:S02]  /*1a5c0*/  LEA R22, P6, R2, R3, 0x1 ;  /* 0x0000000302167211 */ /* 0x000fc400078c08ff */
[----:B------:R-:W-:Y:S02]  /*1a5d0*/  PRMT R12, R12, 0x7632, R12 ;  /* 0x000076320c0c7816 */ /* 0x000fe4000000000c */
[----:B------:R-:W-:Y:S02]  /*1a5e0*/  PRMT R16, R16, 0x7632, R16 ;  /* 0x0000763210107816 */ /* 0x000fe40000000010 */
[----:B--2---:R-:W-:Y:S02]  /*1a5f0*/  PRMT R4, R23, 0x7632, R4 ;  /* 0x0000763217047816 */ /* 0x004fe40000000004 */
[----:B------:R-:W-:-:S03]  /*1a600*/  LOP3.LUT R23, R27, 0x7a, R11, 0xfe, !PT ;  /* 0x0000007a1b177812 */ /* 0x000fc600078efe0b */
[----:B------:R0:W-:Y:S01]  /*1a610*/  @P3 STG.E.U16 [R20.64], R4 ;  /* 0x0000000414003986 */ /* 0x0001e2000c101506 */
[----:B------:R-:W-:Y:S02]  /*1a620*/  ISETP.LT.AND P3, PT, R23, c[0x0][0x17c], !P0 ;  /* 0x00005f0017007a0c */ /* 0x000fe40004761270 */
[----:B------:R-:W-:Y:S01]  /*1a630*/  LEA.HI.X.SX32 R23, R2, R0, 0x1, P6 ;  /* 0x0000000002177211 */ /* 0x000fe200030f0eff */
[----:B0-----:R-:W-:Y:S01]  /*1a640*/  IMAD R21, R26, 0x2, R2 ;  /* 0x000000021a157824 */ /* 0x001fe200078e0202 */
[----:B---3--:R-:W-:-:S04]  /*1a650*/  PRMT R8, R24, 0x7632, R8 ;  /* 0x0000763218087816 */ /* 0x008fc80000000008 */
[C---:B------:R-:W-:Y:S01]  /*1a660*/  LEA R20, P6, R21.reuse, R3, 0x1 ;  /* 0x0000000315147211 */ /* 0x040fe200078c08ff */
[----:B------:R-:W-:Y:S01]  /*1a670*/  IMAD R2, R26, 0x2, R21 ;  /* 0x000000021a027824 */ /* 0x000fe200078e0215 */
[----:B------:R-:W-:Y:S02]  /*1a680*/  PRMT R4, R28, 0x7632, R4 ;  /* 0x000076321c047816 */ /* 0x000fe40000000004 */
[----:B------:R-:W-:Y:S02]  /*1a690*/  LEA.HI.X.SX32 R21, R21, R0, 0x1, P6 ;  /* 0x0000000015157211 */ /* 0x000fe400030f0eff */
[----:B------:R-:W-:Y:S01]  /*1a6a0*/  LOP3.LUT R24, R27, 0x7c, R11, 0xfe, !PT ;  /* 0x0000007c1b187812 */ /* 0x000fe200078efe0b */
[----:B------:R0:W-:Y:S03]  /*1a6b0*/  @P5 STG.E.U16 [R22.64], R8 ;  /* 0x0000000816005986 */ /* 0x0001e6000c101506 */
[----:B------:R-:W-:Y:S01]  /*1a6c0*/  ISETP.LT.AND P5, PT, R24, c[0x0][0x17c], !P0 ;  /* 0x00005f0018007a0c */ /* 0x000fe200047a1270 */
[----:B------:R1:W-:Y:S01]  /*1a6d0*/  @P4 STG.E.U16 [R20.64], R4 ;  /* 0x0000000414004986 */ /* 0x0003e2000c101506 */
[----:B------:R-:W-:-:S03]  /*1a6e0*/  IMAD R24, R26, 0x2, R2 ;  /* 0x000000021a187824 */ /* 0x000fc600078e0202 */
[----:B------:R-:W2:Y:S01]  /*1a6f0*/  LDL.LU R28, [R1+0x764] ;  /* 0x00076400011c7983 */ /* 0x000ea20000300800 */
[CC--:B0-----:R-:W-:Y:S02]  /*1a700*/  LEA R22, P6, R2.reuse, R3.reuse, 0x1 ;  /* 0x0000000302167211 */ /* 0x0c1fe400078c08ff */
[----:B-1----:R-:W-:Y:S02]  /*1a710*/  LOP3.LUT R20, R27, 0x7e, R11, 0xfe, !PT ;  /* 0x0000007e1b147812 */ /* 0x002fe400078efe0b */
[----:B------:R-:W-:Y:S02]  /*1a720*/  LEA.HI.X.SX32 R23, R2, R0, 0x1, P6 ;  /* 0x0000000002177211 */ /* 0x000fe400030f0eff */
[----:B------:R-:W-:Y:S02]  /*1a730*/  ISETP.LT.AND P4, PT, R20, c[0x0][0x17c], !P0 ;  /* 0x00005f0014007a0c */ /* 0x000fe40004781270 */
[----:B------:R-:W-:Y:S02]  /*1a740*/  PRMT R4, R29, 0x7632, R4 ;  /* 0x000076321d047816 */ /* 0x000fe40000000004 */
[----:B------:R-:W-:Y:S01]  /*1a750*/  LEA R20, P6, R24, R3, 0x1 ;  /* 0x0000000318147211 */ /* 0x000fe200078c08ff */
[----:B------:R-:W3:Y:S01]  /*1a760*/  LDL.LU R29, [R1+0x760] ;  /* 0x00076000011d7983 */ /* 0x000ee20000300800 */
[----:B------:R-:W-:-:S02]  /*1a770*/  PRMT R8, R4, 0x7632, R8 ;  /* 0x0000763204087816 */ /* 0x000fc40000000008 */
[----:B------:R-:W-:Y:S01]  /*1a780*/  LEA.HI.X.SX32 R21, R24, R0, 0x1, P6 ;  /* 0x0000000018157211 */ /* 0x000fe200030f0eff */
[----:B------:R-:W-:Y:S01]  /*1a790*/  IMAD R24, R26, 0x2, R24 ;  /* 0x000000021a187824 */ /* 0x000fe200078e0218 */
[C-C-:B------:R-:W-:Y:S01]  /*1a7a0*/  LOP3.LUT R2, R27.reuse, 0x80, R11.reuse, 0xfe, !PT ;  /* 0x000000801b027812 */ /* 0x140fe200078efe0b */
[----:B------:R0:W-:Y:S03]  /*1a7b0*/  @P1 STG.E.U16 [R22.64], R4 ;  /* 0x0000000416001986 */ /* 0x0001e6000c101506 */
[----:B------:R-:W-:Y:S01]  /*1a7c0*/  ISETP.LT.AND P1, PT, R2, c[0x0][0x17c], !P0 ;  /* 0x00005f0002007a0c */ /* 0x000fe20004721270 */
[----:B------:R1:W-:Y:S01]  /*1a7d0*/  @P2 STG.E.U16 [R20.64], R8 ;  /* 0x0000000814002986 */ /* 0x0003e2000c101506 */
[----:B------:R-:W-:Y:S01]  /*1a7e0*/  IMAD R2, R26, 0x2, R24 ;  /* 0x000000021a027824 */ /* 0x000fe200078e0218 */
[----:B0-----:R-:W-:Y:S02]  /*1a7f0*/  LOP3.LUT R4, R27, 0x82, R11, 0xfe, !PT ;  /* 0x000000821b047812 */ /* 0x001fe400078efe0b */
[----:B-1----:R-:W-:-:S02]  /*1a800*/  LEA R20, P6, R24, R3, 0x1 ;  /* 0x0000000318147211 */ /* 0x002fc400078c08ff */
[----:B------:R-:W-:Y:S01]  /*1a810*/  ISETP.LT.AND P2, PT, R4, c[0x0][0x17c], !P0 ;  /* 0x00005f0004007a0c */ /* 0x000fe20004741270 */
[----:B------:R-:W-:Y:S01]  /*1a820*/  IMAD R4, R26, 0x2, R2 ;  /* 0x000000021a047824 */ /* 0x000fe200078e0202 */
[----:B------:R-:W-:Y:S02]  /*1a830*/  PRMT R8, R8, 0x7632, R8 ;  /* 0x0000763208087816 */ /* 0x000fe40000000008 */
[----:B------:R-:W-:Y:S02]  /*1a840*/  LEA.HI.X.SX32 R21, R24, R0, 0x1, P6 ;  /* 0x0000000018157211 */ /* 0x000fe400030f0eff */
[----:B------:R-:W-:-:S03]  /*1a850*/  LEA R22, P6, R2, R3, 0x1 ;  /* 0x0000000302167211 */ /* 0x000fc600078c08ff */
[----:B------:R0:W-:Y:S01]  /*1a860*/  @P3 STG.E.U16 [R20.64], R8 ;  /* 0x0000000814003986 */ /* 0x0001e2000c101506 */
[----:B------:R-:W-:Y:S02]  /*1a870*/  LEA.HI.X.SX32 R23, R2, R0, 0x1, P6 ;  /* 0x0000000002177211 */ /* 0x000fe400030f0eff */
[----:B------:R-:W-:Y:S02]  /*1a880*/  LOP3.LUT R24, R27, 0x84, R11, 0xfe, !PT ;  /* 0x000000841b187812 */ /* 0x000fe400078efe0b */
[----:B0-----:R-:W-:-:S04]  /*1a890*/  LEA R20, P6, R4, R3, 0x1 ;  /* 0x0000000304147211 */ /* 0x001fc800078c08ff */
[----:B------:R-:W-:Y:S01]  /*1a8a0*/  LEA.HI.X.SX32 R21, R4, R0, 0x1, P6 ;  /* 0x0000000004157211 */ /* 0x000fe200030f0eff */
[----:B------:R0:W-:Y:S01]  /*1a8b0*/  @P5 STG.E.U16 [R22.64], R12 ;  /* 0x0000000c16005986 */ /* 0x0001e2000c101506 */
[----:B------:R-:W-:-:S03]  /*1a8c0*/  ISETP.LT.AND P3, PT, R24, c[0x0][0x17c], !P0 ;  /* 0x00005f0018007a0c */ /* 0x000fc60004761270 */
[----:B------:R-:W2:Y:S04]  /*1a8d0*/  LDL.LU R24, [R1+0x144] ;  /* 0x0001440001187983 */ /* 0x000ea80000300800 */
[----:B------:R1:W-:Y:S04]  /*1a8e0*/  @P4 STG.E.U16 [R20.64], R16 ;  /* 0x0000001014004986 */ /* 0x0003e8000c101506 */
[----:B0-----:R-:W2:Y:S04]  /*1a8f0*/  LDL.LU R12, [R1+0x94] ;  /* 0x00009400010c7983 */ /* 0x001ea80000300800 */
[----:B-1----:R-:W2:Y:S01]  /*1a900*/  LDL.LU R16, [R1+0xa4] ;  /* 0x0000a40001107983 */ /* 0x002ea20000300800 */
[----:B------:R-:W-:Y:S01]  /*1a910*/  IMAD R2, R26, 0x2, R4 ;  /* 0x000000021a027824 */ /* 0x000fe200078e0204 */
[----:B------:R-:W-:-:S03]  /*1a920*/  LOP3.LUT R8, R27, 0x86, R11, 0xfe, !PT ;  /* 0x000000861b087812 */ /* 0x000fc600078efe0b */
[----:B------:R-:W-:Y:S01]  /*1a930*/  IMAD R4, R26, 0x2, R2 ;  /* 0x000000021a047824 */ /* 0x000fe200078e0202 */
[----:B------:R-:W-:Y:S02]  /*1a940*/  ISETP.LT.AND P5, PT, R8, c[0x0][0x17c], !P0 ;  /* 0x00005f0008007a0c */ /* 0x000fe400047a1270 */
[CC--:B------:R-:W-:Y:S02]  /*1a950*/  LEA R22, P6, R2.reuse, R3.reuse, 0x1 ;  /* 0x0000000302167211 */ /* 0x0c0fe400078c08ff */
[----:B------:R-:W-:Y:S02]  /*1a960*/  LOP3.LUT R8, R27, 0x88, R11, 0xfe, !PT ;  /* 0x000000881b087812 */ /* 0x000fe400078efe0b */
[----:B------:R-:W-:Y:S01]  /*1a970*/  LEA.HI.X.SX32 R23, R2, R0, 0x1, P6 ;  /* 0x0000000002177211 */ /* 0x000fe200030f0eff */
[----:B------:R-:W-:Y:S01]  /*1a980*/  IMAD R2, R26, 0x2, R4 ;  /* 0x000000021a027824 */ /* 0x000fe200078e0204 */
[----:B------:R-:W-:Y:S02]  /*1a990*/  ISETP.LT.AND P4, PT, R8, c[0x0][0x17c], !P0 ;  /* 0x00005f0008007a0c */ /* 0x000fe40004781270 */
[----:B------:R-:W-:-:S02]  /*1a9a0*/  LEA R20, P6, R4, R3, 0x1 ;  /* 0x0000000304147211 */ /* 0x000fc400078c08ff */
[C-C-:B------:R-:W-:Y:S02]  /*1a9b0*/  LOP3.LUT R8, R27.reuse, 0x8a, R11.reuse, 0xfe, !PT ;  /* 0x0000008a1b087812 */ /* 0x140fe400078efe0b */
[----:B------:R-:W-:Y:S01]  /*1a9c0*/  LEA.HI.X.SX32 R21, R4, R0, 0x1, P6 ;  /* 0x0000000004157211 */ /* 0x000fe200030f0eff */
[----:B------:R-:W-:Y:S01]  /*1a9d0*/  IMAD R4, R26, 0x2, R2 ;  /* 0x000000021a047824 */ /* 0x000fe200078e0202 */
[----:B--2---:R0:W-:Y:S01]  /*1a9e0*/  @P1 STG.E.U16 [R22.64], R16 ;  /* 0x0000001016001986 */ /* 0x0041e2000c101506 */
[----:B------:R-:W-:Y:S02]  /*1a9f0*/  ISETP.LT.AND P1, PT, R8, c[0x0][0x17c], !P0 ;  /* 0x00005f0008007a0c */ /* 0x000fe40004721270 */
[----:B------:R-:W-:Y:S01]  /*1aa00*/  LOP3.LUT R8, R27, 0x8c, R11, 0xfe, !PT ;  /* 0x0000008c1b087812 */ /* 0x000fe200078efe0b */
[----:B------:R1:W-:Y:S03]  /*1aa10*/  @P2 STG.E.U16 [R20.64], R12 ;  /* 0x0000000c14002986 */ /* 0x0003e6000c101506 */
[----:B------:R-:W-:-:S02]  /*1aa20*/  ISETP.LT.AND P2, PT, R8, c[0x0][0x17c], !P0 ;  /* 0x00005f0008007a0c */ /* 0x000fc40004741270 */
[----:B0-----:R-:W-:Y:S01]  /*1aa30*/  LEA R22, P6, R2, R3, 0x1 ;  /* 0x0000000302167211 */ /* 0x001fe200078c08ff */
[----:B------:R-:W-:-:S03]  /*1aa40*/  IMAD R8, R26, 0x2, R4 ;  /* 0x000000021a087824 */ /* 0x000fc600078e0204 */
[-C--:B------:R-:W-:Y:S02]  /*1aa50*/  LEA.HI.X.SX32 R23, R2, R0.reuse, 0x1, P6 ;  /* 0x0000000002177211 */ /* 0x080fe400030f0eff */
[C-C-:B------:R-:W-:Y:S02]  /*1aa60*/  LOP3.LUT R2, R27.reuse, 0x8e, R11.reuse, 0xfe, !PT ;  /* 0x0000008e1b027812 */ /* 0x140fe400078efe0b */
[----:B-1----:R-:W-:Y:S01]  /*1aa70*/  LEA R20, P6, R4, R3, 0x1 ;  /* 0x0000000304147211 */ /* 0x002fe200078c08ff */
[----:B------:R0:W-:Y:S01]  /*1aa80*/  @P3 STG.E.U16 [R22.64], R24 ;  /* 0x0000001816003986 */ /* 0x0001e2000c101506 */
[----:B------:R-:W-:Y:S01]  /*1aa90*/  ISETP.LT.AND P3, PT, R2, c[0x0][0x17c], !P0 ;  /* 0x00005f0002007a0c */ /* 0x000fe20004761270 */
[----:B------:R-:W-:Y:S01]  /*1aaa0*/  IMAD R2, R26, 0x2, R8 ;  /* 0x000000021a027824 */ /* 0x000fe200078e0208 */
[----:B------:R-:W-:Y:S02]  /*1aab0*/  LEA.HI.X.SX32 R21, R4, R0, 0x1, P6 ;  /* 0x0000000004157211 */ /* 0x000fe400030f0eff */
[----:B------:R-:W-:-:S03]  /*1aac0*/  LOP3.LUT R4, R27, 0x90, R11, 0xfe, !PT ;  /* 0x000000901b047812 */ /* 0x000fc600078efe0b */
[----:B------:R1:W-:Y:S01]  /*1aad0*/  @P5 STG.E.U16 [R20.64], R25 ;  /* 0x0000001914005986 */ /* 0x0003e2000c101506 */
[-C--:B0-----:R-:W-:Y:S02]  /*1aae0*/  LEA R22, P6, R8, R3.reuse, 0x1 ;  /* 0x0000000308167211 */ /* 0x081fe400078c08ff */
[----:B------:R-:W-:Y:S02]  /*1aaf0*/  ISETP.LT.AND P5, PT, R4, c[0x0][0x17c], !P0 ;  /* 0x00005f0004007a0c */ /* 0x000fe400047a1270 */
[----:B------:R-:W-:Y:S01]  /*1ab00*/  LEA.HI.X.SX32 R23, R8, R0, 0x1, P6 ;  /* 0x0000000008177211 */ /* 0x000fe200030f0eff */
[----:B------:R-:W-:Y:S01]  /*1ab10*/  IMAD R4, R26, 0x2, R2 ;  /* 0x000000021a047824 */ /* 0x000fe200078e0202 */
[----:B------:R-:W-:Y:S02]  /*1ab20*/  LOP3.LUT R8, R27, 0x92, R11, 0xfe, !PT ;  /* 0x000000921b087812 */ /* 0x000fe400078efe0b */
[----:B-1----:R-:W-:Y:S01]  /*1ab30*/  LEA R20, P6, R2, R3, 0x1 ;  /* 0x0000000302147211 */ /* 0x002fe200078c08ff */
[----:B------:R0:W-:Y:S01]  /*1ab40*/  @P4 STG.E.U16 [R22.64], R19 ;  /* 0x0000001316004986 */ /* 0x0001e2000c101506 */
[----:B------:R-:W-:-:S02]  /*1ab50*/  ISETP.LT.AND P4, PT, R8, c[0x0][0x17c], !P0 ;  /* 0x00005f0008007a0c */ /* 0x000fc40004781270 */
[----:B------:R-:W-:Y:S01]  /*1ab60*/  LEA.HI.X.SX32 R21, R2, R0, 0x1, P6 ;  /* 0x0000000002157211 */ /* 0x000fe200030f0eff */
[----:B------:R-:W-:Y:S01]  /*1ab70*/  IMAD R8, R26, 0x2, R4 ;  /* 0x000000021a087824 */ /* 0x000fe200078e0204 */
[----:B------:R-:W-:-:S03]  /*1ab80*/  LOP3.LUT R2, R27, 0x94, R11, 0xfe, !PT ;  /* 0x000000941b027812 */ /* 0x000fc600078efe0b */
[----:B------:R1:W-:Y:S01]  /*1ab90*/  @P1 STG.E.U16 [R20.64], R18 ;  /* 0x0000001214001986 */ /* 0x0003e2000c101506 */
[-C--:B0-----:R-:W-:Y:S02]  /*1aba0*/  LEA R22, P6, R4, R3.reuse, 0x1 ;  /* 0x0000000304167211 */ /* 0x081fe400078c08ff */
[----:B------:R-:W-:Y:S01]  /*1abb0*/  ISETP.LT.AND P1, PT, R2, c[0x0][0x17c], !P0 ;  /* 0x00005f0002007a0c */ /* 0x000fe20004721270 */
[----:B------:R-:W-:Y:S01]  /*1abc0*/  IMAD R2, R26, 0x2, R8 ;  /* 0x000000021a027824 */ /* 0x000fe200078e0208 */
[----:B------:R-:W-:Y:S02]  /*1abd0*/  LEA.HI.X.SX32 R23, R4, R0, 0x1, P6 ;  /* 0x0000000004177211 */ /* 0x000fe400030f0eff */
        /* <DEDUP_REMOVED lines=9> */
[----:B------:R-:W-:Y:S02]  /*1ac70*/  ISETP.LT.AND P3, PT, R8, c[0x0][0x17c], !P0 ;  /* 0x00005f0008007a0c */ /* 0x000fe40004761270 */
[-C--:B------:R-:W-:Y:S01]  /*1ac80*/  LEA.HI.X.SX32 R23, R2, R0.reuse, 0x1, P6 ;  /* 0x0000000002177211 */ /* 0x080fe200030f0eff */
[----:B------:R-:W-:Y:S01]  /*1ac90*/  IMAD R8, R26, 0x2, R4 ;  /* 0x000000021a087824 */ /* 0x000fe200078e0204 */
[----:B------:R-:W-:Y:S02]  /*1aca0*/  LOP3.LUT R2, R27, 0x9a, R11, 0xfe, !PT ;  /* 0x0000009a1b027812 */ /* 0x000fe400078efe0b */
[----:B-1----:R-:W-:Y:S01]  /*1acb0*/  LEA R20, P6, R4, R3, 0x1 ;  /* 0x0000000304147211 */ /* 0x002fe200078c08ff */
[----:B------:R0:W-:Y:S01]  /*1acc0*/  @P5 STG.E.U16 [R22.64], R10 ;  /* 0x0000000a16005986 */ /* 0x0001e2000c101506 */
[----:B------:R-:W-:Y:S01]  /*1acd0*/  ISETP.LT.AND P5, PT, R2, c[0x0][0x17c], !P0 ;  /* 0x00005f0002007a0c */ /* 0x000fe200047a1270 */
[----:B------:R-:W-:Y:S01]  /*1ace0*/  IMAD R2, R26, 0x2, R8 ;  /* 0x000000021a027824 */ /* 0x000fe200078e0208 */
[----:B------:R-:W-:-:S02]  /*1acf0*/  LEA.HI.X.SX32 R21, R4, R0, 0x1, P6 ;  /* 0x0000000004157211 */ /* 0x000fc400030f0eff */
        /* <DEDUP_REMOVED lines=8> */
[----:B----4-:R0:W-:Y:S01]  /*1ad80*/  @P1 STG.E.U16 [R22.64], R6 ;  /* 0x0000000616001986 */ /* 0x0101e2000c101506 */
[----:B------:R-:W-:-:S02]  /*1ad90*/  ISETP.LT.AND P1, PT, R8, c[0x0][0x17c], !P0 ;  /* 0x00005f0008007a0c */ /* 0x000fc40004721270 */
[----:B------:R-:W-:Y:S01]  /*1ada0*/  LEA.HI.X.SX32 R21, R2, R0, 0x1, P6 ;  /* 0x0000000002157211 */ /* 0x000fe200030f0eff */
[----:B------:R-:W-:Y:S01]  /*1adb0*/  IMAD R8, R26, 0x2, R4 ;  /* 0x000000021a087824 */ /* 0x000fe200078e0204 */
[----:B------:R-:W-:-:S03]  /*1adc0*/  LOP3.LUT R2, R27, 0xa0, R11, 0xfe, !PT ;  /* 0x000000a01b027812 */ /* 0x000fc600078efe0b */
[----:B---3--:R1:W-:Y:S01]  /*1add0*/  @P2 STG.E.U16 [R20.64], R29 ;  /* 0x0000001d14002986 */ /* 0x0083e2000c101506 */
[-C--:B0-----:R-:W-:Y:S02]  /*1ade0*/  LEA R22, P6, R4, R3.reuse, 0x1 ;  /* 0x0000000304167211 */ /* 0x081fe400078c08ff */
[----:B------:R-:W-:Y:S01]  /*1adf0*/  ISETP.LT.AND P2, PT, R2, c[0x0][0x17c], !P0 ;  /* 0x00005f0002007a0c */ /* 0x000fe20004741270 */
[----:B------:R-:W-:Y:S01]  /*1ae00*/  IMAD R2, R26, 0x2, R8 ;  /* 0x000000021a027824 */ /* 0x000fe200078e0208 */
[----:B------:R-:W-:Y:S02]  /*1ae10*/  LEA.HI.X.SX32 R23, R4, R0, 0x1, P6 ;  /* 0x0000000004177211 */ /* 0x000fe400030f0eff */
[----:B-1----:R-:W-:-:S03]  /*1ae20*/  LEA R20, P6, R8, R3, 0x1 ;  /* 0x0000000308147211 */ /* 0x002fc600078c08ff */
[----:B------:R0:W-:Y:S01]  /*1ae30*/  @P3 STG.E.U16 [R22.64], R28 ;  /* 0x0000001c16003986 */ /* 0x0001e2000c101506 */
[----:B------:R-:W-:Y:S02]  /*1ae40*/  LOP3.LUT R4, R27, 0xa2, R11, 0xfe, !PT ;  /* 0x000000a21b047812 */ /* 0x000fe400078efe0b */
[----:B------:R-:W-:Y:S02]  /*1ae50*/  LEA.HI.X.SX32 R21, R8, R0, 0x1, P6 ;  /* 0x0000000008157211 */ /* 0x000fe400030f0eff */
[----:B------:R-:W-:Y:S01]  /*1ae60*/  ISETP.LT.AND P3, PT, R4, c[0x0][0x17c], !P0 ;  /* 0x00005f0004007a0c */ /* 0x000fe20004761270 */
[----:B------:R-:W-:Y:S01]  /*1ae70*/  IMAD R4, R26, 0x2, R2 ;  /* 0x000000021a047824 */ /* 0x000fe200078e0202 */
[----:B0-----:R-:W-:-:S04]  /*1ae80*/  LEA R22, P6, R2, R3, 0x1 ;  /* 0x0000000302167211 */ /* 0x001fc800078c08ff */
[----:B------:R-:W-:Y:S02]  /*1ae90*/  LEA.HI.X.SX32 R23, R2, R0, 0x1, P6 ;  /* 0x0000000002177211 */ /* 0x000fe400030f0eff */
[----:B------:R-:W2:Y:S01]  /*1aea0*/  LDL R2, [R1+0x134] ;  /* 0x0001340001027983 */ /* 0x000ea20000100800 */
[----:B------:R-:W-:-:S03]  /*1aeb0*/  LOP3.LUT R8, R27, 0xa4, R11, 0xfe, !PT ;  /* 0x000000a41b087812 */ /* 0x000fc600078efe0b */
[----:B--2---:R0:W-:Y:S01]  /*1aec0*/  @P5 STG.E.U16 [R20.64], R2 ;  /* 0x0000000214005986 */ /* 0x0041e2000c101506 */
[----:B------:R-:W-:-:S03]  /*1aed0*/  ISETP.LT.AND P5, PT, R8, c[0x0][0x17c], !P0 ;  /* 0x00005f0008007a0c */ /* 0x000fc600047a1270 */
[----:B------:R-:W2:Y:S01]  /*1aee0*/  LDL R8, [R1+0x124] ;  /* 0x0001240001087983 */ /* 0x000ea20000100800 */
[----:B0-----:R-:W-:-:S03]  /*1aef0*/  LEA R20, P6, R4, R3, 0x1 ;  /* 0x0000000304147211 */ /* 0x001fc600078c08ff */
[----:B--2---:R0:W-:Y:S04]  /*1af00*/  @P4 STG.E.U16 [R22.64], R8 ;  /* 0x0000000816004986 */ /* 0x0041e8000c101506 */
[----:B0-----:R-:W2:Y:S01]  /*1af10*/  LDL R23, [R1+0x114] ;  /* 0x0001140001177983 */ /* 0x001ea20000100800 */
[----:B------:R-:W-:Y:S01]  /*1af20*/  LOP3.LUT R2, R27, 0xa6, R11, 0xfe, !PT ;  /* 0x000000a61b027812 */ /* 0x000fe200078efe0b */
[----:B------:R-:W-:Y:S01]  /*1af30*/  IMAD R8, R26, 0x2, R4 ;  /* 0x000000021a087824 */ /* 0x000fe200078e0204 */
[----:B------:R-:W-:Y:S02]  /*1af40*/  LEA.HI.X.SX32 R21, R4, R0, 0x1, P6 ;  /* 0x0000000004157211 */ /* 0x000fe400030f0eff */
[----:B------:R-:W-:Y:S01]  /*1af50*/  ISETP.LT.AND P4, PT, R2, c[0x0][0x17c], !P0 ;  /* 0x00005f0002007a0c */ /* 0x000fe20004781270 */
[----:B------:R-:W-:Y:S01]  /*1af60*/  IMAD R2, R26, 0x2, R8 ;  /* 0x000000021a027824 */ /* 0x000fe200078e0208 */
[----:B------:R-:W-:-:S02]  /*1af70*/  LEA R22, P6, R8, R3, 0x1 ;  /* 0x0000000308167211 */ /* 0x000fc400078c08ff */
[----:B------:R-:W-:Y:S01]  /*1af80*/  LOP3.LUT R4, R27, 0xa8, R11, 0xfe, !PT ;  /* 0x000000a81b047812 */ /* 0x000fe200078efe0b */
[----:B--2---:R0:W-:Y:S03]  /*1af90*/  @P1 STG.E.U16 [R20.64], R23 ;  /* 0x0000001714001986 */ /* 0x0041e6000c101506 */
[----:B------:R-:W-:Y:S01]  /*1afa0*/  ISETP.LT.AND P1, PT, R4, c[0x0][0x17c], !P0 ;  /* 0x00005f0004007a0c */ /* 0x000fe20004721270 */
[----:B------:R-:W-:Y:S01]  /*1afb0*/  IMAD R4, R26, 0x2, R2 ;  /* 0x000000021a047824 */ /* 0x000fe200078e0202 */
[----:B0-----:R-:W-:Y:S02]  /*1afc0*/  LEA.HI.X.SX32 R23, R8, R0, 0x1, P6 ;  /* 0x0000000008177211 */ /* 0x001fe400030f0eff */
[----:B------:R-:W-:-:S04]  /*1afd0*/  LEA R20, P6, R2, R3, 0x1 ;  /* 0x0000000302147211 */ /* 0x000fc800078c08ff */
        /* <DEDUP_REMOVED lines=79> */
[----:B------:R-:W-:Y:S04]  /*1b4d0*/  STL [R1+0x754], R13 ;  /* 0x0007540d01007387 */ /* 0x000fe80000100800 */
[----:B------:R-:W-:Y:S04]  /*1b4e0*/  STL [R1+0x758], R17 ;  /* 0x0007581101007387 */ /* 0x000fe80000100800 */
[----:B--2---:R0:W-:Y:S01]  /*1b4f0*/  @P3 STG.E.U16 [R20.64], R23 ;  /* 0x0000001714003986 */ /* 0x0041e2000c101506 */
[----:B------:R-:W-:Y:S01]  /*1b500*/  ISETP.LT.AND P3, PT, R4, c[0x0][0x17c], !P0 ;  /* 0x00005f0004007a0c */ /* 0x000fe20004761270 */
[----:B------:R-:W-:Y:S01]  /*1b510*/  IMAD R4, R26, 0x2, R2 ;  /* 0x000000021a047824 */ /* 0x000fe200078e0202 */
[----:B0-----:R-:W-:-:S02]  /*1b520*/  LEA.HI.X.SX32 R23, R8, R0, 0x1, P6 ;  /* 0x0000000008177211 */ /* 0x001fc400030f0eff */
[CC--:B------:R-:W-:Y:S02]  /*1b530*/  LEA R20, P6, R2.reuse, R3.reuse, 0x1 ;  /* 0x0000000302147211 */ /* 0x0c0fe400078c08ff */
[C-C-:B------:R-:W-:Y:S01]  /*1b540*/  LOP3.LUT R8, R27.reuse, 0xc2, R11.reuse, 0xfe, !PT ;  /* 0x000000c21b087812 */ /* 0x140fe200078efe0b */
[----:B------:R0:W-:Y:S01]  /*1b550*/  @P5 STG.E.U16 [R22.64], R5 ;  /* 0x0000000516005986 */ /* 0x0001e2000c101506 */
[----:B------:R-:W-:Y:S02]  /*1b560*/  LEA.HI.X.SX32 R21, R2, R0, 0x1, P6 ;  /* 0x0000000002157211 */ /* 0x000fe400030f0eff */
[----:B------:R-:W-:Y:S01]  /*1b570*/  ISETP.LT.AND P5, PT, R8, c[0x0][0x17c], !P0 ;  /* 0x00005f0008007a0c */ /* 0x000fe200047a1270 */
[----:B------:R-:W-:Y:S01]  /*1b580*/  IMAD R8, R26, 0x2, R4 ;  /* 0x000000021a087824 */ /* 0x000fe200078e0204 */
[----:B------:R-:W-:Y:S01]  /*1b590*/  LOP3.LUT R2, R27, 0xc4, R11, 0xfe, !PT ;  /* 0x000000c41b027812 */ /* 0x000fe200078efe0b */
[----:B------:R1:W-:Y:S01]  /*1b5a0*/  @P4 STG.E.U16 [R20.64], R9 ;  /* 0x0000000914004986 */ /* 0x0003e2000c101506 */
[----:B0-----:R-:W-:-:S02]  /*1b5b0*/  LEA R22, P6, R4, R3, 0x1 ;  /* 0x0000000304167211 */ /* 0x001fc400078c08ff */
[----:B------:R-:W-:Y:S01]  /*1b5c0*/  ISETP.LT.AND P4, PT, R2, c[0x0][0x17c], !P0 ;  /* 0x00005f0002007a0c */ /* 0x000fe20004781270 */
[----:B------:R-:W-:Y:S01]  /*1b5d0*/  IMAD R2, R26, 0x2, R8 ;  /* 0x000000021a027824 */ /* 0x000fe200078e0208 */
[-C--:B------:R-:W-:Y:S02]  /*1b5e0*/  LEA.HI.X.SX32 R23, R4, R0.reuse, 0x1, P6 ;  /* 0x0000000004177211 */ /* 0x080fe400030f0eff */
[CC--:B-1----:R-:W-:Y:S02]  /*1b5f0*/  LEA R20, P6, R8.reuse, R3.reuse, 0x1 ;  /* 0x0000000308147211 */ /* 0x0c2fe400078c08ff */
[----:B------:R-:W-:Y:S01]  /*1b600*/  LOP3.LUT R4, R27, 0xc6, R11, 0xfe, !PT ;  /* 0x000000c61b047812 */ /* 0x000fe200078efe0b */
[----:B------:R0:W-:Y:S01]  /*1b610*/  @P1 STG.E.U16 [R22.64], R13 ;  /* 0x0000000d16001986 */ /* 0x0001e2000c101506 */
[----:B------:R-:W-:Y:S02]  /*1b620*/  LEA.HI.X.SX32 R21, R8, R0, 0x1, P6 ;  /* 0x0000000008157211 */ /* 0x000fe400030f0eff */
[----:B------:R-:W-:Y:S01]  /*1b630*/  ISETP.LT.AND P1, PT, R4, c[0x0][0x17c], !P0 ;  /* 0x00005f0004007a0c */ /* 0x000fe20004721270 */
[----:B------:R-:W-:Y:S01]  /*1b640*/  IMAD R4, R26, 0x2, R2 ;  /* 0x000000021a047824 */ /* 0x000fe200078e0202 */
[----:B------:R-:W-:Y:S01]  /*1b650*/  PRMT R5, R16, 0x7632, R5 ;  /* 0x0000763210057816 */ /* 0x000fe20000000005 */
[----:B------:R1:W-:Y:S01]  /*1b660*/  @P2 STG.E.U16 [R20.64], R17 ;  /* 0x0000001114002986 */ /* 0x0003e2000c101506 */
[----:B0-----:R-:W-:-:S04]  /*1b670*/  LEA R22, P6, R2, R3, 0x1 ;  /* 0x0000000302167211 */ /* 0x001fc800078c08ff */
[----:B------:R-:W-:Y:S01]  /*1b680*/  LEA.HI.X.SX32 R23, R2, R0, 0x1, P6 ;  /* 0x0000000002177211 */ /* 0x000fe200030f0eff */
[----:B------:R-:W-:Y:S01]  /*1b690*/  IMAD R2, R26, 0x2, R4 ;  /* 0x000000021a027824 */ /* 0x000fe200078e0204 */
[----:B-1----:R-:W-:-:S03]  /*1b6a0*/  LEA R20, P6, R4, R3, 0x1 ;  /* 0x0000000304147211 */ /* 0x002fc600078c08ff */
[----:B------:R0:W-:Y:S01]  /*1b6b0*/  @P3 STG.E.U16 [R22.64], R5 ;  /* 0x0000000516003986 */ /* 0x0001e2000c101506 */
[----:B------:R-:W-:Y:S02]  /*1b6c0*/  LEA.HI.X.SX32 R21, R4, R0, 0x1, P6 ;  /* 0x0000000004157211 */ /* 0x000fe400030f0eff */
[----:B------:R-:W-:Y:S02]  /*1b6d0*/  LOP3.LUT R4, R27, 0xcc, R11, 0xfe, !PT ;  /* 0x000000cc1b047812 */ /* 0x000fe400078efe0b */
[----:B0-----:R-:W-:Y:S02]  /*1b6e0*/  PRMT R5, R12, 0x7632, R5 ;  /* 0x000076320c057816 */ /* 0x001fe40000000005 */
[----:B------:R-:W-:-:S03]  /*1b6f0*/  LEA R22, P6, R2, R3, 0x1 ;  /* 0x0000000302167211 */ /* 0x000fc600078c08ff */
[----:B------:R0:W-:Y:S01]  /*1b700*/  @P5 STG.E.U16 [R20.64], R5 ;  /* 0x0000000514005986 */ /* 0x0001e2000c101506 */
[----:B------:R-:W-:Y:S01]  /*1b710*/  LEA.HI.X.SX32 R23, R2, R0, 0x1, P6 ;  /* 0x0000000002177211 */ /* 0x000fe200030f0eff */
[----:B------:R-:W-:Y:S01]  /*1b720*/  IMAD R2, R26, 0x2, R2 ;  /* 0x000000021a027824 */ /* 0x000fe200078e0202 */
[----:B------:R-:W-:Y:S02]  /*1b730*/  LOP3.LUT R8, R27, 0xc8, R11, 0xfe, !PT ;  /* 0x000000c81b087812 */ /* 0x000fe400078efe0b */
[----:B------:R-:W-:Y:S01]  /*1b740*/  ISETP.LT.AND P5, PT, R4, c[0x0][0x17c], !P0 ;  /* 0x00005f0004007a0c */ /* 0x000fe200047a1270 */
[----:B------:R-:W-:Y:S01]  /*1b750*/  IMAD R4, R26, 0x2, R2 ;  /* 0x000000021a047824 */ /* 0x000fe200078e0202 */
[----:B0-----:R-:W-:Y:S02]  /*1b760*/  PRMT R5, R24, 0x7632, R5 ;  /* 0x0000763218057816 */ /* 0x001fe40000000005 */
[----:B------:R-:W-:-:S03]  /*1b770*/  ISETP.LT.AND P2, PT, R8, c[0x0][0x17c], !P0 ;  /* 0x00005f0008007a0c */ /* 0x000fc60004741270 */
[----:B------:R0:W-:Y:S01]  /*1b780*/  @P4 STG.E.U16 [R22.64], R5 ;  /* 0x0000000516004986 */ /* 0x0001e2000c101506 */
[----:B------:R-:W-:Y:S02]  /*1b790*/  LOP3.LUT R8, R27, 0xca, R11, 0xfe, !PT ;  /* 0x000000ca1b087812 */ /* 0x000fe400078efe0b */
[----:B------:R-:W-:Y:S02]  /*1b7a0*/  PRMT R9, R25, 0x7632, R9 ;  /* 0x0000763219097816 */ /* 0x000fe40000000009 */
[----:B------:R-:W-:Y:S02]  /*1b7b0*/  ISETP.LT.AND P3, PT, R8, c[0x0][0x17c], !P0 ;  /* 0x00005f0008007a0c */ /* 0x000fe40004761270 */
[----:B0-----:R-:W-:-:S04]  /*1b7c0*/  LEA R22, P6, R2, R3, 0x1 ;  /* 0x0000000302167211 */ /* 0x001fc800078c08ff */
[-C--:B------:R-:W-:Y:S01]  /*1b7d0*/  LEA.HI.X.SX32 R23, R2, R0.reuse, 0x1, P6 ;  /* 0x0000000002177211 */ /* 0x080fe200030f0eff */
[----:B------:R-:W-:Y:S01]  /*1b7e0*/  IMAD R2, R26, 0x2, R4 ;  /* 0x000000021a027824 */ /* 0x000fe200078e0204 */
[C---:B------:R-:W-:Y:S02]  /*1b7f0*/  LEA R20, P6, R4.reuse, R3, 0x1 ;  /* 0x0000000304147211 */ /* 0x040fe400078c08ff */
[----:B------:R-:W-:Y:S01]  /*1b800*/  PRMT R5, R19, 0x7632, R5 ;  /* 0x0000763213057816 */ /* 0x000fe20000000005 */
[----:B------:R0:W-:Y:S01]  /*1b810*/  @P1 STG.E.U16 [R22.64], R9 ;  /* 0x0000000916001986 */ /* 0x0001e2000c101506 */
[----:B------:R-:W-:Y:S01]  /*1b820*/  LEA.HI.X.SX32 R21, R4, R0, 0x1, P6 ;  /* 0x0000000004157211 */ /* 0x000fe200030f0eff */
[----:B------:R-:W-:-:S04]  /*1b830*/  IMAD R4, R26, 0x2, R2 ;  /* 0x000000021a047824 */ /* 0x000fc800078e0202 */
[----:B------:R1:W-:Y:S01]  /*1b840*/  @P2 STG.E.U16 [R20.64], R5 ;  /* 0x0000000514002986 */ /* 0x0003e2000c101506 */
[----:B0-----:R-:W-:-:S04]  /*1b850*/  LEA R22, P1, R2, R3, 0x1 ;  /* 0x0000000302167211 */ /* 0x001fc800078208ff */
[-C--:B------:R-:W-:Y:S02]  /*1b860*/  LEA.HI.X.SX32 R23, R2, R0.reuse, 0x1, P1 ;  /* 0x0000000002177211 */ /* 0x080fe400008f0eff */
[----:B-1----:R-:W-:Y:S02]  /*1b870*/  PRMT R5, R18, 0x7632, R5 ;  /* 0x0000763212057816 */ /* 0x002fe40000000005 */
[C---:B------:R-:W-:Y:S02]  /*1b880*/  LEA R20, P2, R4.reuse, R3, 0x1 ;  /* 0x0000000304147211 */ /* 0x040fe400078408ff */
[C-C-:B------:R-:W-:Y:S01]  /*1b890*/  LOP3.LUT R2, R27.reuse, 0xd4, R11.reuse, 0xfe, !PT ;  /* 0x000000d41b027812 */ /* 0x140fe200078efe0b */
[----:B------:R0:W-:Y:S01]  /*1b8a0*/  @P3 STG.E.U16 [R22.64], R5 ;  /* 0x0000000516003986 */ /* 0x0001e2000c101506 */
[----:B------:R-:W-:Y:S02]  /*1b8b0*/  LOP3.LUT R8, R27, 0xce, R11, 0xfe, !PT ;  /* 0x000000ce1b087812 */ /* 0x000fe400078efe0b */
[----:B------:R-:W-:-:S02]  /*1b8c0*/  LEA.HI.X.SX32 R21, R4, R0, 0x1, P2 ;  /* 0x0000000004157211 */ /* 0x000fc400010f0eff */
[----:B------:R-:W-:Y:S01]  /*1b8d0*/  ISETP.LT.AND P2, PT, R2, c[0x0][0x17c], !P0 ;  /* 0x00005f0002007a0c */ /* 0x000fe20004741270 */
[----:B------:R-:W-:Y:S01]  /*1b8e0*/  IMAD R2, R26, 0x2, R4 ;  /* 0x000000021a027824 */ /* 0x000fe200078e0204 */
[----:B------:R-:W-:Y:S02]  /*1b8f0*/  ISETP.LT.AND P4, PT, R8, c[0x0][0x17c], !P0 ;  /* 0x00005f0008007a0c */ /* 0x000fe40004781270 */
[----:B------:R-:W-:Y:S02]  /*1b900*/  LOP3.LUT R8, R27, 0xd0, R11, 0xfe, !PT ;  /* 0x000000d01b087812 */ /* 0x000fe400078efe0b */
[----:B0-----:R-:W-:Y:S01]  /*1b910*/  PRMT R5, R15, 0x7632, R5 ;  /* 0x000076320f057816 */ /* 0x001fe20000000005 */
[----:B------:R-:W-:Y:S01]  /*1b920*/  IMAD R4, R26, 0x2, R2 ;  /* 0x000000021a047824 */ /* 0x000fe200078e0202 */
[----:B------:R-:W-:-:S03]  /*1b930*/  ISETP.LT.AND P6, PT, R8, c[0x0][0x17c], !P0 ;  /* 0x00005f0008007a0c */ /* 0x000fc600047c1270 */
[----:B------:R0:W-:Y:S01]  /*1b940*/  @P5 STG.E.U16 [R20.64], R5 ;  /* 0x0000000514005986 */ /* 0x0001e2000c101506 */
[----:B------:R-:W-:-:S04]  /*1b950*/  LEA R22, P5, R2, R3, 0x1 ;  /* 0x0000000302167211 */ /* 0x000fc800078a08ff */
[-C--:B------:R-:W-:Y:S01]  /*1b960*/  LEA.HI.X.SX32 R23, R2, R0.reuse, 0x1, P5 ;  /* 0x0000000002177211 */ /* 0x080fe200028f0eff */
[----:B------:R-:W-:Y:S01]  /*1b970*/  IMAD R2, R26, 0x2, R4 ;  /* 0x000000021a027824 */ /* 0x000fe200078e0204 */
[----:B------:R-:W-:Y:S02]  /*1b980*/  PRMT R9, R14, 0x7632, R9 ;  /* 0x000076320e097816 */ /* 0x000fe40000000009 */
[-C--:B0-----:R-:W-:Y:S02]  /*1b990*/  LEA R20, P5, R4, R3.reuse, 0x1 ;  /* 0x0000000304147211 */ /* 0x081fe400078a08ff */
[----:B------:R-:W-:Y:S02]  /*1b9a0*/  PRMT R5, R10, 0x7632, R5 ;  /* 0x000076320a057816 */ /* 0x000fe40000000005 */
[----:B------:R-:W-:Y:S01]  /*1b9b0*/  LEA.HI.X.SX32 R21, R4, R0, 0x1, P5 ;  /* 0x0000000004157211 */ /* 0x000fe200028f0eff */
[----:B------:R-:W-:Y:S01]  /*1b9c0*/  IMAD R4, R26, 0x2, R2 ;  /* 0x000000021a047824 */ /* 0x000fe200078e0202 */
[----:B------:R0:W-:Y:S04]  /*1b9d0*/  @P4 STG.E.U16 [R22.64], R9 ;  /* 0x0000000916004986 */ /* 0x0001e8000c101506 */
[----:B------:R1:W-:Y:S01]  /*1b9e0*/  @P6 STG.E.U16 [R20.64], R5 ;  /* 0x0000000514006986 */ /* 0x0003e2000c101506 */
[----:B0-----:R-:W-:-:S02]  /*1b9f0*/  LEA R22, P4, R2, R3, 0x1 ;  /* 0x0000000302167211 */ /* 0x001fc400078808ff */
[----:B-1----:R-:W-:Y:S02]  /*1ba00*/  LEA R20, P6, R4, R3, 0x1 ;  /* 0x0000000304147211 */ /* 0x002fe400078c08ff */
[-C--:B------:R-:W-:Y:S01]  /*1ba10*/  LEA.HI.X.SX32 R23, R2, R0.reuse, 0x1, P4 ;  /* 0x0000000002177211 */ /* 0x080fe200020f0eff */
[--C-:B------:R-:W-:Y:S01]  /*1ba20*/  IMAD R2, R26, 0x2, R4.reuse ;  /* 0x000000021a027824 */ /* 0x100fe200078e0204 */
[----:B------:R-:W-:Y:S02]  /*1ba30*/  PRMT R5, R7, 0x7632, R5 ;  /* 0x0000763207057816 */ /* 0x000fe40000000005 */
[----:B------:R-:W-:Y:S02]  /*1ba40*/  LEA.HI.X.SX32 R21, R4, R0, 0x1, P6 ;  /* 0x0000000004157211 */ /* 0x000fe400030f0eff */
[----:B------:R-:W-:Y:S02]  /*1ba50*/  PRMT R4, R6, 0x7632, R4 ;  /* 0x0000763206047816 */ /* 0x000fe40000000004 */
[----:B------:R-:W-:-:S02]  /*1ba60*/  LOP3.LUT R7, R27, 0xf6, R11, 0xfe, !PT ;  /* 0x000000f61b077812 */ /* 0x000fc400078efe0b */
[C-C-:B------:R-:W-:Y:S01]  /*1ba70*/  LOP3.LUT R6, R27.reuse, 0xf8, R11.reuse, 0xfe, !PT ;  /* 0x000000f81b067812 */ /* 0x140fe200078efe0b */
[----:B------:R0:W-:Y:S04]  /*1ba80*/  STL [R1+0x75c], R9 ;  /* 0x00075c0901007387 */ /* 0x0001e80000100800 */
[----:B------:R1:W-:Y:S04]  /*1ba90*/  STL [R1], R7 ;  /* 0x0000000701007387 */ /* 0x0003e80000100800 */
[----:B------:R2:W-:Y:S01]  /*1baa0*/  STL [R1+0x10], R6 ;  /* 0x0000100601007387 */ /* 0x0005e20000100800 */
[----:B0-----:R-:W-:-:S02]  /*1bab0*/  LOP3.LUT R9, R27, 0xfa, R11, 0xfe, !PT ;  /* 0x000000fa1b097812 */ /* 0x001fc400078efe0b */
[----:B-1----:R-:W-:-:S03]  /*1bac0*/  LOP3.LUT R7, R27, 0xfc, R11, 0xfe, !PT ;  /* 0x000000fc1b077812 */ /* 0x002fc600078efe0b */
[----:B------:R0:W-:Y:S01]  /*1bad0*/  STL [R1+0x14], R9 ;  /* 0x0000140901007387 */ /* 0x0001e20000100800 */
[----:B--2---:R-:W-:-:S03]  /*1bae0*/  LOP3.LUT R6, R27, 0xfe, R11, 0xfe, !PT ;  /* 0x000000fe1b067812 */ /* 0x004fc600078efe0b */
[----:B------:R1:W-:Y:S04]  /*1baf0*/  STL [R1+0x18], R7 ;  /* 0x0000180701007387 */ /* 0x0003e80000100800 */
[----:B------:R2:W-:Y:S01]  /*1bb00*/  STL [R1+0x1c], R6 ;  /* 0x00001c0601007387 */ /* 0x0005e20000100800 */
[C-C-:B0-----:R-:W-:Y:S02]  /*1bb10*/  LOP3.LUT R9, R27.reuse, 0x104, R11.reuse, 0xfe, !PT ;  /* 0x000001041b097812 */ /* 0x141fe400078efe0b */
[C-C-:B-1----:R-:W-:Y:S02]  /*1bb20*/  LOP3.LUT R7, R27.reuse, 0x108, R11.reuse, 0xfe, !PT ;  /* 0x000001081b077812 */ /* 0x142fe400078efe0b */
[C-C-:B--2---:R-:W-:Y:S01]  /*1bb30*/  LOP3.LUT R6, R27.reuse, 0x106, R11.reuse, 0xfe, !PT ;  /* 0x000001061b067812 */ /* 0x144fe200078efe0b */
[----:B------:R0:W-:Y:S04]  /*1bb40*/  STL [R1+0x34], R9 ;  /* 0x0000340901007387 */ /* 0x0001e80000100800 */
[----:B------:R1:W-:Y:S04]  /*1bb50*/  STL [R1+0x38], R6 ;  /* 0x0000380601007387 */ /* 0x0003e80000100800 */
        /* <DEDUP_REMOVED lines=47> */
[----:B------:R-:W-:Y:S01]  /*1be50*/  STL [R1+0x144], R6 ;  /* 0x0001440601007387 */ /* 0x000fe20000100800 */
[----:B------:R-:W-:-:S03]  /*1be60*/  LOP3.LUT R15, R27, 0x146, R11, 0xfe, !PT ;  /* 0x000001461b0f7812 */ /* 0x000fc600078efe0b */
[----:B------:R1:W-:Y:S01]  /*1be70*/  STL [R1+0x150], R7 ;  /* 0x0001500701007387 */ /* 0x0003e20000100800 */
[C-C-:B0-----:R-:W-:Y:S02]  /*1be80*/  LOP3.LUT R9, R27.reuse, 0x142, R11.reuse, 0xfe, !PT ;  /* 0x000001421b097812 */ /* 0x141fe400078efe0b */
[----:B-1----:R-:W-:-:S03]  /*1be90*/  LOP3.LUT R7, R27, 0x144, R11, 0xfe, !PT ;  /* 0x000001441b077812 */ /* 0x002fc600078efe0b */
[----:B------:R0:W-:Y:S04]  /*1bea0*/  STL [R1+0x174], R9 ;  /* 0x0001740901007387 */ /* 0x0001e80000100800 */
        /* <DEDUP_REMOVED lines=102> */
[----:B------:R1:W-:Y:S01]  /*1c510*/  STL [R1+0x288], R7 ;  /* 0x0002880701007387 */ /* 0x0003e20000100800 */
[----:B------:R-:W-:-:S03]  /*1c520*/  LOP3.LUT R8, R27, 0xd2, R11, 0xfe, !PT ;  /* 0x000000d21b087812 */ /* 0x000fc600078efe0b */
[----:B------:R2:W-:Y:S01]  /*1c530*/  STL [R1+0x28c], R15 ;  /* 0x00028c0f01007387 */ /* 0x0005e20000100800 */
[C-C-:B0-----:R-:W-:Y:S02]  /*1c540*/  LOP3.LUT R9, R27.reuse, 0x1ae, R11.reuse, 0xfe, !PT ;  /* 0x000001ae1b097812 */ /* 0x141fe400078efe0b */
[----:B-1----:R-:W-:-:S03]  /*1c550*/  LOP3.LUT R7, R27, 0x1b0, R11, 0xfe, !PT ;  /* 0x000001b01b077812 */ /* 0x002fc600078efe0b */
[----:B------:R0:W-:Y:S01]  /*1c560*/  STL [R1+0x290], R9 ;  /* 0x0002900901007387 */ /* 0x0001e20000100800 */
[----:B--2---:R-:W-:-:S03]  /*1c570*/  LOP3.LUT R15, R27, 0x1b2, R11, 0xfe, !PT ;  /* 0x000001b21b0f7812 */ /* 0x004fc600078efe0b */
[----:B------:R1:W-:Y:S01]  /*1c580*/  STL [R1+0x294], R7 ;  /* 0x0002940701007387 */ /* 0x0003e20000100800 */
[----:B------:R-:W-:Y:S02]  /*1c590*/  ISETP.LT.AND P1, PT, R8, c[0x0][0x17c], !P0 ;  /* 0x00005f0008007a0c */ /* 0x000fe40004721270 */
[C-C-:B------:R-:W-:Y:S01]  /*1c5a0*/  LOP3.LUT R8, R27.reuse, 0xd6, R11.reuse, 0xfe, !PT ;  /* 0x000000d61b087812 */ /* 0x140fe200078efe0b */
[----:B------:R2:W-:Y:S01]  /*1c5b0*/  STL [R1+0x298], R15 ;  /* 0x0002980f01007387 */ /* 0x0005e20000100800 */
[C-C-:B0-----:R-:W-:Y:S02]  /*1c5c0*/  LOP3.LUT R9, R27.reuse, 0x1b4, R11.reuse, 0xfe, !PT ;  /* 0x000001b41b097812 */ /* 0x141fe400078efe0b */
[----:B-1----:R-:W-:-:S03]  /*1c5d0*/  LOP3.LUT R7, R27, 0x1b6, R11, 0xfe, !PT ;  /* 0x000001b61b077812 */ /* 0x002fc600078efe0b */
[----:B------:R-:W-:Y:S01]  /*1c5e0*/  STL [R1+0x29c], R9 ;  /* 0x00029c0901007387 */ /* 0x000fe20000100800 */
[----:B--2---:R-:W-:-:S03]  /*1c5f0*/  LOP3.LUT R15, R27, 0x1b8, R11, 0xfe, !PT ;  /* 0x000001b81b0f7812 */ /* 0x004fc600078efe0b */
[----:B------:R-:W-:Y:S01]  /*1c600*/  STL [R1+0x2a0], R7 ;  /* 0x0002a00701007387 */ /* 0x000fe20000100800 */
[----:B------:R-:W-:Y:S02]  /*1c610*/  ISETP.LT.AND P3, PT, R8, c[0x0][0x17c], !P0 ;  /* 0x00005f0008007a0c */ /* 0x000fe40004761270 */
[----:B------:R-:W-:Y:S01]  /*1c620*/  LOP3.LUT R8, R27, 0xd8, R11, 0xfe, !PT ;  /* 0x000000d81b087812 */ /* 0x000fe200078efe0b */
[----:B------:R0:W-:Y:S01]  /*1c630*/  STL [R1+0x2a4], R15 ;  /* 0x0002a40f01007387 */ /* 0x0001e20000100800 */
[----:B------:R-:W-:Y:S02]  /*1c640*/  IMAD R26, R26, 0x2, R2 ;  /* 0x000000021a1a7824 */ /* 0x000fe400078e0202 */
[----:B------:R-:W-:Y:S01]  /*1c650*/  ISETP.LT.AND P5, PT, R8, c[0x0][0x17c], !P0 ;  /* 0x00005f0008007a0c */ /* 0x000fe200047a1270 */
[----:B------:R1:W-:Y:S04]  /*1c660*/  @P1 STG.E.U16 [R22.64], R5 ;  /* 0x0000000516001986 */ /* 0x0003e8000c101506 */
[----:B0-----:R-:W0:Y:S01]  /*1c670*/  S2R R15, SR_TID.X ;  /* 0x00000000000f7919 */ /* 0x001e220000002100 */
[----:B------:R-:W-:-:S02]  /*1c680*/  LEA R24, P6, R26, R3, 0x1 ;  /* 0x000000031a187211 */ /* 0x000fc400078c08ff */
[C---:B-1----:R-:W-:Y:S02]  /*1c690*/  LEA R22, P1, R2.reuse, R3, 0x1 ;  /* 0x0000000302167211 */ /* 0x042fe400078208ff */
[----:B------:R-:W-:Y:S02]  /*1c6a0*/  PRMT R5, R29, 0x7632, R5 ;  /* 0x000076321d057816 */ /* 0x000fe40000000005 */
[-C--:B------:R-:W-:Y:S02]  /*1c6b0*/  LEA.HI.X.SX32 R23, R2, R0.reuse, 0x1, P1 ;  /* 0x0000000002177211 */ /* 0x080fe400008f0eff */
[----:B------:R-:W-:Y:S02]  /*1c6c0*/  LEA.HI.X.SX32 R25, R26, R0, 0x1, P6 ;  /* 0x000000001a197211 */ /* 0x000fe400030f0eff */
[----:B------:R-:W-:Y:S02]  /*1c6d0*/  PRMT R2, R28, 0x7632, R2 ;  /* 0x000076321c027816 */ /* 0x000fe40000000002 */
[C-C-:B------:R-:W-:Y:S01]  /*1c6e0*/  LOP3.LUT R8, R27.reuse, 0xda, R11.reuse, 0xfe, !PT ;  /* 0x000000da1b087812 */ /* 0x140fe200078efe0b */
[----:B------:R1:W-:Y:S01]  /*1c6f0*/  @P2 STG.E.U16 [R20.64], R4 ;  /* 0x0000000414002986 */ /* 0x0003e2000c101506 */
[----:B------:R-:W-:-:S02]  /*1c700*/  LOP3.LUT R9, R27, 0x1ba, R11, 0xfe, !PT ;  /* 0x000001ba1b097812 */ /* 0x000fc400078efe0b */
[----:B------:R-:W-:Y:S01]  /*1c710*/  ISETP.LT.AND P4, PT, R8, c[0x0][0x17c], !P0 ;  /* 0x00005f0008007a0c */ /* 0x000fe20004781270 */
[----:B------:R2:W-:Y:S01]  /*1c720*/  @P3 STG.E.U16 [R22.64], R5 ;  /* 0x0000000516003986 */ /* 0x0005e2000c101506 */
[C-C-:B------:R-:W-:Y:S02]  /*1c730*/  LOP3.LUT R16, R27.reuse, 0xe8, R11.reuse, 0xfe, !PT ;  /* 0x000000e81b107812 */ /* 0x140fe400078efe0b */
[C-C-:B------:R-:W-:Y:S01]  /*1c740*/  LOP3.LUT R12, R27.reuse, 0xea, R11.reuse, 0xfe, !PT ;  /* 0x000000ea1b0c7812 */ /* 0x140fe200078efe0b */
[----:B------:R3:W-:Y:S01]  /*1c750*/  @P5 STG.E.U16 [R24.64], R2 ;  /* 0x0000000218005986 */ /* 0x0007e2000c101506 */
[C-C-:B------:R-:W-:Y:S02]  /*1c760*/  LOP3.LUT R8, R27.reuse, 0xf0, R11.reuse, 0xfe, !PT ;  /* 0x000000f01b087812 */ /* 0x140fe400078efe0b */
[C-C-:B------:R-:W-:Y:S02]  /*1c770*/  LOP3.LUT R28, R27.reuse, 0xf2, R11.reuse, 0xfe, !PT ;  /* 0x000000f21b1c7812 */ /* 0x140fe400078efe0b */
[----:B-1----:R-:W-:-:S02]  /*1c780*/  LOP3.LUT R20, R27, 0xdc, R11, 0xfe, !PT ;  /* 0x000000dc1b147812 */ /* 0x002fc400078efe0b */
[C-C-:B------:R-:W-:Y:S02]  /*1c790*/  LOP3.LUT R21, R27.reuse, 0xde, R11.reuse, 0xfe, !PT ;  /* 0x000000de1b157812 */ /* 0x140fe400078efe0b */
[C-C-:B--2---:R-:W-:Y:S02]  /*1c7a0*/  LOP3.LUT R22, R27.reuse, 0xe0, R11.reuse, 0xfe, !PT ;  /* 0x000000e01b167812 */ /* 0x144fe400078efe0b */
[C-C-:B------:R-:W-:Y:S02]  /*1c7b0*/  LOP3.LUT R23, R27.reuse, 0xe2, R11.reuse, 0xfe, !PT ;  /* 0x000000e21b177812 */ /* 0x140fe400078efe0b */
[C-C-:B---3--:R-:W-:Y:S02]  /*1c7c0*/  LOP3.LUT R25, R27.reuse, 0xe4, R11.reuse, 0xfe, !PT ;  /* 0x000000e41b197812 */ /* 0x148fe400078efe0b */
[C-C-:B------:R-:W-:Y:S02]  /*1c7d0*/  LOP3.LUT R24, R27.reuse, 0xe6, R11.reuse, 0xfe, !PT ;  /* 0x000000e61b187812 */ /* 0x140fe400078efe0b */
[----:B------:R-:W-:-:S02]  /*1c7e0*/  LOP3.LUT R2, R27, 0xec, R11, 0xfe, !PT ;  /* 0x000000ec1b027812 */ /* 0x000fc400078efe0b */
[C-C-:B------:R-:W-:Y:S02]  /*1c7f0*/  LOP3.LUT R4, R27.reuse, 0xee, R11.reuse, 0xfe, !PT ;  /* 0x000000ee1b047812 */ /* 0x140fe400078efe0b */
[C-C-:B------:R-:W-:Y:S02]  /*1c800*/  LOP3.LUT R29, R27.reuse, 0xf4, R11.reuse, 0xfe, !PT ;  /* 0x000000f41b1d7812 */ /* 0x140fe400078efe0b */
[C-C-:B------:R-:W-:Y:S02]  /*1c810*/  LOP3.LUT R17, R27.reuse, 0x100, R11.reuse, 0xfe, !PT ;  /* 0x000001001b117812 */ /* 0x140fe400078efe0b */
[C-C-:B------:R-:W-:Y:S02]  /*1c820*/  LOP3.LUT R13, R27.reuse, 0x102, R11.reuse, 0xfe, !PT ;  /* 0x000001021b0d7812 */ /* 0x140fe400078efe0b */
[C-C-:B------:R-:W-:Y:S02]  /*1c830*/  LOP3.LUT R10, R27.reuse, 0x13a, R11.reuse, 0xfe, !PT ;  /* 0x0000013a1b0a7812 */ /* 0x140fe400078efe0b */
[----:B------:R-:W-:-:S02]  /*1c840*/  LOP3.LUT R6, R27, 0x13c, R11, 0xfe, !PT ;  /* 0x0000013c1b067812 */ /* 0x000fc400078efe0b */
[C-C-:B------:R-:W-:Y:S02]  /*1c850*/  LOP3.LUT R18, R27.reuse, 0x13e, R11.reuse, 0xfe, !PT ;  /* 0x0000013e1b127812 */ /* 0x140fe400078efe0b */
[C-C-:B------:R-:W-:Y:S02]  /*1c860*/  LOP3.LUT R14, R27.reuse, 0x140, R11.reuse, 0xfe, !PT ;  /* 0x000001401b0e7812 */ /* 0x140fe400078efe0b */
[C-C-:B------:R-:W-:Y:S02]  /*1c870*/  LOP3.LUT R7, R27.reuse, 0x1bc, R11.reuse, 0xfe, !PT ;  /* 0x000001bc1b077812 */ /* 0x140fe400078efe0b */
[----:B------:R-:W-:Y:S01]  /*1c880*/  LOP3.LUT R11, R27, 0x1be, R11, 0xfe, !PT ;  /* 0x000001be1b0b7812 */ /* 0x000fe200078efe0b */
[----:B------:R-:W-:Y:S04]  /*1c890*/  STL [R1+0x2a8], R9 ;  /* 0x0002a80901007387 */ /* 0x000fe80000100800 */
[----:B------:R-:W-:Y:S04]  /*1c8a0*/  STL [R1+0x734], R7 ;  /* 0x0007340701007387 */ /* 0x000fe80000100800 */
[----:B------:R0:W-:Y:S02]  /*1c8b0*/  STL [R1+0x738], R11 ;  /* 0x0007380b01007387 */ /* 0x0001e40000100800 */
[----:B0-----:R-:W-:-:S04]  /*1c8c0*/  SHF.R.U32.HI R11, RZ, 0x7, R15 ;  /* 0x00000007ff0b7819 */ /* 0x001fc8000001160f */
[----:B------:R-:W-:-:S04]  /*1c8d0*/  SGXT.U32 R11, R11, 0x1 ;  /* 0x000000010b0b781a */ /* 0x000fc80000000000 */
[C-C-:B------:R-:W-:Y:S02]  /*1c8e0*/  LOP3.LUT R15, R27.reuse, 0x1c0, R11.reuse, 0xfe, !PT ;  /* 0x000001c01b0f7812 */ /* 0x140fe400078efe0b */
[C-C-:B------:R-:W-:Y:S02]  /*1c8f0*/  LOP3.LUT R19, R27.reuse, 0x1c2, R11.reuse, 0xfe, !PT ;  /* 0x000001c21b137812 */ /* 0x140fe400078efe0b */
[C-C-:B------:R-:W-:Y:S02]  /*1c900*/  LOP3.LUT R7, R27.reuse, 0x1c4, R11.reuse, 0xfe, !PT ;  /* 0x000001c41b077812 */ /* 0x140fe400078efe0b */
[C-C-:B------:R-:W-:Y:S01]  /*1c910*/  LOP3.LUT R9, R27.reuse, 0x1c6, R11.reuse, 0xfe, !PT ;  /* 0x000001c61b097812 */ /* 0x140fe200078efe0b */
[----:B------:R0:W-:Y:S04]  /*1c920*/  STL [R1+0x73c], R15 ;  /* 0x00073c0f01007387 */ /* 0x0001e80000100800 */
[----:B------:R-:W-:Y:S04]  /*1c930*/  STL [R1+0x740], R19 ;  /* 0x0007401301007387 */ /* 0x000fe80000100800 */
[----:B------:R1:W-:Y:S01]  /*1c940*/  STL [R1+0x2bc], R7 ;  /* 0x0002bc0701007387 */ /* 0x0003e20000100800 */
[----:B0-----:R-:W-:-:S03]  /*1c950*/  LOP3.LUT R15, R27, 0x1c8, R11, 0xfe, !PT ;  /* 0x000001c81b0f7812 */ /* 0x001fc600078efe0b */
[----:B------:R0:W-:Y:S01]  /*1c960*/  STL [R1+0x2c0], R9 ;  /* 0x0002c00901007387 */ /* 0x0001e20000100800 */
[----:B-1----:R-:W-:-:S03]  /*1c970*/  LOP3.LUT R7, R27, 0x1ca, R11, 0xfe, !PT ;  /* 0x000001ca1b077812 */ /* 0x002fc600078efe0b */
[----:B------:R1:W-:Y:S01]  /*1c980*/  STL [R1+0x2c4], R15 ;  /* 0x0002c40f01007387 */ /* 0x0003e20000100800 */
[----:B0-----:R-:W-:-:S03]  /*1c990*/  LOP3.LUT R9, R27, 0x1cc, R11, 0xfe, !PT ;  /* 0x000001cc1b097812 */ /* 0x001fc600078efe0b */
[----:B------:R0:W-:Y:S04]  /*1c9a0*/  STL [R1+0x2c8], R7 ;  /* 0x0002c80701007387 */ /* 0x0001e80000100800 */
[----:B------:R2:W-:Y:S01]  /*1c9b0*/  STL [R1+0x2cc], R9 ;  /* 0x0002cc0901007387 */ /* 0x0005e20000100800 */
[C-C-:B-1----:R-:W-:Y:S02]  /*1c9c0*/  LOP3.LUT R15, R27.reuse, 0x1ce, R11.reuse, 0xfe, !PT ;  /* 0x000001ce1b0f7812 */ /* 0x142fe400078efe0b */
[----:B0-----:R-:W-:-:S03]  /*1c9d0*/  LOP3.LUT R7, R27, 0x1d0, R11, 0xfe, !PT ;  /* 0x000001d01b077812 */ /* 0x001fc600078efe0b */
        /* <DEDUP_REMOVED lines=20> */
[----:B------:R-:W2:Y:S04]  /*1cb20*/  LDL.LU R19, [R1+0x124] ;  /* 0x0001240001137983 */ /* 0x000ea80000300800 */
[----:B------:R1:W-:Y:S04]  /*1cb30*/  STL [R1+0x2f8], R7 ;  /* 0x0002f80701007387 */ /* 0x0003e80000100800 */
[----:B------:R3:W-:Y:S01]  /*1cb40*/  STL [R1+0x2fc], R9 ;  /* 0x0002fc0901007387 */ /* 0x0007e20000100800 */
[C-C-:B0-----:R-:W-:Y:S02]  /*1cb50*/  LOP3.LUT R15, R27.reuse, 0x1ea, R11.reuse, 0xfe, !PT ;  /* 0x000001ea1b0f7812 */ /* 0x141fe400078efe0b */
[----:B-1----:R-:W-:-:S02]  /*1cb60*/  LOP3.LUT R7, R27, 0x1e6, R11, 0xfe, !PT ;  /* 0x000001e61b077812 */ /* 0x002fc400078efe0b */
[----:B---3--:R-:W-:-:S03]  /*1cb70*/  LOP3.LUT R9, R27, 0x1e8, R11, 0xfe, !PT ;  /* 0x000001e81b097812 */ /* 0x008fc600078efe0b */
[----:B------:R0:W-:Y:S04]  /*1cb80*/  STL [R1+0x300], R7 ;  /* 0x0003000701007387 */ /* 0x0001e80000100800 */
[----:B------:R1:W-:Y:S01]  /*1cb90*/  STL [R1+0x304], R9 ;  /* 0x0003040901007387 */ /* 0x0003e20000100800 */
[----:B0-----:R-:W-:-:S03]  /*1cba0*/  LOP3.LUT R7, R27, 0x1ec, R11, 0xfe, !PT ;  /* 0x000001ec1b077812 */ /* 0x001fc600078efe0b */
[----:B------:R0:W-:Y:S01]  /*1cbb0*/  STL [R1+0x308], R15 ;  /* 0x0003080f01007387 */ /* 0x0001e20000100800 */
[----:B-1----:R-:W-:-:S03]  /*1cbc0*/  LOP3.LUT R9, R27, 0x1ee, R11, 0xfe, !PT ;  /* 0x000001ee1b097812 */ /* 0x002fc600078efe0b */
[----:B------:R1:W-:Y:S04]  /*1cbd0*/  STL [R1+0x30c], R7 ;  /* 0x00030c0701007387 */ /* 0x0003e80000100800 */
[----:B------:R3:W-:Y:S01]  /*1cbe0*/  STL [R1+0x310], R9 ;  /* 0x0003100901007387 */ /* 0x0007e20000100800 */
[C-C-:B0-----:R-:W-:Y:S02]  /*1cbf0*/  LOP3.LUT R15, R27.reuse, 0x1f0, R11.reuse, 0xfe, !PT ;  /* 0x000001f01b0f7812 */ /* 0x141fe400078efe0b */
[----:B-1----:R-:W-:-:S03]  /*1cc00*/  LOP3.LUT R7, R27, 0x1f2, R11, 0xfe, !PT ;  /* 0x000001f21b077812 */ /* 0x002fc600078efe0b */
[----:B------:R0:W-:Y:S01]  /*1cc10*/  STL [R1+0x314], R15 ;  /* 0x0003140f01007387 */ /* 0x0001e20000100800 */
[----:B---3--:R-:W-:-:S03]  /*1cc20*/  LOP3.LUT R9, R27, 0x1f4, R11, 0xfe, !PT ;  /* 0x000001f41b097812 */ /* 0x008fc600078efe0b */
[----:B0-----:R-:W3:Y:S04]  /*1cc30*/  LDL.LU R15, [R1+0x104] ;  /* 0x00010400010f7983 */ /* 0x001ee80000300800 */
[----:B------:R-:W-:Y:S04]  /*1cc40*/  STL [R1+0x318], R7 ;  /* 0x0003180701007387 */ /* 0x000fe80000100800 */
[----:B------:R0:W-:Y:S02]  /*1cc50*/  STL [R1+0x320], R9 ;  /* 0x0003200901007387 */ /* 0x0001e40000100800 */
[----:B0-----:R-:W-:-:S05]  /*1cc60*/  LOP3.LUT R9, R27, 0x1f6, R11, 0xfe, !PT ;  /* 0x000001f61b097812 */ /* 0x001fca00078efe0b */
[----:B------:R0:W-:Y:S01]  /*1cc70*/  STL [R1+0x324], R9 ;  /* 0x0003240901007387 */ /* 0x0001e20000100800 */
[----:B------:R-:W-:Y:S01]  /*1cc80*/  IMAD.MOV.U32 R7, RZ, RZ, c[0x0][0x198] ;  /* 0x00006600ff077624 */ /* 0x000fe200078e00ff */
[----:B0-----:R-:W-:-:S05]  /*1cc90*/  LOP3.LUT R9, R27, 0x1f8, R11, 0xfe, !PT ;  /* 0x000001f81b097812 */ /* 0x001fca00078efe0b */
[----:B------:R0:W-:Y:S01]  /*1cca0*/  STL [R1+0x328], R9 ;  /* 0x0003280901007387 */ /* 0x0001e20000100800 */
[----:B------:R-:W-:Y:S01]  /*1ccb0*/  IMAD R26, R7, 0x2, R26 ;  /* 0x00000002071a7824 */ /* 0x000fe200078e021a */
[----:B0-----:R-:W-:-:S05]  /*1ccc0*/  LOP3.LUT R9, R27, 0x1fa, R11, 0xfe, !PT ;  /* 0x000001fa1b097812 */ /* 0x001fca00078efe0b */
[----:B------:R0:W-:Y:S01]  /*1ccd0*/  STL [R1+0x32c], R9 ;  /* 0x00032c0901007387 */ /* 0x0001e20000100800 */
[----:B------:R-:W-:Y:S02]  /*1cce0*/  ISETP.LT.AND P2, PT, R20, c[0x0][0x17c], !P0 ;  /* 0x00005f0014007a0c */ /* 0x000fe40004741270 */
[----:B------:R-:W-:Y:S02]  /*1ccf0*/  LEA R20, P1, R26, R3, 0x1 ;  /* 0x000000031a147211 */ /* 0x000fe400078208ff */
[C-C-:B0-----:R-:W-:Y:S02]  /*1cd00*/  LOP3.LUT R9, R27.reuse, 0x1fc, R11.reuse, 0xfe, !PT ;  /* 0x000001fc1b097812 */ /* 0x141fe400078efe0b */
[----:B------:R-:W-:-:S03]  /*1cd10*/  LOP3.LUT R27, R27, 0x1fe, R11, 0xfe, !PT ;  /* 0x000001fe1b1b7812 */ /* 0x000fc600078efe0b */
[----:B------:R0:W-:Y:S01]  /*1cd20*/  STL [R1+0x330], R9 ;  /* 0x0003300901007387 */ /* 0x0001e20000100800 */
[----:B------:R-:W-:Y:S02]  /*1cd30*/  ISETP.LT.AND P3, PT, R21, c[0x0][0x17c], !P0 ;  /* 0x00005f0015007a0c */ /* 0x000fe40004761270 */
[----:B------:R-:W-:Y:S01]  /*1cd40*/  LEA.HI.X.SX32 R21, R26, R0, 0x1, P1 ;  /* 0x000000001a157211 */ /* 0x000fe200008f0eff */
[----:B0-----:R-:W4:Y:S04]  /*1cd50*/  LDL.LU R9, [R1+0x75c] ;  /* 0x00075c0001097983 */ /* 0x001f280000300800 */
[----:B------:R-:W2:Y:S04]  /*1cd60*/  LDL.LU R11, [R1+0xf4] ;  /* 0x0000f400010b7983 */ /* 0x000ea80000300800 */
[----:B------:R0:W-:Y:S02]  /*1cd70*/  STL [R1+0x31c], R27 ;  /* 0x00031c1b01007387 */ /* 0x0001e40000100800 */
[----:B0-----:R-:W-:-:S02]  /*1cd80*/  IMAD R27, R7, 0x2, R26 ;  /* 0x00000002071b7824 */ /* 0x001fc400078e021a */
[----:B------:R-:W2:Y:S01]  /*1cd90*/  LDL.LU R26, [R1+0x134] ;  /* 0x00013400011a7983 */ /* 0x000ea20000300800 */
[----:B------:R-:W-:Y:S02]  /*1cda0*/  ISETP.LT.AND P5, PT, R22, c[0x0][0x17c], !P0 ;  /* 0x00005f0016007a0c */ /* 0x000fe400047a1270 */
[----:B------:R-:W-:Y:S02]  /*1cdb0*/  LEA R22, P6, R27, R3, 0x1 ;  /* 0x000000031b167211 */ /* 0x000fe400078c08ff */
[----:B------:R-:W-:Y:S02]  /*1cdc0*/  ISETP.LT.AND P1, PT, R23, c[0x0][0x17c], !P0 ;  /* 0x00005f0017007a0c */ /* 0x000fe40004721270 */
[----:B------:R-:W-:Y:S02]  /*1cdd0*/  LEA.HI.X.SX32 R23, R27, R0, 0x1, P6 ;  /* 0x000000001b177211 */ /* 0x000fe400030f0eff */
[----:B--2---:R-:W-:-:S05]  /*1cde0*/  PRMT R5, R26, 0x7632, R5 ;  /* 0x000076321a057816 */ /* 0x004fca0000000005 */
[----:B------:R0:W-:Y:S02]  /*1cdf0*/  @P4 STG.E.U16 [R20.64], R5 ;  /* 0x0000000514004986 */ /* 0x0001e4000c101506 */
[----:B0-----:R-:W-:Y:S02]  /*1ce00*/  IMAD R21, R7, 0x2, R27 ;  /* 0x0000000207157824 */ /* 0x001fe400078e021b */
[----:B------:R-:W4:Y:S01]  /*1ce10*/  LDL.LU R27, [R1+0x114] ;  /* 0x00011400011b7983 */ /* 0x000f220000300800 */
[----:B------:R-:W-:Y:S02]  /*1ce20*/  PRMT R5, R19, 0x7632, R5 ;  /* 0x0000763213057816 */ /* 0x000fe40000000005 */
[----:B------:R-:W-:Y:S01]  /*1ce30*/  ISETP.LT.AND P4, PT, R25, c[0x0][0x17c], !P0 ;  /* 0x00005f0019007a0c */ /* 0x000fe20004781270 */
[----:B------:R-:W2:Y:S01]  /*1ce40*/  LDL.LU R26, [R1+0xb4] ;  /* 0x0000b400011a7983 */ /* 0x000ea20000300800 */
[----:B------:R-:W-:Y:S01]  /*1ce50*/  IMAD R25, R7, 0x2, R21 ;  /* 0x0000000207197824 */ /* 0x000fe200078e0215 */
[----:B------:R-:W-:-:S02]  /*1ce60*/  LEA R20, P6, R21, R3, 0x1 ;  /* 0x0000000315147211 */ /* 0x000fc400078c08ff */
[----:B------:R0:W-:Y:S02]  /*1ce70*/  @P2 STG.E.U16 [R22.64], R5 ;  /* 0x0000000516002986 */ /* 0x0001e4000c101506 */
[-C--:B------:R-:W-:Y:S02]  /*1ce80*/  LEA.HI.X.SX32 R21, R21, R0.reuse, 0x1, P6 ;  /* 0x0000000015157211 */ /* 0x080fe400030f0eff */
[----:B------:R-:W2:Y:S01]  /*1ce90*/  LDL.LU R19, [R1+0xe4] ;  /* 0x0000e40001137983 */ /* 0x000ea20000300800 */
[----:B------:R-:W-:Y:S02]  /*1cea0*/  ISETP.LT.AND P2, PT, R24, c[0x0][0x17c], !P0 ;  /* 0x00005f0018007a0c */ /* 0x000fe40004741270 */
[----:B0-----:R-:W-:Y:S02]  /*1ceb0*/  LEA R22, P6, R25, R3, 0x1 ;  /* 0x0000000319167211 */ /* 0x001fe400078c08ff */
[----:B---3--:R-:W-:Y:S02]  /*1cec0*/  PRMT R5, R15, 0x7632, R5 ;  /* 0x000076320f057816 */ /* 0x008fe40000000005 */
[----:B------:R-:W-:Y:S01]  /*1ced0*/  LEA.HI.X.SX32 R23, R25, R0, 0x1, P6 ;  /* 0x0000000019177211 */ /* 0x000fe200030f0eff */
[----:B------:R-:W3:Y:S01]  /*1cee0*/  LDL.LU R15, [R1+0xd4] ;  /* 0x0000d400010f7983 */ /* 0x000ee20000300800 */
[----:B------:R-:W-:Y:S01]  /*1cef0*/  IMAD R24, R7, 0x2, R25 ;  /* 0x0000000207187824 */ /* 0x000fe200078e0219 */
[----:B----4-:R-:W-:-:S05]  /*1cf00*/  PRMT R9, R27, 0x7632, R9 ;  /* 0x000076321b097816 */ /* 0x010fca0000000009 */
[----:B------:R-:W-:Y:S01]  /*1cf10*/  @P3 STG.E.U16 [R20.64], R9 ;  /* 0x0000000914003986 */ /* 0x000fe2000c101506 */
[----:B------:R-:W-:Y:S01]  /*1cf20*/  ISETP.LT.AND P3, PT, R16, c[0x0][0x17c], !P0 ;  /* 0x00005f0010007a0c */ /* 0x000fe20004761270 */
[C---:B------:R-:W-:Y:S02]  /*1cf30*/  IMAD R16, R7.reuse, 0x2, R24 ;  /* 0x0000000207107824 */ /* 0x040fe400078e0218 */
[----:B------:R0:W-:Y:S01]  /*1cf40*/  @P5 STG.E.U16 [R22.64], R5 ;  /* 0x0000000516005986 */ /* 0x0001e2000c101506 */
[----:B------:R-:W-:Y:S01]  /*1cf50*/  ISETP.LT.AND P5, PT, R12, c[0x0][0x17c], !P0 ;  /* 0x00005f000c007a0c */ /* 0x000fe200047a1270 */
[----:B------:R-:W-:Y:S01]  /*1cf60*/  IMAD R12, R7, 0x2, R16 ;  /* 0x00000002070c7824 */ /* 0x000fe200078e0210 */
[----:B0-----:R-:W-:Y:S02]  /*1cf70*/  PRMT R5, R11, 0x7632, R5 ;  /* 0x000076320b057816 */ /* 0x001fe40000000005 */
[----:B------:R-:W4:Y:S04]  /*1cf80*/  LDL.LU R11, [R1+0xc4] ;  /* 0x0000c400010b7983 */ /* 0x000f280000300800 */
[----:B------:R-:W4:Y:S01]  /*1cf90*/  LDL.LU R7, [R1+0x54] ;  /* 0x0000540001077983 */ /* 0x000f220000300800 */
[----:B------:R-:W-:-:S04]  /*1cfa0*/  LEA R20, P6, R24, R3, 0x1 ;  /* 0x0000000318147211 */ /* 0x000fc800078c08ff */
[-C--:B------:R-:W-:Y:S02]  /*1cfb0*/  LEA.HI.X.SX32 R21, R24, R0.reuse, 0x1, P6 ;  /* 0x0000000018157211 */ /* 0x080fe400030f0eff */
[CC--:B------:R-:W-:Y:S01]  /*1cfc0*/  LEA R22, P6, R16.reuse, R3.reuse, 0x1 ;  /* 0x0000000310167211 */ /* 0x0c0fe200078c08ff */
[----:B------:R-:W4:Y:S03]  /*1cfd0*/  LDL.LU R24, [R1+0x10] ;  /* 0x0000100001187983 */ /* 0x000f260000300800 */
[----:B------:R-:W-:Y:S01]  /*1cfe0*/  LEA.HI.X.SX32 R23, R16, R0, 0x1, P6 ;  /* 0x0000000010177211 */ /* 0x000fe200030f0eff */
[----:B------:R-:W-:Y:S01]  /*1cff0*/  IMAD.MOV.U32 R16, RZ, RZ, c[0x0][0x198] ;  /* 0x00006600ff107624 */ /* 0x000fe200078e00ff */
[----:B------:R0:W-:Y:S01]  /*1d000*/  @P1 STG.E.U16 [R20.64], R5 ;  /* 0x0000000514001986 */ /* 0x0001e2000c101506 */
[----:B--2---:R-:W-:Y:S02]  /*1d010*/  PRMT R9, R26, 0x7632, R9 ;  /* 0x000076321a097816 */ /* 0x004fe40000000009 */
[----:B------:R-:W-:Y:S01]  /*1d020*/  ISETP.LT.AND P1, PT, R2, c[0x0][0x17c], !P0 ;  /* 0x00005f0002007a0c */ /* 0x000fe20004721270 */
[----:B------:R-:W-:Y:S01]  /*1d030*/  IMAD R2, R16, 0x2, R12 ;  /* 0x0000000210027824 */ /* 0x000fe200078e020c */
[----:B------:R-:W2:Y:S01]  /*1d040*/  LDL.LU R25, [R1+0x84] ;  /* 0x0000840001197983 */ /* 0x000ea20000300800 */
[----:B0-----:R-:W-:-:S03]  /*1d050*/  LEA R20, P6, R12, R3, 0x1 ;  /* 0x000000030c147211 */ /* 0x001fc600078c08ff */
[----:B------:R0:W-:Y:S01]  /*1d060*/  @P4 STG.E.U16 [R22.64], R9 ;  /* 0x0000000916004986 */ /* 0x0001e2000c101506 */
[----:B------:R-:W-:Y:S02]  /*1d070*/  PRMT R5, R19, 0x7632, R5 ;  /* 0x0000763213057816 */ /* 0x000fe40000000005 */
[----:B------:R-:W-:Y:S01]  /*1d080*/  LEA.HI.X.SX32 R21, R12, R0, 0x1, P6 ;  /* 0x000000000c157211 */ /* 0x000fe200030f0eff */
[----:B------:R-:W2:Y:S01]  /*1d090*/  LDL.LU R27, [R1+0x64] ;  /* 0x00006400011b7983 */ /* 0x000ea20000300800 */
[----:B------:R-:W-:Y:S01]  /*1d0a0*/  ISETP.LT.AND P4, PT, R4, c[0x0][0x17c], !P0 ;  /* 0x00005f0004007a0c */ /* 0x000fe20004781270 */
[----:B------:R-:W-:Y:S02]  /*1d0b0*/  IMAD R4, R16, 0x2, R2 ;  /* 0x0000000210047824 */ /* 0x000fe400078e0202 */
[----:B------:R3:W-:Y:S01]  /*1d0c0*/  @P2 STG.E.U16 [R20.64], R5 ;  /* 0x0000000514002986 */ /* 0x0007e2000c101506 */
[----:B0-----:R-:W-:-:S04]  /*1d0d0*/  LEA R22, P6, R2, R3, 0x1 ;  /* 0x0000000302167211 */ /* 0x001fc800078c08ff */
[-C--:B------:R-:W-:Y:S02]  /*1d0e0*/  LEA.HI.X.SX32 R23, R2, R0.reuse, 0x1, P6 ;  /* 0x0000000002177211 */ /* 0x080fe400030f0eff */
[----:B---3--:R-:W-:Y:S02]  /*1d0f0*/  PRMT R5, R15, 0x7632, R5 ;  /* 0x000076320f057816 */ /* 0x008fe40000000005 */
[----:B------:R-:W-:Y:S01]  /*1d100*/  LEA R20, P6, R4, R3, 0x1 ;  /* 0x0000000304147211 */ /* 0x000fe200078c08ff */
[----:B------:R-:W3:Y:S01]  /*1d110*/  LDL.LU R15, [R1+0x14] ;  /* 0x00001400010f7983 */ /* 0x000ee20000300800 */
[----:B------:R-:W-:Y:S02]  /*1d120*/  ISETP.LT.AND P2, PT, R8, c[0x0][0x17c], !P0 ;  /* 0x00005f0008007a0c */ /* 0x000fe40004741270 */
[----:B------:R-:W-:Y:S01]  /*1d130*/  LEA.HI.X.SX32 R21, R4, R0, 0x1, P6 ;  /* 0x0000000004157211 */ /* 0x000fe200030f0eff */
[----:B------:R0:W-:Y:S01]  /*1d140*/  @P3 STG.E.U16 [R22.64], R5 ;  /* 0x0000000516003986 */ /* 0x0001e2000c101506 */
[----:B------:R-:W-:-:S03]  /*1d150*/  ISETP.LT.AND P3, PT, R28, c[0x0][0x17c], !P0 ;  /* 0x00005f001c007a0c */ /* 0x000fc60004761270 */
[----:B------:R-:W3:Y:S04]  /*1d160*/  LDL.LU R28, [R1] ;  /* 0x00000000011c7983 */ /* 0x000ee80000300800 */
[----:B------:R-:W3:Y:S04]  /*1d170*/  LDL.LU R26, [R1+0x44] ;  /* 0x00004400011a7983 */ /* 0x000ee80000300800 */
[----:B------:R-:W3:Y:S01]  /*1d180*/  LDL.LU R19, [R1+0x18] ;  /* 0x0000180001137983 */ /* 0x000ee20000300800 */
[----:B----4-:R-:W-:-:S03]  /*1d190*/  PRMT R8, R11, 0x7632, R8 ;  /* 0x000076320b087816 */ /* 0x010fc60000000008 */
[----:B------:R-:W4:Y:S01]  /*1d1a0*/  LDL.LU R11, [R1+0x1c] ;  /* 0x00001c00010b7983 */ /* 0x000f220000300800 */
[----:B0-----:R-:W-:-:S03]  /*1d1b0*/  PRMT R5, R7, 0x7632, R5 ;  /* 0x0000763207057816 */ /* 0x001fc60000000005 */
[----:B------:R0:W-:Y:S01]  /*1d1c0*/  @P5 STG.E.U16 [R20.64], R8 ;  /* 0x0000000814005986 */ /* 0x0001e2000c101506 */
[----:B------:R-:W-:-:S03]  /*1d1d0*/  ISETP.LT.AND P5, PT, R29, c[0x0][0x17c], !P0 ;  /* 0x00005f001d007a0c */ /* 0x000fc600047a1270 */
[----:B------:R-:W4:Y:S04]  /*1d1e0*/  LDL.LU R7, [R1+0x4] ;  /* 0x0000040001077983 */ /* 0x000f280000300800 */
[----:B------:R-:W4:Y:S01]  /*1d1f0*/  LDL.LU R29, [R1+0x24] ;  /* 0x00002400011d7983 */ /* 0x000f220000300800 */
[----:B------:R-:W-:-:S04]  /*1d200*/  IMAD R2, R16, 0x2, R4 ;  /* 0x0000000210027824 */ /* 0x000fc800078e0204 */
[----:B------:R-:W-:Y:S01]  /*1d210*/  IMAD R4, R16, 0x2, R2 ;  /* 0x0000000210047824 */ /* 0x000fe200078e0202 */
[----:B------:R-:W-:-:S04]  /*1d220*/  LEA R22, P6, R2, R3, 0x1 ;  /* 0x0000000302167211 */ /* 0x000fc800078c08ff */
[----:B------:R-:W-:Y:S01]  /*1d230*/  LEA.HI.X.SX32 R23, R2, R0, 0x1, P6 ;  /* 0x0000000002177211 */ /* 0x000fe200030f0eff */
[----:B------:R-:W-:Y:S01]  /*1d240*/  IMAD R2, R16, 0x2, R4 ;  /* 0x0000000210027824 */ /* 0x000fe200078e0204 */
[----:B0-----:R-:W-:-:S03]  /*1d250*/  LEA R20, P6, R4, R3, 0x1 ;  /* 0x0000000304147211 */ /* 0x001fc600078c08ff */
[----:B------:R0:W-:Y:S01]  /*1d260*/  @P1 STG.E.U16 [R22.64], R5 ;  /* 0x0000000516001986 */ /* 0x0001e2000c101506 */
[----:B------:R-:W-:Y:S01]  /*1d270*/  LEA.HI.X.SX32 R21, R4, R0, 0x1, P6 ;  /* 0x0000000004157211 */ /* 0x000fe200030f0eff */
[----:B------:R-:W-:Y:S01]  /*1d280*/  IMAD R4, R16, 0x2, R2 ;  /* 0x0000000210047824 */ /* 0x000fe200078e0202 */
[----:B--2---:R-:W-:Y:S02]  /*1d290*/  PRMT R8, R25, 0x7632, R8 ;  /* 0x0000763219087816 */ /* 0x004fe40000000008 */
[----:B0-----:R-:W-:-:S04]  /*1d2a0*/  LEA R22, P6, R2, R3, 0x1 ;  /* 0x0000000302167211 */ /* 0x001fc800078c08ff */
[----:B------:R-:W-:Y:S01]  /*1d2b0*/  LEA.HI.X.SX32 R23, R2, R0, 0x1, P6 ;  /* 0x0000000002177211 */ /* 0x000fe200030f0eff */
[----:B------:R-:W-:Y:S01]  /*1d2c0*/  IMAD R2, R16, 0x2, R4 ;  /* 0x0000000210027824 */ /* 0x000fe200078e0204 */
[----:B---3--:R-:W-:Y:S02]  /*1d2d0*/  ISETP.LT.AND P1, PT, R28, c[0x0][0x17c], !P0 ;  /* 0x00005f001c007a0c */ /* 0x008fe40004721270 */
[----:B----4-:R-:W-:-:S05]  /*1d2e0*/  PRMT R5, R29, 0x7632, R5 ;  /* 0x000076321d057816 */ /* 0x010fca0000000005 */
[----:B------:R0:W-:Y:S04]  /*1d2f0*/  @P4 STG.E.U16 [R20.64], R5 ;  /* 0x0000000514004986 */ /* 0x0001e8000c101506 */
[----:B------:R1:W-:Y:S01]  /*1d300*/  @P2 STG.E.U16 [R22.64], R8 ;  /* 0x0000000816002986 */ /* 0x0003e2000c101506 */
[CC--:B0-----:R-:W-:Y:S02]  /*1d310*/  LEA R20, P6, R4.reuse, R3.reuse, 0x1 ;  /* 0x0000000304147211 */ /* 0x0c1fe400078c08ff */
[----:B------:R-:W-:Y:S02]  /*1d320*/  PRMT R5, R27, 0x7632, R5 ;  /* 0x000076321b057816 */ /* 0x000fe40000000005 */
[----:B------:R-:W-:Y:S01]  /*1d330*/  LEA.HI.X.SX32 R21, R4, R0, 0x1, P6 ;  /* 0x0000000004157211 */ /* 0x000fe200030f0eff */
[----:B------:R-:W-:Y:S01]  /*1d340*/  IMAD R4, R16, 0x2, R2 ;  /* 0x0000000210047824 */ /* 0x000fe200078e0202 */
[----:B-1----:R-:W-:-:S03]  /*1d350*/  LEA R22, P6, R2, R3, 0x1 ;  /* 0x0000000302167211 */ /* 0x002fc600078c08ff */
[----:B------:R0:W-:Y:S01]  /*1d360*/  @P3 STG.E.U16 [R20.64], R5 ;  /* 0x0000000514003986 */ /* 0x0001e2000c101506 */
[-C--:B------:R-:W-:Y:S01]  /*1d370*/  LEA.HI.X.SX32 R23, R2, R0.reuse, 0x1, P6 ;  /* 0x0000000002177211 */ /* 0x080fe200030f0eff */
[----:B------:R-:W-:Y:S01]  /*1d380*/  IMAD R2, R16, 0x2, R4 ;  /* 0x0000000210027824 */ /* 0x000fe200078e0204 */
[----:B------:R-:W-:Y:S02]  /*1d390*/  ISETP.LT.AND P4, PT, R24, c[0x0][0x17c], !P0 ;  /* 0x00005f0018007a0c */ /* 0x000fe40004781270 */
[----:B------:R-:W-:Y:S02]  /*1d3a0*/  PRMT R12, R7, 0x7632, R12 ;  /* 0x00007632070c7816 */ /* 0x000fe4000000000c */
[----:B0-----:R-:W-:Y:S02]  /*1d3b0*/  LEA R20, P6, R4, R3, 0x1 ;  /* 0x0000000304147211 */ /* 0x001fe400078c08ff */
[----:B------:R-:W-:Y:S02]  /*1d3c0*/  PRMT R5, R26, 0x7632, R5 ;  /* 0x000076321a057816 */ /* 0x000fe40000000005 */
[----:B------:R-:W-:-:S02]  /*1d3d0*/  LEA.HI.X.SX32 R21, R4, R0, 0x1, P6 ;  /* 0x0000000004157211 */ /* 0x000fc400030f0eff */
[----:B------:R-:W-:Y:S01]  /*1d3e0*/  LEA R4, P6, R2, R3, 0x1 ;  /* 0x0000000302047211 */ /* 0x000fe200078c08ff */
[----:B------:R0:W-:Y:S01]  /*1d3f0*/  @P5 STG.E.U16 [R22.64], R5 ;  /* 0x0000000516005986 */ /* 0x0001e2000c101506 */
[----:B------:R-:W-:Y:S02]  /*1d400*/  PRMT R9, R5, 0x7632, R9 ;  /* 0x0000763205097816 */ /* 0x000fe40000000009 */
[----:B------:R-:W-:Y:S01]  /*1d410*/  ISETP.LT.AND P2, PT, R15, c[0x0][0x17c], !P0 ;  /* 0x00005f000f007a0c */ /* 0x000fe20004741270 */
[----:B------:R-:W-:Y:S01]  /*1d420*/  @P1 STG.E.U16 [R20.64], R12 ;  /* 0x0000000c14001986 */ /* 0x000fe2000c101506 */
[----:B------:R-:W-:-:S03]  /*1d430*/  ISETP.LT.AND P1, PT, R17, c[0x0][0x17c], !P0 ;  /* 0x00005f0011007a0c */ /* 0x000fc60004721270 */
[----:B------:R-:W2:Y:S01]  /*1d440*/  LDL.LU R15, [R1+0x34] ;  /* 0x00003400010f7983 */ /* 0x000ea20000300800 */
[----:B0-----:R-:W-:-:S03]  /*1d450*/  LEA.HI.X.SX32 R5, R2, R0, 0x1, P6 ;  /* 0x0000000002057211 */ /* 0x001fc600030f0eff */
[----:B------:R-:W3:Y:S01]  /*1d460*/  LDL.LU R17, [R1+0x758] ;  /* 0x0007580001117983 */ /* 0x000ee20000300800 */
[----:B------:R-:W-:Y:S02]  /*1d470*/  ISETP.LT.AND P5, PT, R11, c[0x0][0x17c], !P0 ;  /* 0x00005f000b007a0c */ /* 0x000fe400047a1270 */
[----:B------:R-:W-:Y:S01]  /*1d480*/  ISETP.LT.AND P3, PT, R19, c[0x0][0x17c], !P0 ;  /* 0x00005f0013007a0c */ /* 0x000fe20004761270 */
[----:B------:R-:W4:Y:S04]  /*1d490*/  LDL.LU R28, [R1+0x38] ;  /* 0x00003800011c7983 */ /* 0x000f280000300800 */
[----:B------:R-:W4:Y:S04]  /*1d4a0*/  LDL.LU R11, [R1+0x3c] ;  /* 0x00003c00010b7983 */ /* 0x000f280000300800 */
[----:B------:R0:W-:Y:S01]  /*1d4b0*/  @P4 STG.E.U16 [R4.64], R9 ;  /* 0x0000000904004986 */ /* 0x0001e2000c101506 */
[----:B------:R-:W-:-:S03]  /*1d4c0*/  ISETP.LT.AND P4, PT, R13, c[0x0][0x17c], !P0 ;  /* 0x00005f000d007a0c */ /* 0x000fc60004781270 */
[----:B------:R-:W4:Y:S04]  /*1d4d0*/  LDL R19, [R1+0xa8] ;  /* 0x0000a80001137983 */ /* 0x000f280000100800 */
[----:B------:R-:W4:Y:S04]  /*1d4e0*/  LDL.LU R13, [R1+0x754] ;  /* 0x00075400010d7983 */ /* 0x000f280000300800 */
[----:B------:R-:W4:Y:S01]  /*1d4f0*/  LDL R7, [R1+0x98] ;  /* 0x0000980001077983 */ /* 0x000f220000100800 */
[----:B------:R-:W-:Y:S01]  /*1d500*/  IMAD R8, R16, 0x2, R2 ;  /* 0x0000000210087824 */ /* 0x000fe200078e0202 */
[----:B0-----:R-:W-:-:S02]  /*1d510*/  PRMT R5, R9, 0x7632, R5 ;  /* 0x0000763209057816 */ /* 0x001fc40000000005 */
[----:B------:R-:W4:Y:S01]  /*1d520*/  LDL.LU R29, [R1+0x40] ;  /* 0x00004000011d7983 */ /* 0x000f220000300800 */
[----:B------:R-:W-:Y:S01]  /*1d530*/  IMAD R2, R16, 0x2, R8 ;  /* 0x0000000210027824 */ /* 0x000fe200078e0208 */
[CC--:B------:R-:W-:Y:S02]  /*1d540*/  LEA R20, P6, R8.reuse, R3.reuse, 0x1 ;  /* 0x0000000308147211 */ /* 0x0c0fe400078c08ff */
[----:B------:R-:W4:Y:S02]  /*1d550*/  LDL.LU R24, [R1+0x50] ;  /* 0x0000500001187983 */ /* 0x000f240000300800 */
[-C--:B------:R-:W-:Y:S01]  /*1d560*/  LEA.HI.X.SX32 R21, R8, R0.reuse, 0x1, P6 ;  /* 0x0000000008157211 */ /* 0x080fe200030f0eff */
[----:B------:R-:W-:Y:S01]  /*1d570*/  IMAD R9, R16, 0x2, R2 ;  /* 0x0000000210097824 */ /* 0x000fe200078e0202 */
[CC--:B------:R-:W-:Y:S01]  /*1d580*/  LEA R4, P6, R2.reuse, R3.reuse, 0x1 ;  /* 0x0000000302047211 */ /* 0x0c0fe200078c08ff */
[----:B------:R-:W4:Y:S04]  /*1d590*/  LDL R25, [R1+0x148] ;  /* 0x0001480001197983 */ /* 0x000f280000100800 */
[----:B------:R0:W-:Y:S04]  /*1d5a0*/  @P2 STG.E.U16 [R20.64], R5 ;  /* 0x0000000514002986 */ /* 0x0001e8000c101506 */
[----:B------:R-:W4:Y:S04]  /*1d5b0*/  LDL R27, [R1+0x178] ;  /* 0x00017800011b7983 */ /* 0x000f280000100800 */
[----:B------:R-:W4:Y:S01]  /*1d5c0*/  LDL.LU R26, [R1+0x60] ;  /* 0x00006000011a7983 */ /* 0x000f220000300800 */
[----:B0-----:R-:W-:Y:S01]  /*1d5d0*/  LEA.HI.X.SX32 R5, R2, R0, 0x1, P6 ;  /* 0x0000000002057211 */ /* 0x001fe200030f0eff */
[----:B------:R-:W-:Y:S01]  /*1d5e0*/  IMAD R2, R16, 0x2, R9 ;  /* 0x0000000210027824 */ /* 0x000fe200078e0209 */
[----:B------:R-:W-:-:S04]  /*1d5f0*/  LEA R8, P6, R9, R3, 0x1 ;  /* 0x0000000309087211 */ /* 0x000fc800078c08ff */
[----:B------:R-:W-:Y:S01]  /*1d600*/  LEA.HI.X.SX32 R9, R9, R0, 0x1, P6 ;  /* 0x0000000009097211 */ /* 0x000fe200030f0eff */
[----:B------:R-:W-:Y:S01]  /*1d610*/  IMAD R12, R16, 0x2, R2 ;  /* 0x00000002100c7824 */ /* 0x000fe200078e0202 */
[----:B--2---:R-:W-:Y:S02]  /*1d620*/  ISETP.LT.AND P2, PT, R15, c[0x0][0x17c], !P0 ;  /* 0x00005f000f007a0c */ /* 0x004fe40004741270 */
[----:B------:R-:W2:Y:S01]  /*1d630*/  LDL.LU R15, [R1+0x70] ;  /* 0x00007000010f7983 */ /* 0x000ea20000300800 */
[----:B---3--:R-:W-:Y:S02]  /*1d640*/  PRMT R17, R17, 0x7632, R17 ;  /* 0x0000763211117816 */ /* 0x008fe40000000011 */
[----:B----4-:R-:W-:-:S05]  /*1d650*/  PRMT R13, R13, 0x7632, R13 ;  /* 0x000076320d0d7816 */ /* 0x010fca000000000d */
[----:B------:R0:W-:Y:S04]  /*1d660*/  @P3 STG.E.U16 [R4.64], R13 ;  /* 0x0000000d04003986 */ /* 0x0001e8000c101506 */
[----:B------:R1:W-:Y:S01]  /*1d670*/  @P5 STG.E.U16 [R8.64], R17 ;  /* 0x0000001108005986 */ /* 0x0003e2000c101506 */
[----:B0-----:R-:W-:-:S04]  /*1d680*/  LEA R4, P3, R2, R3, 0x1 ;  /* 0x0000000302047211 */ /* 0x001fc800078608ff */
[----:B------:R-:W-:Y:S02]  /*1d690*/  LEA.HI.X.SX32 R5, R2, R0, 0x1, P3 ;  /* 0x0000000002057211 */ /* 0x000fe400018f0eff */
[----:B------:R-:W-:Y:S02]  /*1d6a0*/  ISETP.LT.AND P3, PT, R11, c[0x0][0x17c], !P0 ;  /* 0x00005f000b007a0c */ /* 0x000fe40004761270 */
[----:B------:R-:W3:Y:S04]  /*1d6b0*/  LDL R11, [R1+0x1e8] ;  /* 0x0001e800010b7983 */ /* 0x000ee80000100800 */
[----:B-1----:R-:W4:Y:S04]  /*1d6c0*/  LDL.LU R17, [R1+0x1a8] ;  /* 0x0001a80001117983 */ /* 0x002f280000300800 */
[----:B------:R0:W-:Y:S01]  /*1d6d0*/  @P1 STG.E.U16 [R4.64], R19 ;  /* 0x0000001304001986 */ /* 0x0001e2000c101506 */
[----:B------:R-:W-:-:S03]  /*1d6e0*/  LEA R8, P6, R12, R3, 0x1 ;  /* 0x000000030c087211 */ /* 0x000fc600078c08ff */
[----:B0-----:R-:W4:Y:S01]  /*1d6f0*/  LDL R19, [R1+0x1c8] ;  /* 0x0001c80001137983 */ /* 0x001f220000100800 */
[----:B------:R-:W-:Y:S02]  /*1d700*/  LEA.HI.X.SX32 R9, R12, R0, 0x1, P6 ;  /* 0x000000000c097211 */ /* 0x000fe400030f0eff */
[----:B------:R-:W-:Y:S02]  /*1d710*/  ISETP.LT.AND P5, PT, R28, c[0x0][0x17c], !P0 ;  /* 0x00005f001c007a0c */ /* 0x000fe400047a1270 */
[----:B------:R-:W4:Y:S04]  /*1d720*/  LDL.LU R28, [R1+0x74] ;  /* 0x00007400011c7983 */ /* 0x000f280000300800 */
[----:B------:R0:W-:Y:S04]  /*1d730*/  @P4 STG.E.U16 [R8.64], R7 ;  /* 0x0000000708004986 */ /* 0x0001e8000c101506 */
[----:B0-----:R-:W4:Y:S01]  /*1d740*/  LDL.LU R7, [R1+0x78] ;  /* 0x0000780001077983 */ /* 0x001f220000300800 */
[----:B------:R-:W-:-:S04]  /*1d750*/  IMAD R2, R16, 0x2, R12 ;  /* 0x0000000210027824 */ /* 0x000fc800078e020c */
[----:B------:R-:W-:Y:S01]  /*1d760*/  IMAD R12, R16, 0x2, R2 ;  /* 0x00000002100c7824 */ /* 0x000fe200078e0202 */
[----:B------:R-:W-:-:S04]  /*1d770*/  LEA R4, P1, R2, R3, 0x1 ;  /* 0x0000000302047211 */ /* 0x000fc800078208ff */
[-C--:B------:R-:W-:Y:S01]  /*1d780*/  LEA.HI.X.SX32 R5, R2, R0.reuse, 0x1, P1 ;  /* 0x0000000002057211 */ /* 0x080fe200008f0eff */
[----:B------:R-:W-:Y:S01]  /*1d790*/  IMAD R2, R16, 0x2, R12 ;  /* 0x0000000210027824 */ /* 0x000fe200078e020c */
[-C--:B------:R-:W-:Y:S02]  /*1d7a0*/  LEA R8, P6, R12, R3.reuse, 0x1 ;  /* 0x000000030c087211 */ /* 0x080fe400078c08ff */
[----:B------:R-:W-:Y:S02]  /*1d7b0*/  ISETP.LT.AND P1, PT, R24, c[0x0][0x17c], !P0 ;  /* 0x00005f0018007a0c */ /* 0x000fe40004721270 */
[----:B------:R-:W4:Y:S01]  /*1d7c0*/  LDL R24, [R1+0x1b8] ;  /* 0x0001b80001187983 */ /* 0x000f220000100800 */
[----:B------:R-:W-:Y:S01]  /*1d7d0*/  LEA.HI.X.SX32 R9, R12, R0, 0x1, P6 ;  /* 0x000000000c097211 */ /* 0x000fe200030f0eff */
[----:B------:R-:W-:Y:S01]  /*1d7e0*/  IMAD R12, R16, 0x2, R2 ;  /* 0x00000002100c7824 */ /* 0x000fe200078e0202 */
[----:B------:R-:W-:Y:S01]  /*1d7f0*/  ISETP.LT.AND P4, PT, R29, c[0x0][0x17c], !P0 ;  /* 0x00005f001d007a0c */ /* 0x000fe20004781270 */
[----:B------:R0:W-:Y:S04]  /*1d800*/  @P2 STG.E.U16 [R4.64], R25 ;  /* 0x0000001904002986 */ /* 0x0001e8000c101506 */
[----:B------:R1:W-:Y:S01]  /*1d810*/  @P5 STG.E.U16 [R8.64], R27 ;  /* 0x0000001b08005986 */ /* 0x0003e2000c101506 */
[----:B0-----:R-:W-:-:S03]  /*1d820*/  LEA R4, P2, R2, R3, 0x1 ;  /* 0x0000000302047211 */ /* 0x001fc600078408ff */
[----:B------:R-:W4:Y:S01]  /*1d830*/  LDL.LU R25, [R1+0x7c] ;  /* 0x00007c0001197983 */ /* 0x000f220000300800 */
[----:B------:R-:W-:-:S03]  /*1d840*/  LEA.HI.X.SX32 R5, R2, R0, 0x1, P2 ;  /* 0x0000000002057211 */ /* 0x000fc600010f0eff */
[----:B-1----:R-:W4:Y:S01]  /*1d850*/  LDL.LU R27, [R1+0x80] ;  /* 0x00008000011b7983 */ /* 0x002f220000300800 */
[----:B------:R-:W-:-:S04]  /*1d860*/  LEA R8, P6, R12, R3, 0x1 ;  /* 0x000000030c087211 */ /* 0x000fc800078c08ff */
[----:B------:R-:W-:Y:S02]  /*1d870*/  LEA.HI.X.SX32 R9, R12, R0, 0x1, P6 ;  /* 0x000000000c097211 */ /* 0x000fe400030f0eff */
[----:B------:R-:W-:Y:S01]  /*1d880*/  ISETP.LT.AND P5, PT, R26, c[0x0][0x17c], !P0 ;  /* 0x00005f001a007a0c */ /* 0x000fe200047a1270 */
[----:B------:R-:W-:Y:S01]  /*1d890*/  IMAD R2, R16, 0x2, R12 ;  /* 0x0000000210027824 */ /* 0x000fe200078e020c */
[----:B--2---:R-:W-:Y:S02]  /*1d8a0*/  ISETP.LT.AND P2, PT, R15, c[0x0][0x17c], !P0 ;  /* 0x00005f000f007a0c */ /* 0x004fe40004741270 */
[----:B------:R-:W2:Y:S04]  /*1d8b0*/  LDL R15, [R1+0x1d8] ;  /* 0x0001d800010f7983 */ /* 0x000ea80000100800 */
[----:B------:R-:W2:Y:S04]  /*1d8c0*/  LDL.LU R22, [R1+0x158] ;  /* 0x0001580001167983 */ /* 0x000ea80000300800 */
[----:B---3--:R0:W-:Y:S04]  /*1d8d0*/  @P3 STG.E.U16 [R4.64], R11 ;  /* 0x0000000b04003986 */ /* 0x0081e8000c101506 */
[----:B0-----:R-:W3:Y:S04]  /*1d8e0*/  LDL R11, [R1+0x198] ;  /* 0x00019800010b7983 */ /* 0x001ee80000100800 */
[----:B------:R-:W3:Y:S04]  /*1d8f0*/  LDL.LU R26, [R1+0x90] ;  /* 0x00009000011a7983 */ /* 0x000ee80000300800 */
[----:B----4-:R0:W-:Y:S01]  /*1d900*/  @P4 STG.E.U16 [R8.64], R19 ;  /* 0x0000001308004986 */ /* 0x0101e2000c101506 */
[----:B------:R-:W-:-:S03]  /*1d910*/  LEA R4, P3, R2, R3, 0x1 ;  /* 0x0000000302047211 */ /* 0x000fc600078608ff */
[----:B0-----:R-:W4:Y:S01]  /*1d920*/  LDL.LU R19, [R1+0x94] ;  /* 0x0000940001137983 */ /* 0x001f220000300800 */
[----:B------:R-:W-:Y:S02]  /*1d930*/  LEA.HI.X.SX32 R5, R2, R0, 0x1, P3 ;  /* 0x0000000002057211 */ /* 0x000fe400018f0eff */
[----:B------:R-:W-:Y:S02]  /*1d940*/  ISETP.LT.AND P3, PT, R7, c[0x0][0x17c], !P0 ;  /* 0x00005f0007007a0c */ /* 0x000fe40004761270 */
[----:B------:R-:W4:Y:S01]  /*1d950*/  LDL R7, [R1+0x188] ;  /* 0x0001880001077983 */ /* 0x000f220000100800 */
[----:B------:R-:W-:Y:S01]  /*1d960*/  IMAD R12, R16, 0x2, R2 ;  /* 0x00000002100c7824 */ /* 0x000fe200078e0202 */
[----:B------:R-:W-:Y:S02]  /*1d970*/  ISETP.LT.AND P4, PT, R28, c[0x0][0x17c], !P0 ;  /* 0x00005f001c007a0c */ /* 0x000fe40004781270 */
[----:B------:R-:W4:Y:S01]  /*1d980*/  LDL.LU R29, [R1+0xa0] ;  /* 0x0000a000011d7983 */ /* 0x000f220000300800 */
[----:B------:R-:W-:Y:S01]  /*1d990*/  IMAD R2, R16, 0x2, R12 ;  /* 0x0000000210027824 */ /* 0x000fe200078e020c */
[----:B------:R-:W-:-:S02]  /*1d9a0*/  LEA R8, P6, R12, R3, 0x1 ;  /* 0x000000030c087211 */ /* 0x000fc400078c08ff */
[----:B------:R-:W4:Y:S02]  /*1d9b0*/  LDL.LU R28, [R1+0xa4] ;  /* 0x0000a400011c7983 */ /* 0x000f240000300800 */
[----:B------:R-:W-:Y:S01]  /*1d9c0*/  LEA.HI.X.SX32 R9, R12, R0, 0x1, P6 ;  /* 0x000000000c097211 */ /* 0x000fe200030f0eff */
[----:B------:R-:W-:Y:S01]  /*1d9d0*/  IMAD R12, R16, 0x2, R2 ;  /* 0x00000002100c7824 */ /* 0x000fe200078e0202 */
[----:B------:R0:W-:Y:S04]  /*1d9e0*/  @P1 STG.E.U16 [R4.64], R24 ;  /* 0x0000001804001986 */ /* 0x0001e8000c101506 */
[----:B------:R1:W-:Y:S01]  /*1d9f0*/  @P5 STG.E.U16 [R8.64], R17 ;  /* 0x0000001108005986 */ /* 0x0003e2000c101506 */
[----:B0-----:R-:W-:-:S03]  /*1da00*/  LEA R4, P1, R2, R3, 0x1 ;  /* 0x0000000302047211 */ /* 0x001fc600078208ff */
[----:B------:R-:W4:Y:S01]  /*1da10*/  LDL R24, [R1+0x168] ;  /* 0x0001680001187983 */ /* 0x000f220000100800 */
[-C--:B------:R-:W-:Y:S01]  /*1da20*/  LEA.HI.X.SX32 R5, R2, R0.reuse, 0x1, P1 ;  /* 0x0000000002057211 */ /* 0x080fe200008f0eff */
[----:B------:R-:W-:Y:S01]  /*1da30*/  IMAD R2, R16, 0x2, R12 ;  /* 0x0000000210027824 */ /* 0x000fe200078e020c */
[C---:B-1----:R-:W-:Y:S02]  /*1da40*/  LEA R8, P6, R12.reuse, R3, 0x1 ;  /* 0x000000030c087211 */ /* 0x042fe400078c08ff */
[----:B------:R-:W-:Y:S02]  /*1da50*/  ISETP.LT.AND P5, PT, R25, c[0x0][0x17c], !P0 ;  /* 0x00005f0019007a0c */ /* 0x000fe400047a1270 */
[----:B------:R-:W-:Y:S01]  /*1da60*/  ISETP.LT.AND P1, PT, R27, c[0x0][0x17c], !P0 ;  /* 0x00005f001b007a0c */ /* 0x000fe20004721270 */
[----:B------:R-:W4:Y:S01]  /*1da70*/  LDL R25, [R1+0x138] ;  /* 0x0001380001197983 */ /* 0x000f220000100800 */
[----:B------:R-:W-:-:S03]  /*1da80*/  LEA.HI.X.SX32 R9, R12, R0, 0x1, P6 ;  /* 0x000000000c097211 */ /* 0x000fc600030f0eff */
[----:B------:R-:W4:Y:S04]  /*1da90*/  LDL.LU R27, [R1+0x128] ;  /* 0x00012800011b7983 */ /* 0x000f280000300800 */
[----:B--2---:R0:W-:Y:S04]  /*1daa0*/  @P2 STG.E.U16 [R4.64], R15 ;  /* 0x0000000f04002986 */ /* 0x0041e8000c101506 */
[----:B0-----:R-:W2:Y:S01]  /*1dab0*/  LDL.LU R15, [R1+0xb0] ;  /* 0x0000b000010f7983 */ /* 0x001ea20000300800 */
[----:B------:R-:W-:-:S04]  /*1dac0*/  LEA R4, P2, R2, R3, 0x1 ;  /* 0x0000000302047211 */ /* 0x000fc800078408ff */
[----:B------:R-:W-:Y:S01]  /*1dad0*/  LEA.HI.X.SX32 R5, R2, R0, 0x1, P2 ;  /* 0x0000000002057211 */ /* 0x000fe200010f0eff */
[----:B---3--:R0:W-:Y:S01]  /*1dae0*/  @P4 STG.E.U16 [R8.64], R11 ;  /* 0x0000000b08004986 */ /* 0x0081e2000c101506 */
[----:B------:R-:W-:-:S03]  /*1daf0*/  ISETP.LT.AND P4, PT, R26, c[0x0][0x17c], !P0 ;  /* 0x00005f001a007a0c */ /* 0x000fc60004781270 */
[----:B0-----:R-:W3:Y:S01]  /*1db00*/  LDL.LU R11, [R1+0xc0] ;  /* 0x0000c000010b7983 */ /* 0x001ee20000300800 */
[----:B----4-:R-:W-:-:S03]  /*1db10*/  ISETP.LT.AND P2, PT, R19, c[0x0][0x17c], !P0 ;  /* 0x00005f0013007a0c */ /* 0x010fc60004741270 */
[----:B------:R-:W4:Y:S04]  /*1db20*/  LDL.LU R19, [R1+0x108] ;  /* 0x0001080001137983 */ /* 0x000f280000300800 */
[----:B------:R-:W4:Y:S04]  /*1db30*/  LDL R21, [R1+0x118] ;  /* 0x0001180001157983 */ /* 0x000f280000100800 */
[----:B------:R-:W4:Y:S04]  /*1db40*/  LDL.LU R26, [R1+0xd0] ;  /* 0x0000d000011a7983 */ /* 0x000f280000300800 */
[----:B------:R0:W-:Y:S04]  /*1db50*/  @P3 STG.E.U16 [R4.64], R7 ;  /* 0x0000000704003986 */ /* 0x0001e8000c101506 */
[----:B0-----:R-:W4:Y:S01]  /*1db60*/  LDL.LU R7, [R1+0xe0] ;  /* 0x0000e00001077983 */ /* 0x001f220000300800 */
[----:B------:R-:W-:-:S04]  /*1db70*/  IMAD R12, R16, 0x2, R2 ;  /* 0x00000002100c7824 */ /* 0x000fc800078e0202 */
[----:B------:R-:W-:Y:S01]  /*1db80*/  IMAD R2, R16, 0x2, R12 ;  /* 0x0000000210027824 */ /* 0x000fe200078e020c */
[----:B------:R-:W-:-:S04]  /*1db90*/  LEA R8, P6, R12, R3, 0x1 ;  /* 0x000000030c087211 */ /* 0x000fc800078c08ff */
[----:B------:R-:W-:Y:S01]  /*1dba0*/  LEA.HI.X.SX32 R9, R12, R0, 0x1, P6 ;  /* 0x000000000c097211 */ /* 0x000fe200030f0eff */
[----:B------:R-:W-:Y:S01]  /*1dbb0*/  IMAD R12, R16, 0x2, R2 ;  /* 0x00000002100c7824 */ /* 0x000fe200078e0202 */
[----:B------:R-:W-:-:S03]  /*1dbc0*/  LEA R4, P3, R2, R3, 0x1 ;  /* 0x0000000302047211 */ /* 0x000fc600078608ff */
[----:B------:R0:W-:Y:S01]  /*1dbd0*/  @P5 STG.E.U16 [R8.64], R22 ;  /* 0x0000001608005986 */ /* 0x0001e2000c101506 */
[----:B------:R-:W-:Y:S01]  /*1dbe0*/  LEA.HI.X.SX32 R5, R2, R0, 0x1, P3 ;  /* 0x0000000002057211 */ /* 0x000fe200018f0eff */
[----:B------:R-:W-:Y:S01]  /*1dbf0*/  IMAD R2, R16, 0x2, R12 ;  /* 0x0000000210027824 */ /* 0x000fe200078e020c */
[----:B------:R-:W-:Y:S02]  /*1dc00*/  ISETP.LT.AND P5, PT, R29, c[0x0][0x17c], !P0 ;  /* 0x00005f001d007a0c */ /* 0x000fe400047a1270 */
[----:B------:R-:W4:Y:S01]  /*1dc10*/  LDL.LU R29, [R1+0xf8] ;  /* 0x0000f800011d7983 */ /* 0x000f220000300800 */
[----:B0-----:R-:W-:-:S04]  /*1dc20*/  LEA R8, P6, R12, R3, 0x1 ;  /* 0x000000030c087211 */ /* 0x001fc800078c08ff */
[----:B------:R-:W-:Y:S01]  /*1dc30*/  LEA.HI.X.SX32 R9, R12, R0, 0x1, P6 ;  /* 0x000000000c097211 */ /* 0x000fe200030f0eff */
[----:B------:R-:W-:Y:S01]  /*1dc40*/  IMAD R12, R16, 0x2, R2 ;  /* 0x00000002100c7824 */ /* 0x000fe200078e0202 */
[----:B------:R0:W-:Y:S04]  /*1dc50*/  @P1 STG.E.U16 [R4.64], R24 ;  /* 0x0000001804001986 */ /* 0x0001e8000c101506 */
[----:B------:R1:W-:Y:S01]  /*1dc60*/  @P4 STG.E.U16 [R8.64], R25 ;  /* 0x0000001908004986 */ /* 0x0003e2000c101506 */
[----:B0-----:R-:W-:-:S03]  /*1dc70*/  LEA R4, P1, R2, R3, 0x1 ;  /* 0x0000000302047211 */ /* 0x001fc600078208ff */
[----:B-1----:R-:W4:Y:S01]  /*1dc80*/  LDL.LU R25, [R1+0xf0] ;  /* 0x0000f00001197983 */ /* 0x002f220000300800 */
[----:B------:R-:W-:-:S03]  /*1dc90*/  LEA R8, P6, R12, R3, 0x1 ;  /* 0x000000030c087211 */ /* 0x000fc600078c08ff */
[----:B------:R-:W4:Y:S01]  /*1dca0*/  LDL.LU R23, [R1+0x100] ;  /* 0x0001000001177983 */ /* 0x000f220000300800 */
[-C--:B------:R-:W-:Y:S02]  /*1dcb0*/  LEA.HI.X.SX32 R5, R2, R0.reuse, 0x1, P1 ;  /* 0x0000000002057211 */ /* 0x080fe400008f0eff */
[----:B------:R-:W-:Y:S02]  /*1dcc0*/  LEA.HI.X.SX32 R9, R12, R0, 0x1, P6 ;  /* 0x000000000c097211 */ /* 0x000fe400030f0eff */
[----:B------:R-:W-:Y:S01]  /*1dcd0*/  ISETP.LT.AND P3, PT, R28, c[0x0][0x17c], !P0 ;  /* 0x00005f001c007a0c */ /* 0x000fe20004761270 */
[----:B------:R0:W-:Y:S01]  /*1dce0*/  @P2 STG.E.U16 [R4.64], R27 ;  /* 0x0000001b04002986 */ /* 0x0001e2000c101506 */
[----:B------:R-:W-:-:S05]  /*1dcf0*/  IMAD R2, R16, 0x2, R12 ;  /* 0x0000000210027824 */ /* 0x000fca00078e020c */
[----:B0-----:R-:W-:-:S04]  /*1dd00*/  LEA R4, P2, R2, R3, 0x1 ;  /* 0x0000000302047211 */ /* 0x001fc800078408ff */
[----:B------:R-:W-:Y:S02]  /*1dd10*/  LEA.HI.X.SX32 R5, R2, R0, 0x1, P2 ;  /* 0x0000000002057211 */ /* 0x000fe400010f0eff */
[----:B--2---:R-:W-:Y:S02]  /*1dd20*/  ISETP.LT.AND P4, PT, R15, c[0x0][0x17c], !P0 ;  /* 0x00005f000f007a0c */ /* 0x004fe40004781270 */
[----:B------:R-:W2:Y:S04]  /*1dd30*/  LDL.LU R15, [R1+0xb8] ;  /* 0x0000b800010f7983 */ /* 0x000ea80000300800 */
[----:B------:R-:W2:Y:S04]  /*1dd40*/  LDL.LU R28, [R1+0x110] ;  /* 0x00011000011c7983 */ /* 0x000ea80000300800 */
[----:B------:R-:W2:Y:S01]  /*1dd50*/  LDL.LU R24, [R1+0x120] ;  /* 0x0001200001187983 */ /* 0x000ea20000300800 */
[----:B---3--:R-:W-:-:S03]  /*1dd60*/  ISETP.LT.AND P1, PT, R11, c[0x0][0x17c], !P0 ;  /* 0x00005f000b007a0c */ /* 0x008fc60004721270 */
[----:B------:R-:W3:Y:S04]  /*1dd70*/  LDL.LU R11, [R1+0xe8] ;  /* 0x0000e800010b7983 */ /* 0x000ee80000300800 */
[----:B----4-:R0:W-:Y:S01]  /*1dd80*/  @P5 STG.E.U16 [R8.64], R21 ;  /* 0x0000001508005986 */ /* 0x0101e2000c101506 */
[----:B------:R-:W-:-:S03]  /*1dd90*/  ISETP.LT.AND P5, PT, R26, c[0x0][0x17c], !P0 ;  /* 0x00005f001a007a0c */ /* 0x000fc600047a1270 */
[----:B------:R-:W4:Y:S01]  /*1dda0*/  LDL.LU R26, [R1+0xd8] ;  /* 0x0000d800011a7983 */ /* 0x000f220000300800 */
[----:B------:R-:W-:-:S03]  /*1ddb0*/  ISETP.LT.AND P2, PT, R7, c[0x0][0x17c], !P0 ;  /* 0x00005f0007007a0c */ /* 0x000fc60004741270 */
[----:B------:R-:W4:Y:S01]  /*1ddc0*/  LDL.LU R7, [R1+0xc8] ;  /* 0x0000c80001077983 */ /* 0x000f220000300800 */
[----:B------:R-:W-:-:S03]  /*1ddd0*/  IMAD R12, R16, 0x2, R2 ;  /* 0x00000002100c7824 */ /* 0x000fc600078e0202 */
[----:B------:R1:W-:Y:S01]  /*1dde0*/  @P3 STG.E.U16 [R4.64], R19 ;  /* 0x0000001304003986 */ /* 0x0003e2000c101506 */
[----:B------:R-:W-:Y:S01]  /*1ddf0*/  IMAD R2, R16, 0x2, R12 ;  /* 0x0000000210027824 */ /* 0x000fe200078e020c */
[CC--:B0-----:R-:W-:Y:S02]  /*1de00*/  LEA R8, P6, R12.reuse, R3.reuse, 0x1 ;  /* 0x000000030c087211 */ /* 0x0c1fe400078c08ff */
[----:B------:R-:W4:Y:S02]  /*1de10*/  LDL.LU R20, [R1+0x58] ;  /* 0x0000580001147983 */ /* 0x000f240000300800 */
[----:B------:R-:W-:Y:S01]  /*1de20*/  LEA.HI.X.SX32 R9, R12, R0, 0x1, P6 ;  /* 0x000000000c097211 */ /* 0x000fe200030f0eff */
[----:B------:R-:W-:Y:S01]  /*1de30*/  IMAD R12, R16, 0x2, R2 ;  /* 0x00000002100c7824 */ /* 0x000fe200078e0202 */
[----:B-1----:R-:W-:-:S03]  /*1de40*/  LEA R4, P3, R2, R3, 0x1 ;  /* 0x0000000302047211 */ /* 0x002fc600078608ff */
[----:B------:R0:W-:Y:S01]  /*1de50*/  @P4 STG.E.U16 [R8.64], R29 ;  /* 0x0000001d08004986 */ /* 0x0001e2000c101506 */
[----:B------:R-:W-:Y:S01]  /*1de60*/  LEA.HI.X.SX32 R5, R2, R0, 0x1, P3 ;  /* 0x0000000002057211 */ /* 0x000fe200018f0eff */
[----:B------:R-:W-:Y:S01]  /*1de70*/  IMAD R2, R16, 0x2, R12 ;  /* 0x0000000210027824 */ /* 0x000fe200078e020c */
[----:B0-----:R-:W-:-:S04]  /*1de80*/  LEA R8, P6, R12, R3, 0x1 ;  /* 0x000000030c087211 */ /* 0x001fc800078c08ff */
[----:B------:R-:W-:Y:S01]  /*1de90*/  LEA.HI.X.SX32 R9, R12, R0, 0x1, P6 ;  /* 0x000000000c097211 */ /* 0x000fe200030f0eff */
[----:B------:R-:W-:Y:S01]  /*1dea0*/  IMAD R12, R16, 0x2, R2 ;  /* 0x00000002100c7824 */ /* 0x000fe200078e0202 */
[----:B------:R-:W-:Y:S02]  /*1deb0*/  ISETP.LT.AND P4, PT, R25, c[0x0][0x17c], !P0 ;  /* 0x00005f0019007a0c */ /* 0x000fe40004781270 */
[----:B------:R-:W4:Y:S01]  /*1dec0*/  LDL.LU R25, [R1+0x28] ;  /* 0x0000280001197983 */ /* 0x000f220000300800 */
[----:B------:R-:W-:-:S03]  /*1ded0*/  ISETP.LT.AND P3, PT, R23, c[0x0][0x17c], !P0 ;  /* 0x00005f0017007a0c */ /* 0x000fc60004761270 */
[----:B------:R-:W4:Y:S04]  /*1dee0*/  LDL.LU R21, [R1+0x88] ;  /* 0x0000880001157983 */ /* 0x000f280000300800 */
[----:B------:R-:W4:Y:S04]  /*1def0*/  LDL.LU R23, [R1+0x68] ;  /* 0x0000680001177983 */ /* 0x000f280000300800 */
[----:B--2---:R0:W-:Y:S02]  /*1df00*/  @P1 STG.E.U16 [R4.64], R15 ;  /* 0x0000000f04001986 */ /* 0x0041e4000c101506 */
[----:B0-----:R-:W-:-:S04]  /*1df10*/  LEA R4, P1, R2, R3, 0x1 ;  /* 0x0000000302047211 */ /* 0x001fc800078208ff */
[----:B------:R-:W-:Y:S01]  /*1df20*/  LEA.HI.X.SX32 R5, R2, R0, 0x1, P1 ;  /* 0x0000000002057211 */ /* 0x000fe200008f0eff */
[----:B------:R-:W-:Y:S01]  /*1df30*/  IMAD R2, R16, 0x2, R12 ;  /* 0x0000000210027824 */ /* 0x000fe200078e020c */
[----:B------:R-:W-:Y:S02]  /*1df40*/  ISETP.LT.AND P1, PT, R24, c[0x0][0x17c], !P0 ;  /* 0x00005f0018007a0c */ /* 0x000fe40004721270 */
[----:B------:R-:W2:Y:S04]  /*1df50*/  LDL.LU R24, [R1+0x48] ;  /* 0x0000480001187983 */ /* 0x000ea80000300800 */
[----:B---3--:R0:W-:Y:S01]  /*1df60*/  @P5 STG.E.U16 [R8.64], R11 ;  /* 0x0000000b08005986 */ /* 0x0081e2000c101506 */
[----:B------:R-:W-:-:S03]  /*1df70*/  ISETP.LT.AND P5, PT, R28, c[0x0][0x17c], !P0 ;  /* 0x00005f001c007a0c */ /* 0x000fc600047a1270 */
[----:B------:R-:W3:Y:S01]  /*1df80*/  LDL.LU R28, [R1+0x8] ;  /* 0x00000800011c7983 */ /* 0x000ee20000300800 */
[----:B0-----:R-:W-:-:S03]  /*1df90*/  LEA R8, P6, R12, R3, 0x1 ;  /* 0x000000030c087211 */ /* 0x001fc600078c08ff */
[----:B----4-:R0:W-:Y:S01]  /*1dfa0*/  @P2 STG.E.U16 [R4.64], R26 ;  /* 0x0000001a04002986 */ /* 0x0101e2000c101506 */
[----:B------:R-:W-:Y:S01]  /*1dfb0*/  LEA.HI.X.SX32 R9, R12, R0, 0x1, P6 ;  /* 0x000000000c097211 */ /* 0x000fe200030f0eff */
[----:B------:R-:W-:Y:S01]  /*1dfc0*/  IMAD R12, R16, 0x2, R2 ;  /* 0x00000002100c7824 */ /* 0x000fe200078e0202 */
[----:B0-----:R-:W-:-:S04]  /*1dfd0*/  LEA R4, P2, R2, R3, 0x1 ;  /* 0x0000000302047211 */ /* 0x001fc800078408ff */
[----:B------:R-:W-:Y:S02]  /*1dfe0*/  LEA.HI.X.SX32 R5, R2, R0, 0x1, P2 ;  /* 0x0000000002057211 */ /* 0x000fe400010f0eff */
[----:B------:R-:W4:Y:S04]  /*1dff0*/  LDL.LU R2, [R1+0x140] ;  /* 0x0001400001027983 */ /* 0x000f280000300800 */
[----:B------:R0:W-:Y:S04]  /*1e000*/  @P4 STG.E.U16 [R8.64], R7 ;  /* 0x0000000708004986 */ /* 0x0001e8000c101506 */
[----:B0-----:R-:W2:Y:S01]  /*1e010*/  LDL.LU R9, [R1+0x130] ;  /* 0x0001300001097983 */ /* 0x001ea20000300800 */
[----:B------:R-:W-:-:S03]  /*1e020*/  LEA R8, P6, R12, R3, 0x1 ;  /* 0x000000030c087211 */ /* 0x000fc600078c08ff */
[----:B------:R0:W-:Y:S01]  /*1e030*/  @P3 STG.E.U16 [R4.64], R20 ;  /* 0x0000001404003986 */ /* 0x0001e2000c101506 */
[----:B----4-:R-:W-:Y:S01]  /*1e040*/  ISETP.LT.AND P2, PT, R2, c[0x0][0x17c], !P0 ;  /* 0x00005f0002007a0c */ /* 0x010fe20004741270 */
[----:B------:R-:W-:-:S05]  /*1e050*/  IMAD R2, R16, 0x2, R12 ;  /* 0x0000000210027824 */ /* 0x000fca00078e020c */
[----:B0-----:R-:W-:-:S04]  /*1e060*/  LEA R4, P3, R2, R3, 0x1 ;  /* 0x0000000302047211 */ /* 0x001fc800078608ff */
[-C--:B------:R-:W-:Y:S02]  /*1e070*/  LEA.HI.X.SX32 R5, R2, R0.reuse, 0x1, P3 ;  /* 0x0000000002057211 */ /* 0x080fe400018f0eff */
[----:B--2---:R-:W-:Y:S02]  /*1e080*/  ISETP.LT.AND P4, PT, R9, c[0x0][0x17c], !P0 ;  /* 0x00005f0009007a0c */ /* 0x004fe40004781270 */
[----:B------:R-:W-:Y:S01]  /*1e090*/  LEA.HI.X.SX32 R9, R12, R0, 0x1, P6 ;  /* 0x000000000c097211 */ /* 0x000fe200030f0eff */
[----:B------:R-:W-:Y:S02]  /*1e0a0*/  IMAD R12, R16, 0x2, R2 ;  /* 0x00000002100c7824 */ /* 0x000fe400078e0202 */
[----:B------:R-:W2:Y:S04]  /*1e0b0*/  LDL.LU R2, [R1+0x150] ;  /* 0x0001500001027983 */ /* 0x000ea80000300800 */
[----:B------:R0:W-:Y:S04]  /*1e0c0*/  @P5 STG.E.U16 [R8.64], R25 ;  /* 0x0000001908005986 */ /* 0x0001e8000c101506 */
[----:B0-----:R-:W4:Y:S01]  /*1e0d0*/  LDL.LU R9, [R1+0x144] ;  /* 0x0001440001097983 */ /* 0x001f220000300800 */
[----:B------:R-:W-:-:S03]  /*1e0e0*/  LEA R8, P6, R12, R3, 0x1 ;  /* 0x000000030c087211 */ /* 0x000fc600078c08ff */
[----:B------:R0:W-:Y:S01]  /*1e0f0*/  @P1 STG.E.U16 [R4.64], R21 ;  /* 0x0000001504001986 */ /* 0x0001e2000c101506 */
[----:B--2---:R-:W-:Y:S01]  /*1e100*/  ISETP.LT.AND P3, PT, R2, c[0x0][0x17c], !P0 ;  /* 0x00005f0002007a0c */ /* 0x004fe20004761270 */
[----:B------:R-:W-:-:S05]  /*1e110*/  IMAD R2, R16, 0x2, R12 ;  /* 0x0000000210027824 */ /* 0x000fca00078e020c */
[----:B0-----:R-:W-:Y:S02]  /*1e120*/  LEA R4, P1, R2, R3, 0x1 ;  /* 0x0000000302047211 */ /* 0x001fe400078208ff */
[----:B----4-:R-:W-:Y:S02]  /*1e130*/  ISETP.LT.AND P5, PT, R9, c[0x0][0x17c], !P0 ;  /* 0x00005f0009007a0c */ /* 0x010fe400047a1270 */
[-C--:B------:R-:W-:Y:S02]  /*1e140*/  LEA.HI.X.SX32 R9, R12, R0.reuse, 0x1, P6 ;  /* 0x000000000c097211 */ /* 0x080fe400030f0eff */
[----:B------:R-:W-:-:S03]  /*1e150*/  LEA.HI.X.SX32 R5, R2, R0, 0x1, P1 ;  /* 0x0000000002057211 */ /* 0x000fc600008f0eff */
[----:B------:R0:W-:Y:S01]  /*1e160*/  @P4 STG.E.U16 [R8.64], R23 ;  /* 0x0000001708004986 */ /* 0x0001e2000c101506 */
[----:B------:R-:W-:Y:S02]  /*1e170*/  ISETP.LT.AND P4, PT, R10, c[0x0][0x17c], !P0 ;  /* 0x00005f000a007a0c */ /* 0x000fe40004781270 */
[----:B------:R-:W-:Y:S01]  /*1e180*/  ISETP.LT.AND P1, PT, R6, c[0x0][0x17c], !P0 ;  /* 0x00005f0006007a0c */ /* 0x000fe20004721270 */
[----:B------:R-:W2:Y:S04]  /*1e190*/  LDL.LU R10, [R1+0x750] ;  /* 0x00075000010a7983 */ /* 0x000ea80000300800 */
[----:B------:R-:W4:Y:S01]  /*1e1a0*/  LDL.LU R6, [R1+0x74c] ;  /* 0x00074c0001067983 */ /* 0x000f220000300800 */
[----:B------:R-:W-:-:S04]  /*1e1b0*/  IMAD R12, R16, 0x2, R2 ;  /* 0x00000002100c7824 */ /* 0x000fc800078e0202 */
[----:B------:R-:W-:Y:S01]  /*1e1c0*/  IMAD R2, R16, 0x2, R12 ;  /* 0x0000000210027824 */ /* 0x000fe200078e020c */
[CC--:B0-----:R-:W-:Y:S01]  /*1e1d0*/  LEA R8, P6, R12.reuse, R3.reuse, 0x1 ;  /* 0x000000030c087211 */ /* 0x0c1fe200078c08ff */
[----:B------:R0:W-:Y:S03]  /*1e1e0*/  @P2 STG.E.U16 [R4.64], R24 ;  /* 0x0000001804002986 */ /* 0x0001e6000c101506 */
[----:B------:R-:W-:Y:S01]  /*1e1f0*/  LEA.HI.X.SX32 R9, R12, R0, 0x1, P6 ;  /* 0x000000000c097211 */ /* 0x000fe200030f0eff */
[----:B------:R-:W-:Y:S01]  /*1e200*/  IMAD R12, R16, 0x2, R2 ;  /* 0x00000002100c7824 */ /* 0x000fe200078e0202 */
[----:B0-----:R-:W-:-:S03]  /*1e210*/  LEA R4, P2, R2, R3, 0x1 ;  /* 0x0000000302047211 */ /* 0x001fc600078408ff */
[----:B---3--:R0:W-:Y:S01]  /*1e220*/  @P5 STG.E.U16 [R8.64], R28 ;  /* 0x0000001c08005986 */ /* 0x0081e2000c101506 */
[----:B------:R-:W-:Y:S01]  /*1e230*/  LEA.HI.X.SX32 R5, R2, R0, 0x1, P2 ;  /* 0x0000000002057211 */ /* 0x000fe200010f0eff */
[----:B------:R-:W-:Y:S01]  /*1e240*/  IMAD R2, R16, 0x2, R12 ;  /* 0x0000000210027824 */ /* 0x000fe200078e020c */
[----:B------:R-:W-:Y:S02]  /*1e250*/  ISETP.LT.AND P2, PT, R18, c[0x0][0x17c], !P0 ;  /* 0x00005f0012007a0c */ /* 0x000fe40004741270 */
[----:B------:R-:W3:Y:S01]  /*1e260*/  LDL.LU R18, [R1+0x748] ;  /* 0x0007480001127983 */ /* 0x000ee20000300800 */
[----:B0-----:R-:W-:-:S04]  /*1e270*/  LEA R8, P6, R12, R3, 0x1 ;  /* 0x000000030c087211 */ /* 0x001fc800078c08ff */
[----:B------:R-:W-:Y:S01]  /*1e280*/  LEA.HI.X.SX32 R9, R12, R0, 0x1, P6 ;  /* 0x000000000c097211 */ /* 0x000fe200030f0eff */
[----:B------:R-:W-:Y:S01]  /*1e290*/  IMAD R12, R16, 0x2, R2 ;  /* 0x00000002100c7824 */ /* 0x000fe200078e0202 */
[----:B------:R-:W-:Y:S02]  /*1e2a0*/  ISETP.LT.AND P5, PT, R14, c[0x0][0x17c], !P0 ;  /* 0x00005f000e007a0c */ /* 0x000fe400047a1270 */
[----:B------:R-:W3:Y:S04]  /*1e2b0*/  LDL.LU R14, [R1+0x744] ;  /* 0x00074400010e7983 */ /* 0x000ee80000300800 */
[----:B----4-:R0:W-:Y:S04]  /*1e2c0*/  @P3 STG.E.U16 [R4.64], R6 ;  /* 0x0000000604003986 */ /* 0x0101e8000c101506 */
[----:B--2---:R1:W-:Y:S01]  /*1e2d0*/  @P4 STG.E.U16 [R8.64], R10 ;  /* 0x0000000a08004986 */ /* 0x0043e2000c101506 */
[----:B0-----:R-:W-:-:S04]  /*1e2e0*/  LEA R4, P3, R2, R3, 0x1 ;  /* 0x0000000302047211 */ /* 0x001fc800078608ff */
[----:B------:R-:W-:Y:S02]  /*1e2f0*/  LEA.HI.X.SX32 R5, R2, R0, 0x1, P3 ;  /* 0x0000000002057211 */ /* 0x000fe400018f0eff */
[----:B------:R-:W2:Y:S04]  /*1e300*/  LDL.LU R2, [R1+0x180] ;  /* 0x0001800001027983 */ /* 0x000ea80000300800 */
[----:B-1----:R-:W4:Y:S01]  /*1e310*/  LDL.LU R9, [R1+0x174] ;  /* 0x0001740001097983 */ /* 0x002f220000300800 */
[----:B------:R-:W-:-:S03]  /*1e320*/  LEA R8, P6, R12, R3, 0x1 ;  /* 0x000000030c087211 */ /* 0x000fc600078c08ff */
[----:B---3--:R0:W-:Y:S01]  /*1e330*/  @P1 STG.E.U16 [R4.64], R14 ;  /* 0x0000000e04001986 */ /* 0x0081e2000c101506 */
[----:B--2---:R-:W-:Y:S01]  /*1e340*/  ISETP.LT.AND P3, PT, R2, c[0x0][0x17c], !P0 ;  /* 0x00005f0002007a0c */ /* 0x004fe20004761270 */
[----:B------:R-:W-:Y:S01]  /*1e350*/  IMAD R2, R16, 0x2, R12 ;  /* 0x0000000210027824 */ /* 0x000fe200078e020c */
[----:B----4-:R-:W-:Y:S02]  /*1e360*/  ISETP.LT.AND P4, PT, R9, c[0x0][0x17c], !P0 ;  /* 0x00005f0009007a0c */ /* 0x010fe40004781270 */
[----:B------:R-:W-:Y:S02]  /*1e370*/  LEA.HI.X.SX32 R9, R12, R0, 0x1, P6 ;  /* 0x000000000c097211 */ /* 0x000fe400030f0eff */
[----:B------:R-:W2:Y:S04]  /*1e380*/  LDL.LU R12, [R1+0x148] ;  /* 0x00014800010c7983 */ /* 0x000ea80000300800 */
[----:B0-----:R-:W3:Y:S01]  /*1e390*/  LDL.LU R5, [R1+0x184] ;  /* 0x0001840001057983 */ /* 0x001ee20000300800 */
[----:B------:R-:W-:-:S03]  /*1e3a0*/  LEA R4, P6, R2, R3, 0x1 ;  /* 0x0000000302047211 */ /* 0x000fc600078c08ff */
[----:B------:R0:W-:Y:S04]  /*1e3b0*/  @P2 STG.E.U16 [R8.64], R18 ;  /* 0x0000001208002986 */ /* 0x0001e8000c101506 */
[----:B0-----:R-:W4:Y:S01]  /*1e3c0*/  LDL.LU R8, [R1+0x190] ;  /* 0x0001900001087983 */ /* 0x001f220000300800 */
[----:B------:R-:W-:Y:S01]  /*1e3d0*/  IMAD R9, R16, 0x2, R2 ;  /* 0x0000000210097824 */ /* 0x000fe200078e0202 */
[----:B---3--:R-:W-:Y:S02]  /*1e3e0*/  ISETP.LT.AND P1, PT, R5, c[0x0][0x17c], !P0 ;  /* 0x00005f0005007a0c */ /* 0x008fe40004721270 */
[----:B------:R-:W-:Y:S02]  /*1e3f0*/  LEA.HI.X.SX32 R5, R2, R0, 0x1, P6 ;  /* 0x0000000002057211 */ /* 0x000fe400030f0eff */
[----:B------:R-:W3:Y:S02]  /*1e400*/  LDL.LU R2, [R1+0xa8] ;  /* 0x0000a80001027983 */ /* 0x000ee40000300800 */
[----:B---3--:R-:W-:-:S05]  /*1e410*/  PRMT R6, R2, 0x7632, R6 ;  /* 0x0000763202067816 */ /* 0x008fca0000000006 */
[----:B------:R0:W-:Y:S04]  /*1e420*/  @P5 STG.E.U16 [R4.64], R6 ;  /* 0x0000000604005986 */ /* 0x0001e8000c101506 */
[----:B0-----:R-:W3:Y:S01]  /*1e430*/  LDL.LU R5, [R1+0x194] ;  /* 0x0001940001057983 */ /* 0x001ee20000300800 */
[----:B----4-:R-:W-:Y:S01]  /*1e440*/  ISETP.LT.AND P2, PT, R8, c[0x0][0x17c], !P0 ;  /* 0x00005f0008007a0c */ /* 0x010fe20004741270 */
[----:B------:R-:W-:Y:S01]  /*1e450*/  IMAD R2, R16, 0x2, R9 ;  /* 0x0000000210027824 */ /* 0x000fe200078e0209 */
[----:B------:R-:W-:Y:S02]  /*1e460*/  LEA R8, P6, R9, R3, 0x1 ;  /* 0x0000000309087211 */ /* 0x000fe400078c08ff */
[----:B---3--:R-:W-:Y:S02]  /*1e470*/  ISETP.LT.AND P5, PT, R5, c[0x0][0x17c], !P0 ;  /* 0x00005f0005007a0c */ /* 0x008fe400047a1270 */
[----:B------:R-:W3:Y:S01]  /*1e480*/  LDL.LU R5, [R1+0x98] ;  /* 0x0000980001057983 */ /* 0x000ee20000300800 */
[----:B------:R-:W-:-:S02]  /*1e490*/  LEA.HI.X.SX32 R9, R9, R0, 0x1, P6 ;  /* 0x0000000009097211 */ /* 0x000fc400030f0eff */
[-C--:B------:R-:W-:Y:S02]  /*1e4a0*/  LEA R4, P6, R2, R3.reuse, 0x1 ;  /* 0x0000000302047211 */ /* 0x080fe400078c08ff */
[----:B--2---:R-:W-:Y:S01]  /*1e4b0*/  PRMT R6, R12, 0x7632, R6 ;  /* 0x000076320c067816 */ /* 0x004fe20000000006 */
[----:B------:R-:W-:Y:S01]  /*1e4c0*/  IMAD R12, R16, 0x2, R2 ;  /* 0x00000002100c7824 */ /* 0x000fe200078e0202 */
[----:B---3--:R-:W-:Y:S02]  /*1e4d0*/  PRMT R10, R5, 0x7632, R10 ;  /* 0x00007632050a7816 */ /* 0x008fe4000000000a */
[----:B------:R-:W-:Y:S02]  /*1e4e0*/  LEA.HI.X.SX32 R5, R2, R0, 0x1, P6 ;  /* 0x0000000002057211 */ /* 0x000fe400030f0eff */
[----:B------:R-:W2:Y:S04]  /*1e4f0*/  LDL.LU R2, [R1+0x1a4] ;  /* 0x0001a40001027983 */ /* 0x000ea80000300800 */
[----:B------:R0:W-:Y:S04]  /*1e500*/  @P4 STG.E.U16 [R8.64], R10 ;  /* 0x0000000a08004986 */ /* 0x0001e8000c101506 */
[----:B------:R1:W-:Y:S04]  /*1e510*/  @P3 STG.E.U16 [R4.64], R6 ;  /* 0x0000000604003986 */ /* 0x0003e8000c101506 */
[----:B0-----:R-:W3:Y:S04]  /*1e520*/  LDL.LU R9, [R1+0x1a0] ;  /* 0x0001a00001097983 */ /* 0x001ee80000300800 */
[----:B-1----:R-:W4:Y:S01]  /*1e530*/  LDL.LU R4, [R1+0x178] ;  /* 0x0001780001047983 */ /* 0x002f220000300800 */
[----:B------:R-:W-:Y:S01]  /*1e540*/  LEA R8, P6, R12, R3, 0x1 ;  /* 0x000000030c087211 */ /* 0x000fe200078c08ff */
[----:B------:R-:W-:Y:S01]  /*1e550*/  IMAD R5, R16, 0x2, R12 ;  /* 0x0000000210057824 */ /* 0x000fe200078e020c */
[----:B---3--:R-:W-:-:S02]  /*1e560*/  ISETP.LT.AND P4, PT, R9, c[0x0][0x17c], !P0 ;  /* 0x00005f0009007a0c */ /* 0x008fc40004781270 */
[----:B------:R-:W-:Y:S02]  /*1e570*/  LEA.HI.X.SX32 R9, R12, R0, 0x1, P6 ;  /* 0x000000000c097211 */ /* 0x000fe400030f0eff */
[----:B----4-:R-:W-:Y:S01]  /*1e580*/  PRMT R6, R4, 0x7632, R6 ;  /* 0x0000763204067816 */ /* 0x010fe20000000006 */
[----:B------:R-:W3:Y:S04]  /*1e590*/  LDL.LU R12, [R1+0x1c8] ;  /* 0x0001c800010c7983 */ /* 0x000ee80000300800 */
[----:B------:R0:W-:Y:S04]  /*1e5a0*/  @P1 STG.E.U16 [R8.64], R6 ;  /* 0x0000000608001986 */ /* 0x0001e8000c101506 */
[----:B0-----:R-:W4:Y:S01]  /*1e5b0*/  LDL.LU R9, [R1+0x1b0] ;  /* 0x0001b00001097983 */ /* 0x001f220000300800 */
[----:B--2---:R-:W-:Y:S01]  /*1e5c0*/  ISETP.LT.AND P3, PT, R2, c[0x0][0x17c], !P0 ;  /* 0x00005f0002007a0c */ /* 0x004fe20004761270 */
[----:B------:R-:W-:Y:S01]  /*1e5d0*/  IMAD R2, R16, 0x2, R5 ;  /* 0x0000000210027824 */ /* 0x000fe200078e0205 */
[----:B------:R-:W-:-:S02]  /*1e5e0*/  LEA R4, P6, R5, R3, 0x1 ;  /* 0x0000000305047211 */ /* 0x000fc400078c08ff */
[----:B----4-:R-:W-:Y:S02]  /*1e5f0*/  ISETP.LT.AND P1, PT, R9, c[0x0][0x17c], !P0 ;  /* 0x00005f0009007a0c */ /* 0x010fe40004721270 */
[----:B------:R-:W2:Y:S01]  /*1e600*/  LDL.LU R9, [R1+0x1e8] ;  /* 0x0001e80001097983 */ /* 0x000ea20000300800 */
[-C--:B------:R-:W-:Y:S02]  /*1e610*/  LEA.HI.X.SX32 R5, R5, R0.reuse, 0x1, P6 ;  /* 0x0000000005057211 */ /* 0x080fe400030f0eff */
[----:B------:R-:W-:Y:S02]  /*1e620*/  LEA R8, P6, R2, R3, 0x1 ;  /* 0x0000000302087211 */ /* 0x000fe400078c08ff */
[----:B---3--:R-:W-:Y:S01]  /*1e630*/  PRMT R6, R12, 0x7632, R6 ;  /* 0x000076320c067816 */ /* 0x008fe20000000006 */
[----:B------:R-:W-:Y:S01]  /*1e640*/  IMAD R12, R16, 0x2, R2 ;  /* 0x00000002100c7824 */ /* 0x000fe200078e0202 */
[----:B--2---:R-:W-:Y:S02]  /*1e650*/  PRMT R10, R9, 0x7632, R10 ;  /* 0x00007632090a7816 */ /* 0x004fe4000000000a */
[----:B------:R-:W-:-:S02]  /*1e660*/  LEA.HI.X.SX32 R9, R2, R0, 0x1, P6 ;  /* 0x0000000002097211 */ /* 0x000fc400030f0eff */
        /* <DEDUP_REMOVED lines=15> */
[----:B------:R-:W-:-:S04]  /*1e760*/  LEA R8, P6, R9, R3, 0x1 ;  /* 0x0000000309087211 */ /* 0x000fc800078c08ff */
[----:B------:R-:W-:Y:S02]  /*1e770*/  LEA.HI.X.SX32 R9, R9, R0, 0x1, P6 ;  /* 0x0000000009097211 */ /* 0x000fe400030f0eff */
[----:B------:R-:W-:Y:S02]  /*1e780*/  LEA R4, P6, R2, R3, 0x1 ;  /* 0x0000000302047211 */ /* 0x000fe400078c08ff */
[----:B------:R-:W-:Y:S02]  /*1e790*/  PRMT R10, R17, 0x7632, R10 ;  /* 0x00007632110a7816 */ /* 0x000fe4000000000a */
[----:B------:R-:W2:Y:S04]  /*1e7a0*/  LDL.LU R17, [R1+0x1f4] ;  /* 0x0001f40001117983 */ /* 0x000ea80000300800 */
[----:B------:R0:W-:Y:S01]  /*1e7b0*/  @P3 STG.E.U16 [R8.64], R10 ;  /* 0x0000000a08003986 */ /* 0x0001e2000c101506 */
[----:B---3--:R-:W-:Y:S01]  /*1e7c0*/  PRMT R6, R12, 0x7632, R6 ;  /* 0x000076320c067816 */ /* 0x008fe20000000006 */
[----:B------:R-:W-:Y:S01]  /*1e7d0*/  IMAD R12, R16, 0x2, R2 ;  /* 0x00000002100c7824 */ /* 0x000fe200078e0202 */
[----:B----4-:R-:W-:-:S02]  /*1e7e0*/  ISETP.LT.AND P4, PT, R5, c[0x0][0x17c], !P0 ;  /* 0x00005f0005007a0c */ /* 0x010fc40004781270 */
[----:B------:R-:W-:Y:S02]  /*1e7f0*/  LEA.HI.X.SX32 R5, R2, R0, 0x1, P6 ;  /* 0x0000000002057211 */ /* 0x000fe400030f0eff */
[----:B------:R-:W3:Y:S04]  /*1e800*/  LDL.LU R2, [R1+0x1d4] ;  /* 0x0001d40001027983 */ /* 0x000ee80000300800 */
[----:B0-----:R-:W4:Y:S04]  /*1e810*/  LDL.LU R9, [R1+0x1d0] ;  /* 0x0001d00001097983 */ /* 0x001f280000300800 */
[----:B------:R0:W-:Y:S04]  /*1e820*/  @P1 STG.E.U16 [R4.64], R6 ;  /* 0x0000000604001986 */ /* 0x0001e8000c101506 */
[----:B0-----:R-:W2:Y:S01]  /*1e830*/  LDL.LU R4, [R1+0x198] ;  /* 0x0001980001047983 */ /* 0x001ea20000300800 */
[----:B------:R-:W-:Y:S01]  /*1e840*/  LEA R8, P6, R12, R3, 0x1 ;  /* 0x000000030c087211 */ /* 0x000fe200078c08ff */
[----:B------:R-:W-:Y:S01]  /*1e850*/  IMAD R5, R16, 0x2, R12 ;  /* 0x0000000210057824 */ /* 0x000fe200078e020c */
[----:B----4-:R-:W-:-:S02]  /*1e860*/  ISETP.LT.AND P3, PT, R9, c[0x0][0x17c], !P0 ;  /* 0x00005f0009007a0c */ /* 0x010fc40004761270 */
[----:B------:R-:W-:Y:S02]  /*1e870*/  LEA.HI.X.SX32 R9, R12, R0, 0x1, P6 ;  /* 0x000000000c097211 */ /* 0x000fe400030f0eff */
[----:B------:R-:W4:Y:S01]  /*1e880*/  LDL.LU R12, [R1+0x188] ;  /* 0x00018800010c7983 */ /* 0x000f220000300800 */
[----:B--2---:R-:W-:-:S05]  /*1e890*/  PRMT R6, R4, 0x7632, R6 ;  /* 0x0000763204067816 */ /* 0x004fca0000000006 */
[----:B------:R0:W-:Y:S04]  /*1e8a0*/  @P2 STG.E.U16 [R8.64], R6 ;  /* 0x0000000608002986 */ /* 0x0001e8000c101506 */
[----:B0-----:R-:W2:Y:S01]  /*1e8b0*/  LDL.LU R9, [R1+0x1e0] ;  /* 0x0001e00001097983 */ /* 0x001ea20000300800 */
[----:B---3--:R-:W-:Y:S01]  /*1e8c0*/  ISETP.LT.AND P1, PT, R2, c[0x0][0x17c], !P0 ;  /* 0x00005f0002007a0c */ /* 0x008fe20004721270 */
[----:B------:R-:W-:Y:S01]  /*1e8d0*/  IMAD R2, R16, 0x2, R5 ;  /* 0x0000000210027824 */ /* 0x000fe200078e0205 */
[----:B------:R-:W-:-:S04]  /*1e8e0*/  LEA R4, P6, R5, R3, 0x1 ;  /* 0x0000000305047211 */ /* 0x000fc800078c08ff */
[----:B------:R-:W-:Y:S02]  /*1e8f0*/  LEA.HI.X.SX32 R5, R5, R0, 0x1, P6 ;  /* 0x0000000005057211 */ /* 0x000fe400030f0eff */
[----:B------:R-:W-:Y:S02]  /*1e900*/  LEA R8, P6, R2, R3, 0x1 ;  /* 0x0000000302087211 */ /* 0x000fe400078c08ff */
[----:B------:R-:W-:Y:S02]  /*1e910*/  PRMT R6, R22, 0x7632, R6 ;  /* 0x0000763216067816 */ /* 0x000fe40000000006 */
[----:B------:R-:W3:Y:S01]  /*1e920*/  LDL.LU R22, [R1+0x200] ;  /* 0x0002000001167983 */ /* 0x000ee20000300800 */
[----:B----4-:R-:W-:Y:S01]  /*1e930*/  PRMT R10, R12, 0x7632, R10 ;  /* 0x000076320c0a7816 */ /* 0x010fe2000000000a */
[----:B------:R-:W-:-:S04]  /*1e940*/  IMAD R12, R16, 0x2, R2 ;  /* 0x00000002100c7824 */ /* 0x000fc800078e0202 */
[----:B------:R0:W-:Y:S01]  /*1e950*/  @P5 STG.E.U16 [R4.64], R10 ;  /* 0x0000000a04005986 */ /* 0x0001e2000c101506 */
[----:B--2---:R-:W-:Y:S02]  /*1e960*/  ISETP.LT.AND P2, PT, R9, c[0x0][0x17c], !P0 ;  /* 0x00005f0009007a0c */ /* 0x004fe40004741270 */
[----:B------:R-:W-:Y:S02]  /*1e970*/  LEA.HI.X.SX32 R9, R2, R0, 0x1, P6 ;  /* 0x0000000002097211 */ /* 0x000fe400030f0eff */
[----:B------:R-:W2:Y:S04]  /*1e980*/  LDL.LU R2, [R1+0x168] ;  /* 0x0001680001027983 */ /* 0x000ea80000300800 */
[----:B0-----:R-:W4:Y:S01]  /*1e990*/  LDL.LU R5, [R1+0x1e4] ;  /* 0x0001e40001057983 */ /* 0x001f220000300800 */
[----:B------:R-:W-:-:S03]  /*1e9a0*/  LEA R4, P6, R12, R3, 0x1 ;  /* 0x000000030c047211 */ /* 0x000fc600078c08ff */
[----:B------:R0:W-:Y:S01]  /*1e9b0*/  @P4 STG.E.U16 [R8.64], R6 ;  /* 0x0000000608004986 */ /* 0x0001e2000c101506 */
[----:B------:R-:W-:Y:S01]  /*1e9c0*/  ISETP.LT.AND P4, PT, R17, c[0x0][0x17c], !P0 ;  /* 0x00005f0011007a0c */ /* 0x000fe20004781270 */
[----:B0-----:R-:W-:Y:S01]  /*1e9d0*/  IMAD R9, R16, 0x2, R12 ;  /* 0x0000000210097824 */ /* 0x001fe200078e020c */
[----:B--2---:R-:W-:Y:S02]  /*1e9e0*/  PRMT R6, R2, 0x7632, R6 ;  /* 0x0000763202067816 */ /* 0x004fe40000000006 */
[----:B----4-:R-:W-:Y:S02]  /*1e9f0*/  ISETP.LT.AND P5, PT, R5, c[0x0][0x17c], !P0 ;  /* 0x00005f0005007a0c */ /* 0x010fe400047a1270 */
[----:B------:R-:W-:Y:S02]  /*1ea00*/  LEA.HI.X.SX32 R5, R12, R0, 0x1, P6 ;  /* 0x000000000c057211 */ /* 0x000fe400030f0eff */
[----:B------:R-:W2:Y:S04]  /*1ea10*/  LDL.LU R12, [R1+0x138] ;  /* 0x00013800010c7983 */ /* 0x000ea80000300800 */
[----:B------:R-:W4:Y:S04]  /*1ea20*/  LDL.LU R17, [R1+0x208] ;  /* 0x0002080001117983 */ /* 0x000f280000300800 */
[----:B------:R0:W-:Y:S04]  /*1ea30*/  @P3 STG.E.U16 [R4.64], R6 ;  /* 0x0000000604003986 */ /* 0x0001e8000c101506 */
[----:B0-----:R-:W3:Y:S01]  /*1ea40*/  LDL.LU R5, [R1+0x1f8] ;  /* 0x0001f80001057983 */ /* 0x001ee20000300800 */
[----:B------:R-:W-:Y:S01]  /*1ea50*/  IMAD R2, R16, 0x2, R9 ;  /* 0x0000000210027824 */ /* 0x000fe200078e0209 */
[----:B------:R-:W-:-:S04]  /*1ea60*/  LEA R8, P6, R9, R3, 0x1 ;  /* 0x0000000309087211 */ /* 0x000fc800078c08ff */
[----:B------:R-:W-:Y:S02]  /*1ea70*/  LEA.HI.X.SX32 R9, R9, R0, 0x1, P6 ;  /* 0x0000000009097211 */ /* 0x000fe400030f0eff */
[----:B------:R-:W-:Y:S02]  /*1ea80*/  LEA R4, P6, R2, R3, 0x1 ;  /* 0x0000000302047211 */ /* 0x000fe400078c08ff */
[----:B------:R-:W-:Y:S02]  /*1ea90*/  PRMT R6, R27, 0x7632, R6 ;  /* 0x000076321b067816 */ /* 0x000fe40000000006 */
[----:B------:R-:W4:Y:S01]  /*1eaa0*/  LDL.LU R27, [R1+0x20c] ;  /* 0x00020c00011b7983 */ /* 0x000f220000300800 */
[----:B--2---:R-:W-:Y:S01]  /*1eab0*/  PRMT R10, R12, 0x7632, R10 ;  /* 0x000076320c0a7816 */ /* 0x004fe2000000000a */
[----:B------:R-:W-:-:S04]  /*1eac0*/  IMAD R12, R16, 0x2, R2 ;  /* 0x00000002100c7824 */ /* 0x000fc800078e0202 */
[----:B------:R0:W-:Y:S01]  /*1ead0*/  @P1 STG.E.U16 [R8.64], R10 ;  /* 0x0000000a08001986 */ /* 0x0001e2000c101506 */
[----:B---3--:R-:W-:Y:S02]  /*1eae0*/  ISETP.LT.AND P3, PT, R5, c[0x0][0x17c], !P0 ;  /* 0x00005f0005007a0c */ /* 0x008fe40004761270 */
[----:B------:R-:W-:Y:S02]  /*1eaf0*/  LEA.HI.X.SX32 R5, R2, R0, 0x1, P6 ;  /* 0x0000000002057211 */ /* 0x000fe400030f0eff */
[----:B------:R-:W2:Y:S04]  /*1eb00*/  LDL.LU R2, [R1+0x118] ;  /* 0x0001180001027983 */ /* 0x000ea80000300800 */
[----:B0-----:R-:W3:Y:S01]  /*1eb10*/  LDL.LU R9, [R1+0x1fc] ;  /* 0x0001fc0001097983 */ /* 0x001ee20000300800 */
[----:B------:R-:W-:-:S03]  /*1eb20*/  LEA R8, P6, R12, R3, 0x1 ;  /* 0x000000030c087211 */ /* 0x000fc600078c08ff */
[----:B------:R0:W-:Y:S02]  /*1eb30*/  @P2 STG.E.U16 [R4.64], R6 ;  /* 0x0000000604002986 */ /* 0x0001e4000c101506 */
[----:B0-----:R-:W-:Y:S01]  /*1eb40*/  IMAD R5, R16, 0x2, R12 ;  /* 0x0000000210057824 */ /* 0x001fe200078e020c */
[----:B---3--:R-:W-:Y:S02]  /*1eb50*/  ISETP.LT.AND P1, PT, R9, c[0x0][0x17c], !P0 ;  /* 0x00005f0009007a0c */ /* 0x008fe40004721270 */
[----:B------:R-:W-:Y:S02]  /*1eb60*/  LEA.HI.X.SX32 R9, R12, R0, 0x1, P6 ;  /* 0x000000000c097211 */ /* 0x000fe400030f0eff */
[----:B------:R-:W3:Y:S01]  /*1eb70*/  LDL.LU R12, [R1+0x204] ;  /* 0x00020400010c7983 */ /* 0x000ee20000300800 */
[----:B--2---:R-:W-:Y:S01]  /*1eb80*/  PRMT R6, R2, 0x7632, R6 ;  /* 0x0000763202067816 */ /* 0x004fe20000000006 */
[----:B------:R-:W-:Y:S01]  /*1eb90*/  IMAD R2, R16, 0x2, R5 ;  /* 0x0000000210027824 */ /* 0x000fe200078e0205 */
[----:B------:R-:W-:-:S02]  /*1eba0*/  LEA R4, P6, R5, R3, 0x1 ;  /* 0x0000000305047211 */ /* 0x000fc400078c08ff */
[----:B------:R-:W-:Y:S01]  /*1ebb0*/  PRMT R10, R19, 0x7632, R10 ;  /* 0x00007632130a7816 */ /* 0x000fe2000000000a */
[----:B------:R0:W-:Y:S01]  /*1ebc0*/  @P5 STG.E.U16 [R8.64], R6 ;  /* 0x0000000608005986 */ /* 0x0001e2000c101506 */
[----:B------:R-:W-:Y:S02]  /*1ebd0*/  LEA.HI.X.SX32 R5, R5, R0, 0x1, P6 ;  /* 0x0000000005057211 */ /* 0x000fe400030f0eff */
[----:B------:R-:W-:Y:S02]  /*1ebe0*/  ISETP.LT.AND P2, PT, R22, c[0x0][0x17c], !P0 ;  /* 0x00005f0016007a0c */ /* 0x000fe40004741270 */
[----:B------:R-:W2:Y:S01]  /*1ebf0*/  LDL.LU R22, [R1+0x214] ;  /* 0x0002140001167983 */ /* 0x000ea20000300800 */
[----:B0-----:R-:W-:-:S03]  /*1ec00*/  LEA R8, P6, R2, R3, 0x1 ;  /* 0x0000000302087211 */ /* 0x001fc600078c08ff */
[----:B------:R0:W-:Y:S01]  /*1ec10*/  @P4 STG.E.U16 [R4.64], R10 ;  /* 0x0000000a04004986 */ /* 0x0001e2000c101506 */
[----:B------:R-:W-:Y:S02]  /*1ec20*/  PRMT R6, R29, 0x7632, R6 ;  /* 0x000076321d067816 */ /* 0x000fe40000000006 */
[----:B------:R-:W-:Y:S01]  /*1ec30*/  LEA.HI.X.SX32 R9, R2, R0, 0x1, P6 ;  /* 0x0000000002097211 */ /* 0x000fe200030f0eff */
[----:B------:R-:W2:Y:S01]  /*1ec40*/  LDL.LU R19, [R1+0x740] ;  /* 0x0007400001137983 */ /* 0x000ea20000300800 */
[----:B----4-:R-:W-:-:S03]  /*1ec50*/  ISETP.LT.AND P4, PT, R17, c[0x0][0x17c], !P0 ;  /* 0x00005f0011007a0c */ /* 0x010fc60004781270 */
[----:B------:R-:W4:Y:S04]  /*1ec60*/  LDL.LU R29, [R1+0x218] ;  /* 0x00021800011d7983 */ /* 0x000f280000300800 */
[----:B------:R1:W-:Y:S04]  /*1ec70*/  @P3 STG.E.U16 [R8.64], R6 ;  /* 0x0000000608003986 */ /* 0x0003e8000c101506 */
[----:B------:R-:W2:Y:S01]  /*1ec80*/  LDL.LU R17, [R1+0x21c] ;  /* 0x00021c0001117983 */ /* 0x000ea20000300800 */
[----:B------:R-:W-:Y:S02]  /*1ec90*/  ISETP.LT.AND P3, PT, R27, c[0x0][0x17c], !P0 ;  /* 0x00005f001b007a0c */ /* 0x000fe40004761270 */
[----:B0-----:R-:W-:-:S02]  /*1eca0*/  PRMT R10, R11, 0x7632, R10 ;  /* 0x000076320b0a7816 */ /* 0x001fc4000000000a */
[----:B-1----:R-:W-:Y:S02]  /*1ecb0*/  PRMT R6, R15, 0x7632, R6 ;  /* 0x000076320f067816 */ /* 0x002fe40000000006 */
[----:B---3--:R-:W-:Y:S01]  /*1ecc0*/  ISETP.LT.AND P5, PT, R12, c[0x0][0x17c], !P0 ;  /* 0x00005f000c007a0c */ /* 0x008fe200047a1270 */
[----:B------:R-:W-:-:S05]  /*1ecd0*/  IMAD R12, R16, 0x2, R2 ;  /* 0x00000002100c7824 */ /* 0x000fca00078e0202 */
[----:B------:R-:W-:Y:S01]  /*1ece0*/  LEA R4, P6, R12, R3, 0x1 ;  /* 0x000000030c047211 */ /* 0x000fe200078c08ff */
[----:B------:R-:W-:-:S03]  /*1ecf0*/  IMAD R9, R16, 0x2, R12 ;  /* 0x0000000210097824 */ /* 0x000fc600078e020c */
[----:B------:R-:W-:Y:S02]  /*1ed00*/  LEA.HI.X.SX32 R5, R12, R0, 0x1, P6 ;  /* 0x000000000c057211 */ /* 0x000fe400030f0eff */
[----:B------:R-:W3:Y:S04]  /*1ed10*/  LDL.LU R12, [R1+0x210] ;  /* 0x00021000010c7983 */ /* 0x000ee80000300800 */
[----:B------:R-:W3:Y:S04]  /*1ed20*/  LDL.LU R15, [R1+0x73c] ;  /* 0x00073c00010f7983 */ /* 0x000ee80000300800 */
[----:B------:R-:W3:Y:S04]  /*1ed30*/  LDL.LU R27, [R1+0x220] ;  /* 0x00022000011b7983 */ /* 0x000ee80000300800 */
[----:B------:R0:W-:Y:S04]  /*1ed40*/  @P1 STG.E.U16 [R4.64], R6 ;  /* 0x0000000604001986 */ /* 0x0001e8000c101506 */
[----:B------:R-:W3:Y:S01]  /*1ed50*/  LDL.LU R11, [R1+0x738] ;  /* 0x00073800010b7983 */ /* 0x000ee20000300800 */
[----:B0-----:R-:W-:-:S03]  /*1ed60*/  PRMT R6, R26, 0x7632, R6 ;  /* 0x000076321a067816 */ /* 0x001fc60000000006 */
[----:B------:R-:W3:Y:S01]  /*1ed70*/  LDL.LU R26, [R1+0x224] ;  /* 0x00022400011a7983 */ /* 0x000ee20000300800 */
[----:B------:R-:W-:Y:S01]  /*1ed80*/  IMAD R2, R16, 0x2, R9 ;  /* 0x0000000210027824 */ /* 0x000fe200078e0209 */
[----:B------:R-:W-:-:S04]  /*1ed90*/  LEA R8, P6, R9, R3, 0x1 ;  /* 0x0000000309087211 */ /* 0x000fc800078c08ff */
[----:B------:R-:W-:Y:S02]  /*1eda0*/  LEA.HI.X.SX32 R9, R9, R0, 0x1, P6 ;  /* 0x0000000009097211 */ /* 0x000fe400030f0eff */
[----:B------:R-:W-:-:S03]  /*1edb0*/  LEA R4, P6, R2, R3, 0x1 ;  /* 0x0000000302047211 */ /* 0x000fc600078c08ff */
[----:B------:R-:W-:Y:S01]  /*1edc0*/  @P2 STG.E.U16 [R8.64], R10 ;  /* 0x0000000a08002986 */ /* 0x000fe2000c101506 */
[----:B------:R-:W-:-:S05]  /*1edd0*/  LEA.HI.X.SX32 R5, R2, R0, 0x1, P6 ;  /* 0x0000000002057211 */ /* 0x000fca00030f0eff */
[----:B------:R0:W-:Y:S01]  /*1ede0*/  @P5 STG.E.U16 [R4.64], R6 ;  /* 0x0000000604005986 */ /* 0x0001e2000c101506 */
[----:B--2---:R-:W-:Y:S02]  /*1edf0*/  ISETP.LT.AND P2, PT, R22, c[0x0][0x17c], !P0 ;  /* 0x00005f0016007a0c */ /* 0x004fe40004741270 */
[----:B----4-:R-:W-:Y:S01]  /*1ee00*/  ISETP.LT.AND P5, PT, R29, c[0x0][0x17c], !P0 ;  /* 0x00005f001d007a0c */ /* 0x010fe200047a1270 */
[----:B------:R-:W2:Y:S01]  /*1ee10*/  LDL.LU R22, [R1+0x228] ;  /* 0x0002280001167983 */ /* 0x000ea20000300800 */
[----:B0-----:R-:W-:-:S03]  /*1ee20*/  PRMT R6, R7, 0x7632, R6 ;  /* 0x0000763207067816 */ /* 0x001fc60000000006 */
[----:B------:R-:W4:Y:S04]  /*1ee30*/  LDL.LU R7, [R1+0x734] ;  /* 0x0007340001077983 */ /* 0x000f280000300800 */
[----:B------:R-:W2:Y:S01]  /*1ee40*/  LDL.LU R29, [R1+0x22c] ;  /* 0x00022c00011d7983 */ /* 0x000ea20000300800 */
[----:B------:R-:W-:Y:S02]  /*1ee50*/  PRMT R10, R20, 0x7632, R10 ;  /* 0x00007632140a7816 */ /* 0x000fe4000000000a */
[----:B---3--:R-:W-:Y:S01]  /*1ee60*/  ISETP.LT.AND P1, PT, R12, c[0x0][0x17c], !P0 ;  /* 0x00005f000c007a0c */ /* 0x008fe20004721270 */
[----:B------:R-:W-:-:S05]  /*1ee70*/  IMAD R12, R16, 0x2, R2 ;  /* 0x00000002100c7824 */ /* 0x000fca00078e0202 */
[----:B------:R-:W-:Y:S01]  /*1ee80*/  LEA R8, P6, R12, R3, 0x1 ;  /* 0x000000030c087211 */ /* 0x000fe200078c08ff */
[----:B------:R-:W-:-:S03]  /*1ee90*/  IMAD R5, R16, 0x2, R12 ;  /* 0x0000000210057824 */ /* 0x000fc600078e020c */
[----:B------:R-:W-:Y:S01]  /*1eea0*/  LEA.HI.X.SX32 R9, R12, R0, 0x1, P6 ;  /* 0x000000000c097211 */ /* 0x000fe200030f0eff */
[----:B------:R-:W-:Y:S01]  /*1eeb0*/  IMAD R2, R16, 0x2, R5 ;  /* 0x0000000210027824 */ /* 0x000fe200078e0205 */
[----:B------:R-:W-:-:S03]  /*1eec0*/  LEA R4, P6, R5, R3, 0x1 ;  /* 0x0000000305047211 */ /* 0x000fc600078c08ff */
[----:B------:R0:W-:Y:S01]  /*1eed0*/  @P4 STG.E.U16 [R8.64], R6 ;  /* 0x0000000608004986 */ /* 0x0001e2000c101506 */
[----:B------:R-:W-:Y:S02]  /*1eee0*/  LEA.HI.X.SX32 R5, R5, R0, 0x1, P6 ;  /* 0x0000000005057211 */ /* 0x000fe400030f0eff */
[----:B0-----:R-:W-:Y:S02]  /*1eef0*/  PRMT R6, R25, 0x7632, R6 ;  /* 0x0000763219067816 */ /* 0x001fe40000000006 */
[----:B------:R-:W3:Y:S01]  /*1ef00*/  LDL.LU R25, [R1+0x230] ;  /* 0x0002300001197983 */ /* 0x000ee20000300800 */
[----:B------:R-:W-:-:S03]  /*1ef10*/  LEA R8, P6, R2, R3, 0x1 ;  /* 0x0000000302087211 */ /* 0x000fc600078c08ff */
[----:B------:R0:W-:Y:S01]  /*1ef20*/  @P3 STG.E.U16 [R4.64], R10 ;  /* 0x0000000a04003986 */ /* 0x0001e2000c101506 */
[----:B------:R-:W-:Y:S02]  /*1ef30*/  LEA.HI.X.SX32 R9, R2, R0, 0x1, P6 ;  /* 0x0000000002097211 */ /* 0x000fe400030f0eff */
[----:B------:R-:W-:Y:S02]  /*1ef40*/  ISETP.LT.AND P3, PT, R27, c[0x0][0x17c], !P0 ;  /* 0x00005f001b007a0c */ /* 0x000fe40004761270 */
[----:B------:R-:W4:Y:S04]  /*1ef50*/  LDL.LU R27, [R1+0x234] ;  /* 0x00023400011b7983 */ /* 0x000f280000300800 */
[----:B------:R1:W-:Y:S01]  /*1ef60*/  @P1 STG.E.U16 [R8.64], R6 ;  /* 0x0000000608001986 */ /* 0x0003e2000c101506 */
[----:B------:R-:W-:-:S03]  /*1ef70*/  ISETP.LT.AND P1, PT, R26, c[0x0][0x17c], !P0 ;  /* 0x00005f001a007a0c */ /* 0x000fc60004721270 */
[----:B------:R-:W4:Y:S01]  /*1ef80*/  LDL.LU R26, [R1+0x238] ;  /* 0x00023800011a7983 */ /* 0x000f220000300800 */
[----:B------:R-:W-:-:S04]  /*1ef90*/  IMAD R12, R16, 0x2, R2 ;  /* 0x00000002100c7824 */ /* 0x000fc800078e0202 */
[----:B------:R-:W-:Y:S01]  /*1efa0*/  IMAD R2, R16, 0x2, R12 ;  /* 0x0000000210027824 */ /* 0x000fe200078e020c */
[CC--:B0-----:R-:W-:Y:S02]  /*1efb0*/  LEA R4, P6, R12.reuse, R3.reuse, 0x1 ;  /* 0x000000030c047211 */ /* 0x0c1fe400078c08ff */
[----:B-1----:R-:W-:Y:S02]  /*1efc0*/  PRMT R6, R21, 0x7632, R6 ;  /* 0x0000763215067816 */ /* 0x002fe40000000006 */
[-C--:B------:R-:W-:Y:S01]  /*1efd0*/  LEA.HI.X.SX32 R5, R12, R0.reuse, 0x1, P6 ;  /* 0x000000000c057211 */ /* 0x080fe200030f0eff */
[----:B------:R-:W-:Y:S01]  /*1efe0*/  IMAD R12, R16, 0x2, R2 ;  /* 0x00000002100c7824 */ /* 0x000fe200078e0202 */
[C---:B------:R-:W-:Y:S02]  /*1eff0*/  LEA R8, P6, R2.reuse, R3, 0x1 ;  /* 0x0000000302087211 */ /* 0x040fe400078c08ff */
[----:B------:R-:W-:Y:S01]  /*1f000*/  ISETP.LT.AND P4, PT, R17, c[0x0][0x17c], !P0 ;  /* 0x00005f0011007a0c */ /* 0x000fe20004781270 */
[----:B------:R0:W-:Y:S01]  /*1f010*/  @P2 STG.E.U16 [R4.64], R6 ;  /* 0x0000000604002986 */ /* 0x0001e2000c101506 */
[----:B------:R-:W-:-:S02]  /*1f020*/  LEA.HI.X.SX32 R9, R2, R0, 0x1, P6 ;  /* 0x0000000002097211 */ /* 0x000fc400030f0eff */
[----:B------:R-:W-:Y:S01]  /*1f030*/  PRMT R10, R23, 0x7632, R10 ;  /* 0x00007632170a7816 */ /* 0x000fe2000000000a */
[----:B------:R-:W-:Y:S01]  /*1f040*/  IMAD R2, R16, 0x2, R12 ;  /* 0x0000000210027824 */ /* 0x000fe200078e020c */
[----:B0-----:R-:W-:Y:S02]  /*1f050*/  LEA R4, P6, R12, R3, 0x1 ;  /* 0x000000030c047211 */ /* 0x001fe400078c08ff */
[----:B------:R-:W-:Y:S02]  /*1f060*/  PRMT R6, R24, 0x7632, R6 ;  /* 0x0000763218067816 */ /* 0x000fe40000000006 */
[----:B------:R-:W-:Y:S01]  /*1f070*/  LEA.HI.X.SX32 R5, R12, R0, 0x1, P6 ;  /* 0x000000000c057211 */ /* 0x000fe200030f0eff */
[----:B------:R-:W4:Y:S04]  /*1f080*/  LDL.LU R24, [R1+0x23c] ;  /* 0x00023c0001187983 */ /* 0x000f280000300800 */
[----:B------:R0:W-:Y:S04]  /*1f090*/  @P5 STG.E.U16 [R8.64], R10 ;  /* 0x0000000a08005986 */ /* 0x0001e8000c101506 */
[----:B------:R1:W-:Y:S01]  /*1f0a0*/  @P4 STG.E.U16 [R4.64], R6 ;  /* 0x0000000604004986 */ /* 0x0003e2000c101506 */
[----:B--2---:R-:W-:-:S02]  /*1f0b0*/  ISETP.LT.AND P2, PT, R22, c[0x0][0x17c], !P0 ;  /* 0x00005f0016007a0c */ /* 0x004fc40004741270 */
[----:B0-----:R-:W-:Y:S01]  /*1f0c0*/  LEA R8, P6, R2, R3, 0x1 ;  /* 0x0000000302087211 */ /* 0x001fe200078c08ff */
[----:B-1----:R-:W-:-:S03]  /*1f0d0*/  IMAD R5, R16, 0x2, R2 ;  /* 0x0000000210057824 */ /* 0x002fc600078e0202 */
[-C--:B------:R-:W-:Y:S02]  /*1f0e0*/  LEA.HI.X.SX32 R9, R2, R0.reuse, 0x1, P6 ;  /* 0x0000000002097211 */ /* 0x080fe400030f0eff */
[----:B------:R-:W-:Y:S02]  /*1f0f0*/  PRMT R6, R28, 0x7632, R6 ;  /* 0x000076321c067816 */ /* 0x000fe40000000006 */
[C---:B------:R-:W-:Y:S01]  /*1f100*/  LEA R4, P6, R5.reuse, R3, 0x1 ;  /* 0x0000000305047211 */ /* 0x040fe200078c08ff */
[----:B------:R-:W-:Y:S01]  /*1f110*/  IMAD R2, R16, 0x2, R5 ;  /* 0x0000000210027824 */ /* 0x000fe200078e0205 */
[----:B------:R-:W-:Y:S01]  /*1f120*/  PRMT R12, R6, 0x7632, R12 ;  /* 0x00007632060c7816 */ /* 0x000fe2000000000c */
[----:B------:R0:W-:Y:S01]  /*1f130*/  @P3 STG.E.U16 [R8.64], R6 ;  /* 0x0000000608003986 */ /* 0x0001e2000c101506 */
[----:B------:R-:W-:-:S05]  /*1f140*/  LEA.HI.X.SX32 R5, R5, R0, 0x1, P6 ;  /* 0x0000000005057211 */ /* 0x000fca00030f0eff */
[----:B------:R1:W-:Y:S01]  /*1f150*/  @P1 STG.E.U16 [R4.64], R12 ;  /* 0x0000000c04001986 */ /* 0x0003e2000c101506 */
[----:B---3--:R-:W-:-:S03]  /*1f160*/  ISETP.LT.AND P4, PT, R25, c[0x0][0x17c], !P0 ;  /* 0x00005f0019007a0c */ /* 0x008fc60004781270 */
[----:B------:R-:W2:Y:S04]  /*1f170*/  LDL.LU R25, [R1+0x240] ;  /* 0x0002400001197983 */ /* 0x000ea80000300800 */
[----:B------:R-:W3:Y:S01]  /*1f180*/  LDL.LU R22, [R1+0x244] ;  /* 0x0002440001167983 */ /* 0x000ee20000300800 */
[----:B----4-:R-:W-:-:S03]  /*1f190*/  ISETP.LT.AND P3, PT, R27, c[0x0][0x17c], !P0 ;  /* 0x00005f001b007a0c */ /* 0x010fc60004761270 */
[----:B------:R-:W4:Y:S04]  /*1f1a0*/  LDL R27, [R1+0xac] ;  /* 0x0000ac00011b7983 */ /* 0x000f280000100800 */
[----:B------:R-:W4:Y:S01]  /*1f1b0*/  LDL.LU R21, [R1+0x248] ;  /* 0x0002480001157983 */ /* 0x000f220000300800 */
[----:B------:R-:W-:-:S03]  /*1f1c0*/  ISETP.LT.AND P1, PT, R26, c[0x0][0x17c], !P0 ;  /* 0x00005f001a007a0c */ /* 0x000fc60004721270 */
[----:B------:R-:W4:Y:S04]  /*1f1d0*/  LDL R28, [R1+0x9c] ;  /* 0x00009c00011c7983 */ /* 0x000f280000100800 */
[----:B------:R-:W4:Y:S01]  /*1f1e0*/  LDL.LU R26, [R1+0x24c] ;  /* 0x00024c00011a7983 */ /* 0x000f220000300800 */
[-C--:B0-----:R-:W-:Y:S01]  /*1f1f0*/  LEA R8, P6, R2, R3.reuse, 0x1 ;  /* 0x0000000302087211 */ /* 0x081fe200078c08ff */
[----:B------:R-:W-:Y:S01]  /*1f200*/  IMAD R6, R16, 0x2, R2 ;  /* 0x0000000210067824 */ /* 0x000fe200078e0202 */
[----:B------:R-:W-:Y:S01]  /*1f210*/  ISETP.LT.AND P5, PT, R29, c[0x0][0x17c], !P0 ;  /* 0x00005f001d007a0c */ /* 0x000fe200047a1270 */
[----:B------:R-:W4:Y:S01]  /*1f220*/  LDL R23, [R1+0x14c] ;  /* 0x00014c0001177983 */ /* 0x000f220000100800 */
[----:B------:R-:W-:Y:S02]  /*1f230*/  PRMT R10, R10, 0x7632, R10 ;  /* 0x000076320a0a7816 */ /* 0x000fe4000000000a */
[----:B------:R-:W-:Y:S01]  /*1f240*/  LEA.HI.X.SX32 R9, R2, R0, 0x1, P6 ;  /* 0x0000000002097211 */ /* 0x000fe200030f0eff */
[----:B------:R-:W-:Y:S01]  /*1f250*/  IMAD R2, R16, 0x2, R6 ;  /* 0x0000000210027824 */ /* 0x000fe200078e0206 */
[----:B-1----:R-:W-:-:S02]  /*1f260*/  LEA R4, P6, R6, R3, 0x1 ;  /* 0x0000000306047211 */ /* 0x002fc400078c08ff */
[----:B------:R-:W-:Y:S01]  /*1f270*/  PRMT R14, R14, 0x7632, R14 ;  /* 0x000076320e0e7816 */ /* 0x000fe2000000000e */
[----:B------:R0:W-:Y:S01]  /*1f280*/  @P2 STG.E.U16 [R8.64], R10 ;  /* 0x0000000a08002986 */ /* 0x0001e2000c101506 */
[----:B------:R-:W-:Y:S01]  /*1f290*/  LEA.HI.X.SX32 R5, R6, R0, 0x1, P6 ;  /* 0x0000000006057211 */ /* 0x000fe200030f0eff */
[----:B------:R-:W-:Y:S01]  /*1f2a0*/  IMAD R6, R16, 0x2, R2 ;  /* 0x0000000210067824 */ /* 0x000fe200078e0202 */
[----:B------:R-:W-:-:S03]  /*1f2b0*/  PRMT R18, R18, 0x7632, R18 ;  /* 0x0000763212127816 */ /* 0x000fc60000000012 */
[----:B------:R1:W-:Y:S01]  /*1f2c0*/  @P5 STG.E.U16 [R4.64], R14 ;  /* 0x0000000e04005986 */ /* 0x0003e2000c101506 */
[-C--:B0-----:R-:W-:Y:S02]  /*1f2d0*/  LEA R8, P6, R2, R3.reuse, 0x1 ;  /* 0x0000000302087211 */ /* 0x081fe400078c08ff */
[----:B------:R-:W-:Y:S02]  /*1f2e0*/  ISETP.LT.AND P2, PT, R24, c[0x0][0x17c], !P0 ;  /* 0x00005f0018007a0c */ /* 0x000fe40004741270 */
[----:B------:R-:W4:Y:S01]  /*1f2f0*/  LDL.LU R24, [R1+0x250] ;  /* 0x0002500001187983 */ /* 0x000f220000300800 */
[-C--:B------:R-:W-:Y:S01]  /*1f300*/  LEA.HI.X.SX32 R9, R2, R0.reuse, 0x1, P6 ;  /* 0x0000000002097211 */ /* 0x080fe200030f0eff */
[----:B------:R-:W-:Y:S01]  /*1f310*/  IMAD R2, R16, 0x2, R6 ;  /* 0x0000000210027824 */ /* 0x000fe200078e0206 */
[CC--:B-1----:R-:W-:Y:S01]  /*1f320*/  LEA R4, P6, R6.reuse, R3.reuse, 0x1 ;  /* 0x0000000306047211 */ /* 0x0c2fe200078c08ff */
[----:B------:R-:W4:Y:S03]  /*1f330*/  LDL R29, [R1+0x17c] ;  /* 0x00017c00011d7983 */ /* 0x000f260000100800 */
[----:B------:R-:W-:Y:S01]  /*1f340*/  LEA.HI.X.SX32 R5, R6, R0, 0x1, P6 ;  /* 0x0000000006057211 */ /* 0x000fe200030f0eff */
[----:B------:R0:W-:Y:S02]  /*1f350*/  @P4 STG.E.U16 [R8.64], R18 ;  /* 0x0000001208004986 */ /* 0x0001e4000c101506 */
[----:B0-----:R-:W-:-:S04]  /*1f360*/  LEA R8, P6, R2, R3, 0x1 ;  /* 0x0000000302087211 */ /* 0x001fc800078c08ff */
[----:B------:R-:W-:Y:S02]  /*1f370*/  LEA.HI.X.SX32 R9, R2, R0, 0x1, P6 ;  /* 0x0000000002097211 */ /* 0x000fe400030f0eff */
[----:B--2---:R-:W-:Y:S02]  /*1f380*/  ISETP.LT.AND P5, PT, R25, c[0x0][0x17c], !P0 ;  /* 0x00005f0019007a0c */ /* 0x004fe400047a1270 */
[----:B------:R-:W2:Y:S01]  /*1f390*/  LDL.LU R25, [R1+0x254] ;  /* 0x0002540001197983 */ /* 0x000ea20000300800 */
[----:B---3--:R-:W-:-:S03]  /*1f3a0*/  ISETP.LT.AND P4, PT, R22, c[0x0][0x17c], !P0 ;  /* 0x00005f0016007a0c */ /* 0x008fc60004781270 */
[----:B------:R-:W3:Y:S04]  /*1f3b0*/  LDL R22, [R1+0x1ec] ;  /* 0x0001ec0001167983 */ /* 0x000ee80000100800 */
[----:B----4-:R0:W-:Y:S01]  /*1f3c0*/  @P3 STG.E.U16 [R4.64], R27 ;  /* 0x0000001b04003986 */ /* 0x0101e2000c101506 */
[----:B------:R-:W-:-:S03]  /*1f3d0*/  ISETP.LT.AND P3, PT, R21, c[0x0][0x17c], !P0 ;  /* 0x00005f0015007a0c */ /* 0x000fc60004761270 */
[----:B------:R1:W-:Y:S04]  /*1f3e0*/  @P1 STG.E.U16 [R8.64], R28 ;  /* 0x0000001c08001986 */ /* 0x0003e8000c101506 */
[----:B0-----:R-:W4:Y:S01]  /*1f3f0*/  LDL.LU R27, [R1+0x258] ;  /* 0x00025800011b7983 */ /* 0x001f220000300800 */
[----:B------:R-:W-:-:S03]  /*1f400*/  ISETP.LT.AND P1, PT, R26, c[0x0][0x17c], !P0 ;  /* 0x00005f001a007a0c */ /* 0x000fc60004721270 */
[----:B------:R-:W4:Y:S04]  /*1f410*/  LDL R20, [R1+0x1cc] ;  /* 0x0001cc0001147983 */ /* 0x000f280000100800 */
[----:B------:R-:W4:Y:S04]  /*1f420*/  LDL.LU R21, [R1+0x25c] ;  /* 0x00025c0001157983 */ /* 0x000f280000300800 */
[----:B------:R-:W4:Y:S01]  /*1f430*/  LDL R26, [R1+0x1bc] ;  /* 0x0001bc00011a7983 */ /* 0x000f220000100800 */
[----:B------:R-:W-:-:S03]  /*1f440*/  IMAD R6, R16, 0x2, R2 ;  /* 0x0000000210067824 */ /* 0x000fc600078e0202 */
[----:B-1----:R-:W4:Y:S01]  /*1f450*/  LDL.LU R28, [R1+0x260] ;  /* 0x00026000011c7983 */ /* 0x002f220000300800 */
        /* <DEDUP_REMOVED lines=9> */
[----:B------:R-:W4:Y:S04]  /*1f4f0*/  LDL R24, [R1+0x1ac] ;  /* 0x0001ac0001187983 */ /* 0x000f280000100800 */
[----:B------:R1:W-:Y:S01]  /*1f500*/  @P5 STG.E.U16 [R8.64], R29 ;  /* 0x0000001d08005986 */ /* 0x0003e2000c101506 */
[----:B0-----:R-:W-:-:S03]  /*1f510*/  LEA R4, P6, R6, R3, 0x1 ;  /* 0x0000000306047211 */ /* 0x001fc600078c08ff */
[----:B------:R-:W4:Y:S01]  /*1f520*/  LDL.LU R23, [R1+0x264] ;  /* 0x0002640001177983 */ /* 0x000f220000300800 */
[----:B------:R-:W-:Y:S01]  /*1f530*/  LEA.HI.X.SX32 R5, R6, R0, 0x1, P6 ;  /* 0x0000000006057211 */ /* 0x000fe200030f0eff */
[----:B------:R-:W-:Y:S01]  /*1f540*/  IMAD R6, R16, 0x2, R2 ;  /* 0x0000000210067824 */ /* 0x000fe200078e0202 */
[----:B-1----:R-:W-:-:S04]  /*1f550*/  LEA R8, P6, R2, R3, 0x1 ;  /* 0x0000000302087211 */ /* 0x002fc800078c08ff */
[----:B------:R-:W-:Y:S02]  /*1f560*/  LEA.HI.X.SX32 R9, R2, R0, 0x1, P6 ;  /* 0x0000000002097211 */ /* 0x000fe400030f0eff */
[----:B--2---:R-:W-:Y:S02]  /*1f570*/  ISETP.LT.AND P5, PT, R25, c[0x0][0x17c], !P0 ;  /* 0x00005f0019007a0c */ /* 0x004fe400047a1270 */
[----:B------:R-:W2:Y:S04]  /*1f580*/  LDL R25, [R1+0x1dc] ;  /* 0x0001dc0001197983 */ /* 0x000ea80000100800 */
[----:B---3--:R0:W-:Y:S04]  /*1f590*/  @P4 STG.E.U16 [R4.64], R22 ;  /* 0x0000001604004986 */ /* 0x0081e8000c101506 */
[----:B------:R-:W3:Y:S04]  /*1f5a0*/  LDL.LU R29, [R1+0x268] ;  /* 0x00026800011d7983 */ /* 0x000ee80000300800 */
[----:B------:R-:W3:Y:S01]  /*1f5b0*/  LDL.LU R18, [R1+0x18c] ;  /* 0x00018c0001127983 */ /* 0x000ee20000300800 */
[----:B0-----:R-:W-:-:S03]  /*1f5c0*/  LEA R4, P6, R6, R3, 0x1 ;  /* 0x0000000306047211 */ /* 0x001fc600078c08ff */
[----:B------:R-:W3:Y:S01]  /*1f5d0*/  LDL R22, [R1+0x19c] ;  /* 0x00019c0001167983 */ /* 0x000ee20000100800 */
[----:B----4-:R-:W-:Y:S02]  /*1f5e0*/  ISETP.LT.AND P4, PT, R27, c[0x0][0x17c], !P0 ;  /* 0x00005f001b007a0c */ /* 0x010fe40004781270 */
[----:B------:R-:W-:Y:S01]  /*1f5f0*/  LEA.HI.X.SX32 R5, R6, R0, 0x1, P6 ;  /* 0x0000000006057211 */ /* 0x000fe200030f0eff */
[----:B------:R-:W4:Y:S04]  /*1f600*/  LDL.LU R27, [R1+0x26c] ;  /* 0x00026c00011b7983 */ /* 0x000f280000300800 */
[----:B------:R-:W-:Y:S04]  /*1f610*/  @P3 STG.E.U16 [R8.64], R20 ;  /* 0x0000001408003986 */ /* 0x000fe8000c101506 */
[----:B------:R0:W-:Y:S04]  /*1f620*/  @P1 STG.E.U16 [R4.64], R26 ;  /* 0x0000001a04001986 */ /* 0x0001e8000c101506 */
[----:B0-----:R-:W4:Y:S01]  /*1f630*/  LDL.LU R26, [R1+0x270] ;  /* 0x00027000011a7983 */ /* 0x001f220000300800 */
[----:B------:R-:W-:-:S04]  /*1f640*/  IMAD R2, R16, 0x2, R6 ;  /* 0x0000000210027824 */ /* 0x000fc800078e0206 */
[----:B------:R-:W-:Y:S01]  /*1f650*/  IMAD R6, R16, 0x2, R2 ;  /* 0x0000000210067824 */ /* 0x000fe200078e0202 */
[-C--:B------:R-:W-:Y:S02]  /*1f660*/  LEA R8, P6, R2, R3.reuse, 0x1 ;  /* 0x0000000302087211 */ /* 0x080fe400078c08ff */
[----:B------:R-:W-:Y:S02]  /*1f670*/  ISETP.LT.AND P1, PT, R28, c[0x0][0x17c], !P0 ;  /* 0x00005f001c007a0c */ /* 0x000fe40004721270 */
[-C--:B------:R-:W-:Y:S01]  /*1f680*/  LEA.HI.X.SX32 R9, R2, R0.reuse, 0x1, P6 ;  /* 0x0000000002097211 */ /* 0x080fe200030f0eff */
[----:B------:R-:W4:Y:S01]  /*1f690*/  LDL R28, [R1+0x15c] ;  /* 0x00015c00011c7983 */ /* 0x000f220000100800 */
[----:B------:R-:W-:Y:S01]  /*1f6a0*/  LEA R4, P6, R6, R3, 0x1 ;  /* 0x0000000306047211 */ /* 0x000fe200078c08ff */
[----:B------:R-:W-:Y:S02]  /*1f6b0*/  IMAD R2, R16, 0x2, R6 ;  /* 0x0000000210027824 */ /* 0x000fe400078e0206 */
[----:B------:R0:W-:Y:S01]  /*1f6c0*/  @P2 STG.E.U16 [R8.64], R24 ;  /* 0x0000001808002986 */ /* 0x0001e2000c101506 */
[----:B------:R-:W-:Y:S01]  /*1f6d0*/  LEA.HI.X.SX32 R5, R6, R0, 0x1, P6 ;  /* 0x0000000006057211 */ /* 0x000fe200030f0eff */
[----:B------:R-:W-:Y:S01]  /*1f6e0*/  IMAD R6, R16, 0x2, R2 ;  /* 0x0000000210067824 */ /* 0x000fe200078e0202 */
[----:B------:R-:W-:-:S02]  /*1f6f0*/  ISETP.LT.AND P3, PT, R21, c[0x0][0x17c], !P0 ;  /* 0x00005f0015007a0c */ /* 0x000fc40004761270 */
[----:B------:R-:W-:Y:S01]  /*1f700*/  ISETP.LT.AND P2, PT, R23, c[0x0][0x17c], !P0 ;  /* 0x00005f0017007a0c */ /* 0x000fe20004741270 */
[----:B0-----:R-:W4:Y:S01]  /*1f710*/  LDL.LU R24, [R1+0x274] ;  /* 0x0002740001187983 */ /* 0x001f220000300800 */
[----:B------:R-:W-:-:S03]  /*1f720*/  LEA R8, P6, R2, R3, 0x1 ;  /* 0x0000000302087211 */ /* 0x000fc600078c08ff */
[----:B------:R-:W4:Y:S01]  /*1f730*/  LDL R21, [R1+0x16c] ;  /* 0x00016c0001157983 */ /* 0x000f220000100800 */
[----:B------:R-:W-:-:S03]  /*1f740*/  LEA.HI.X.SX32 R9, R2, R0, 0x1, P6 ;  /* 0x0000000002097211 */ /* 0x000fc600030f0eff */
[----:B--2---:R0:W-:Y:S01]  /*1f750*/  @P5 STG.E.U16 [R4.64], R25 ;  /* 0x0000001904005986 */ /* 0x0041e2000c101506 */
[----:B---3--:R-:W-:-:S03]  /*1f760*/  ISETP.LT.AND P5, PT, R29, c[0x0][0x17c], !P0 ;  /* 0x00005f001d007a0c */ /* 0x008fc600047a1270 */
[----:B0-----:R-:W2:Y:S01]  /*1f770*/  LDL.LU R25, [R1+0x278] ;  /* 0x0002780001197983 */ /* 0x001ea20000300800 */
[----:B------:R-:W-:-:S03]  /*1f780*/  LEA R4, P6, R6, R3, 0x1 ;  /* 0x0000000306047211 */ /* 0x000fc600078c08ff */
[----:B------:R-:W3:Y:S01]  /*1f790*/  LDL R23, [R1+0x13c] ;  /* 0x00013c0001177983 */ /* 0x000ee20000100800 */
[----:B------:R-:W-:-:S03]  /*1f7a0*/  LEA.HI.X.SX32 R5, R6, R0, 0x1, P6 ;  /* 0x0000000006057211 */ /* 0x000fc600030f0eff */
[----:B------:R-:W3:Y:S04]  /*1f7b0*/  LDL.LU R29, [R1+0x27c] ;  /* 0x00027c00011d7983 */ /* 0x000ee80000300800 */
[----:B------:R0:W-:Y:S01]  /*1f7c0*/  @P4 STG.E.U16 [R8.64], R22 ;  /* 0x0000001608004986 */ /* 0x0001e2000c101506 */
[----:B----4-:R-:W-:-:S03]  /*1f7d0*/  ISETP.LT.AND P4, PT, R27, c[0x0][0x17c], !P0 ;  /* 0x00005f001b007a0c */ /* 0x010fc60004781270 */
[----:B------:R-:W4:Y:S04]  /*1f7e0*/  LDL R17, [R1+0x12c] ;  /* 0x00012c0001117983 */ /* 0x000f280000100800 */
[----:B------:R-:W4:Y:S04]  /*1f7f0*/  LDL.LU R27, [R1+0x280] ;  /* 0x00028000011b7983 */ /* 0x000f280000300800 */
[----:B------:R1:W-:Y:S04]  /*1f800*/  @P3 STG.E.U16 [R4.64], R18 ;  /* 0x0000001204003986 */ /* 0x0003e8000c101506 */
[----:B0-----:R-:W4:Y:S01]  /*1f810*/  LDL.LU R22, [R1+0x11c] ;  /* 0x00011c0001167983 */ /* 0x001f220000300800 */
[----:B------:R-:W-:-:S03]  /*1f820*/  ISETP.LT.AND P3, PT, R26, c[0x0][0x17c], !P0 ;  /* 0x00005f001a007a0c */ /* 0x000fc60004761270 */
[----:B------:R-:W4:Y:S01]  /*1f830*/  LDL.LU R26, [R1+0x284] ;  /* 0x00028400011a7983 */ /* 0x000f220000300800 */
[----:B------:R-:W-:-:S03]  /*1f840*/  IMAD R2, R16, 0x2, R6 ;  /* 0x0000000210027824 */ /* 0x000fc600078e0206 */
[----:B------:R-:W4:Y:S01]  /*1f850*/  LDL.LU R20, [R1+0x10c] ;  /* 0x00010c0001147983 */ /* 0x000f220000300800 */
[----:B------:R-:W-:Y:S01]  /*1f860*/  IMAD R6, R16, 0x2, R2 ;  /* 0x0000000210067824 */ /* 0x000fe200078e0202 */
[----:B------:R-:W-:-:S04]  /*1f870*/  LEA R8, P6, R2, R3, 0x1 ;  /* 0x0000000302087211 */ /* 0x000fc800078c08ff */
[----:B------:R-:W-:Y:S01]  /*1f880*/  LEA.HI.X.SX32 R9, R2, R0, 0x1, P6 ;  /* 0x0000000002097211 */ /* 0x000fe200030f0eff */
[----:B------:R-:W-:Y:S01]  /*1f890*/  IMAD R2, R16, 0x2, R6 ;  /* 0x0000000210027824 */ /* 0x000fe200078e0206 */
[----:B-1----:R-:W-:-:S03]  /*1f8a0*/  LEA R4, P6, R6, R3, 0x1 ;  /* 0x0000000306047211 */ /* 0x002fc600078c08ff */
[----:B------:R0:W-:Y:S01]  /*1f8b0*/  @P1 STG.E.U16 [R8.64], R28 ;  /* 0x0000001c08001986 */ /* 0x0001e2000c101506 */
[-C--:B------:R-:W-:Y:S01]  /*1f8c0*/  LEA.HI.X.SX32 R5, R6, R0.reuse, 0x1, P6 ;  /* 0x0000000006057211 */ /* 0x080fe200030f0eff */
[----:B------:R-:W-:Y:S01]  /*1f8d0*/  IMAD R6, R16, 0x2, R2 ;  /* 0x0000000210067824 */ /* 0x000fe200078e0202 */
[----:B0-----:R-:W-:Y:S02]  /*1f8e0*/  LEA R8, P6, R2, R3, 0x1 ;  /* 0x0000000302087211 */ /* 0x001fe400078c08ff */
[----:B------:R-:W-:Y:S02]  /*1f8f0*/  ISETP.LT.AND P1, PT, R24, c[0x0][0x17c], !P0 ;  /* 0x00005f0018007a0c */ /* 0x000fe40004721270 */
[----:B------:R-:W4:Y:S01]  /*1f900*/  LDL.LU R24, [R1+0x288] ;  /* 0x0002880001187983 */ /* 0x000f220000300800 */
[----:B------:R-:W-:-:S03]  /*1f910*/  LEA.HI.X.SX32 R9, R2, R0, 0x1, P6 ;  /* 0x0000000002097211 */ /* 0x000fc600030f0eff */
[----:B------:R-:W4:Y:S01]  /*1f920*/  LDL.LU R28, [R1+0xfc] ;  /* 0x0000fc00011c7983 */ /* 0x000f220000300800 */
[----:B------:R-:W-:-:S03]  /*1f930*/  IMAD R2, R16, 0x2, R6 ;  /* 0x0000000210027824 */ /* 0x000fc600078e0206 */
[----:B------:R0:W-:Y:S02]  /*1f940*/  @P2 STG.E.U16 [R4.64], R21 ;  /* 0x0000001504002986 */ /* 0x0001e4000c101506 */
[----:B0-----:R-:W-:-:S04]  /*1f950*/  LEA R4, P6, R6, R3, 0x1 ;  /* 0x0000000306047211 */ /* 0x001fc800078c08ff */
[----:B------:R-:W-:Y:S02]  /*1f960*/  LEA.HI.X.SX32 R5, R6, R0, 0x1, P6 ;  /* 0x0000000006057211 */ /* 0x000fe400030f0eff */
[----:B--2---:R-:W-:Y:S02]  /*1f970*/  ISETP.LT.AND P2, PT, R25, c[0x0][0x17c], !P0 ;  /* 0x00005f0019007a0c */ /* 0x004fe40004741270 */
[----:B------:R-:W2:Y:S04]  /*1f980*/  LDL.LU R25, [R1+0x28c] ;  /* 0x00028c0001197983 */ /* 0x000ea80000300800 */
[----:B---3--:R0:W-:Y:S01]  /*1f990*/  @P5 STG.E.U16 [R8.64], R23 ;  /* 0x0000001708005986 */ /* 0x0081e2000c101506 */
[----:B------:R-:W-:-:S03]  /*1f9a0*/  ISETP.LT.AND P5, PT, R29, c[0x0][0x17c], !P0 ;  /* 0x00005f001d007a0c */ /* 0x000fc600047a1270 */
[----:B0-----:R-:W3:Y:S01]  /*1f9b0*/  LDL R23, [R1+0xbc] ;  /* 0x0000bc0001177983 */ /* 0x001ee20000100800 */
[----:B------:R-:W-:-:S03]  /*1f9c0*/  LEA R8, P6, R2, R3, 0x1 ;  /* 0x0000000302087211 */ /* 0x000fc600078c08ff */
[----:B------:R-:W3:Y:S01]  /*1f9d0*/  LDL.LU R29, [R1+0x290] ;  /* 0x00029000011d7983 */ /* 0x000ee20000300800 */
[----:B------:R-:W-:-:S03]  /*1f9e0*/  LEA.HI.X.SX32 R9, R2, R0, 0x1, P6 ;  /* 0x0000000002097211 */ /* 0x000fc600030f0eff */
[----:B------:R-:W3:Y:S04]  /*1f9f0*/  LDL.LU R21, [R1+0xec] ;  /* 0x0000ec0001157983 */ /* 0x000ee80000300800 */
[----:B----4-:R0:W-:Y:S01]  /*1fa00*/  @P4 STG.E.U16 [R4.64], R17 ;  /* 0x0000001104004986 */ /* 0x0101e2000c101506 */
[----:B------:R-:W-:-:S03]  /*1fa10*/  ISETP.LT.AND P4, PT, R27, c[0x0][0x17c], !P0 ;  /* 0x00005f001b007a0c */ /* 0x000fc60004781270 */
[----:B------:R-:W4:Y:S04]  /*1fa20*/  LDL.LU R27, [R1+0x294] ;  /* 0x00029400011b7983 */ /* 0x000f280000300800 */
[----:B------:R-:W4:Y:S04]  /*1fa30*/  LDL.LU R14, [R1+0xdc] ;  /* 0x0000dc00010e7983 */ /* 0x000f280000300800 */
[----:B------:R1:W-:Y:S01]  /*1fa40*/  @P3 STG.E.U16 [R8.64], R22 ;  /* 0x0000001608003986 */ /* 0x0003e2000c101506 */
[----:B------:R-:W-:-:S03]  /*1fa50*/  ISETP.LT.AND P3, PT, R26, c[0x0][0x17c], !P0 ;  /* 0x00005f001a007a0c */ /* 0x000fc60004761270 */
[----:B------:R-:W4:Y:S01]  /*1fa60*/  LDL.LU R26, [R1+0x298] ;  /* 0x00029800011a7983 */ /* 0x000f220000300800 */
[----:B------:R-:W-:-:S03]  /*1fa70*/  IMAD R6, R16, 0x2, R2 ;  /* 0x0000000210067824 */ /* 0x000fc600078e0202 */
[----:B0-----:R-:W4:Y:S01]  /*1fa80*/  LDL.LU R17, [R1+0xcc] ;  /* 0x0000cc0001117983 */ /* 0x001f220000300800 */
[----:B------:R-:W-:Y:S01]  /*1fa90*/  IMAD R2, R16, 0x2, R6 ;  /* 0x0000000210027824 */ /* 0x000fe200078e0206 */
[----:B------:R-:W-:-:S04]  /*1faa0*/  LEA R4, P6, R6, R3, 0x1 ;  /* 0x0000000306047211 */ /* 0x000fc800078c08ff */
[----:B------:R-:W-:Y:S01]  /*1fab0*/  LEA.HI.X.SX32 R5, R6, R0, 0x1, P6 ;  /* 0x0000000006057211 */ /* 0x000fe200030f0eff */
[----:B------:R-:W-:Y:S01]  /*1fac0*/  IMAD R6, R16, 0x2, R2 ;  /* 0x0000000210067824 */ /* 0x000fe200078e0202 */
[----:B-1----:R-:W-:-:S03]  /*1fad0*/  LEA R8, P6, R2, R3, 0x1 ;  /* 0x0000000302087211 */ /* 0x002fc600078c08ff */
[----:B------:R0:W-:Y:S01]  /*1fae0*/  @P1 STG.E.U16 [R4.64], R20 ;  /* 0x0000001404001986 */ /* 0x0001e2000c101506 */
[----:B------:R-:W-:Y:S01]  /*1faf0*/  LEA.HI.X.SX32 R9, R2, R0, 0x1, P6 ;  /* 0x0000000002097211 */ /* 0x000fe200030f0eff */
[----:B------:R-:W-:-:S04]  /*1fb00*/  IMAD R2, R16, 0x2, R6 ;  /* 0x0000000210027824 */ /* 0x000fc800078e0206 */
[----:B------:R1:W-:Y:S01]  /*1fb10*/  @P2 STG.E.U16 [R8.64], R28 ;  /* 0x0000001c08002986 */ /* 0x0003e2000c101506 */
[----:B0-----:R-:W-:-:S04]  /*1fb20*/  LEA R4, P6, R6, R3, 0x1 ;  /* 0x0000000306047211 */ /* 0x001fc800078c08ff */
[----:B------:R-:W-:Y:S01]  /*1fb30*/  LEA.HI.X.SX32 R5, R6, R0, 0x1, P6 ;  /* 0x0000000006057211 */ /* 0x000fe200030f0eff */
[----:B------:R-:W-:Y:S01]  /*1fb40*/  IMAD R6, R16, 0x2, R2 ;  /* 0x0000000210067824 */ /* 0x000fe200078e0202 */
[----:B-1----:R-:W-:-:S04]  /*1fb50*/  LEA R8, P6, R2, R3, 0x1 ;  /* 0x0000000302087211 */ /* 0x002fc800078c08ff */
[----:B------:R-:W-:Y:S01]  /*1fb60*/  LEA.HI.X.SX32 R9, R2, R0, 0x1, P6 ;  /* 0x0000000002097211 */ /* 0x000fe200030f0eff */
[----:B------:R-:W-:Y:S01]  /*1fb70*/  IMAD R2, R16, 0x2, R6 ;  /* 0x0000000210027824 */ /* 0x000fe200078e0206 */
[----:B------:R-:W-:Y:S02]  /*1fb80*/  ISETP.LT.AND P1, PT, R24, c[0x0][0x17c], !P0 ;  /* 0x00005f0018007a0c */ /* 0x000fe40004721270 */
[----:B------:R-:W4:Y:S01]  /*1fb90*/  LDL.LU R24, [R1+0x5c] ;  /* 0x00005c0001187983 */ /* 0x000f220000300800 */
[----:B--2---:R-:W-:-:S03]  /*1fba0*/  ISETP.LT.AND P2, PT, R25, c[0x0][0x17c], !P0 ;  /* 0x00005f0019007a0c */ /* 0x004fc60004741270 */
[----:B------:R-:W2:Y:S04]  /*1fbb0*/  LDL.LU R25, [R1+0x2c] ;  /* 0x00002c0001197983 */ /* 0x000ea80000300800 */
[----:B---3--:R0:W-:Y:S04]  /*1fbc0*/  @P5 STG.E.U16 [R4.64], R23 ;  /* 0x0000001704005986 */ /* 0x0081e8000c101506 */
[----:B------:R1:W-:Y:S01]  /*1fbd0*/  @P4 STG.E.U16 [R8.64], R21 ;  /* 0x0000001508004986 */ /* 0x0003e2000c101506 */
[----:B0-----:R-:W-:-:S03]  /*1fbe0*/  LEA R4, P6, R6, R3, 0x1 ;  /* 0x0000000306047211 */ /* 0x001fc600078c08ff */
[----:B------:R-:W3:Y:S01]  /*1fbf0*/  LDL.LU R23, [R1+0x8c] ;  /* 0x00008c0001177983 */ /* 0x000ee20000300800 */
[----:B------:R-:W-:Y:S01]  /*1fc00*/  LEA.HI.X.SX32 R5, R6, R0, 0x1, P6 ;  /* 0x0000000006057211 */ /* 0x000fe200030f0eff */
[----:B------:R-:W-:Y:S01]  /*1fc10*/  IMAD R6, R16, 0x2, R2 ;  /* 0x0000000210067824 */ /* 0x000fe200078e0202 */
[----:B-1----:R-:W-:-:S03]  /*1fc20*/  LEA R8, P6, R2, R3, 0x1 ;  /* 0x0000000302087211 */ /* 0x002fc600078c08ff */
[----:B----4-:R0:W-:Y:S01]  /*1fc30*/  @P3 STG.E.U16 [R4.64], R14 ;  /* 0x0000000e04003986 */ /* 0x0101e2000c101506 */
[----:B------:R-:W-:Y:S02]  /*1fc40*/  ISETP.LT.AND P5, PT, R29, c[0x0][0x17c], !P0 ;  /* 0x00005f001d007a0c */ /* 0x000fe400047a1270 */
[----:B------:R-:W-:Y:S01]  /*1fc50*/  LEA.HI.X.SX32 R9, R2, R0, 0x1, P6 ;  /* 0x0000000002097211 */ /* 0x000fe200030f0eff */
[----:B------:R-:W4:Y:S01]  /*1fc60*/  LDL.LU R29, [R1+0x6c] ;  /* 0x00006c00011d7983 */ /* 0x000f220000300800 */
[----:B------:R-:W-:Y:S01]  /*1fc70*/  ISETP.LT.AND P4, PT, R27, c[0x0][0x17c], !P0 ;  /* 0x00005f001b007a0c */ /* 0x000fe20004781270 */
[----:B------:R-:W-:Y:S01]  /*1fc80*/  IMAD R2, R16, 0x2, R6 ;  /* 0x0000000210027824 */ /* 0x000fe200078e0206 */
[----:B------:R-:W-:Y:S01]  /*1fc90*/  ISETP.LT.AND P3, PT, R26, c[0x0][0x17c], !P0 ;  /* 0x00005f001a007a0c */ /* 0x000fe20004761270 */
[----:B------:R-:W2:Y:S01]  /*1fca0*/  LDL.LU R27, [R1+0x4c] ;  /* 0x00004c00011b7983 */ /* 0x000ea20000300800 */
[----:B0-----:R-:W-:-:S03]  /*1fcb0*/  LEA R4, P6, R6, R3, 0x1 ;  /* 0x0000000306047211 */ /* 0x001fc600078c08ff */
[----:B------:R-:W2:Y:S01]  /*1fcc0*/  LDL.LU R26, [R1+0xc] ;  /* 0x00000c00011a7983 */ /* 0x000ea20000300800 */
[----:B------:R-:W-:-:S03]  /*1fcd0*/  LEA.HI.X.SX32 R5, R6, R0, 0x1, P6 ;  /* 0x0000000006057211 */ /* 0x000fc600030f0eff */
[----:B------:R-:W2:Y:S04]  /*1fce0*/  LDL.LU R6, [R1+0x29c] ;  /* 0x00029c0001067983 */ /* 0x000ea80000300800 */
[----:B------:R0:W-:Y:S02]  /*1fcf0*/  @P1 STG.E.U16 [R8.64], R17 ;  /* 0x0000001108001986 */ /* 0x0001e4000c101506 */
[----:B0-----:R-:W-:-:S04]  /*1fd00*/  LEA R8, P6, R2, R3, 0x1 ;  /* 0x0000000302087211 */ /* 0x001fc800078c08ff */
[----:B------:R-:W-:Y:S02]  /*1fd10*/  LEA.HI.X.SX32 R9, R2, R0, 0x1, P6 ;  /* 0x0000000002097211 */ /* 0x000fe400030f0eff */
[----:B--2---:R-:W-:Y:S01]  /*1fd20*/  ISETP.LT.AND P1, PT, R6, c[0x0][0x17c], !P0 ;  /* 0x00005f0006007a0c */ /* 0x004fe20004721270 */
[----:B------:R-:W-:Y:S02]  /*1fd30*/  IMAD R6, R16, 0x2, R2 ;  /* 0x0000000210067824 */ /* 0x000fe400078e0202 */
        /* <DEDUP_REMOVED lines=9> */
[----:B------:R-:W-:Y:S01]  /*1fdd0*/  LEA.HI.X.SX32 R9, R2, R0, 0x1, P6 ;  /* 0x0000000002097211 */ /* 0x000fe200030f0eff */
[----:B---3--:R0:W-:Y:S04]  /*1fde0*/  @P4 STG.E.U16 [R4.64], R23 ;  /* 0x0000001704004986 */ /* 0x0081e8000c101506 */
[----:B----4-:R1:W-:Y:S01]  /*1fdf0*/  @P3 STG.E.U16 [R8.64], R29 ;  /* 0x0000001d08003986 */ /* 0x0103e2000c101506 */
[----:B------:R-:W-:Y:S02]  /*1fe00*/  ISETP.LT.AND P3, PT, R7, c[0x0][0x17c], !P0 ;  /* 0x00005f0007007a0c */ /* 0x000fe40004761270 */
[----:B--2---:R-:W-:Y:S01]  /*1fe10*/  ISETP.LT.AND P5, PT, R6, c[0x0][0x17c], !P0 ;  /* 0x00005f0006007a0c */ /* 0x004fe200047a1270 */
[----:B------:R-:W-:Y:S02]  /*1fe20*/  IMAD R6, R16, 0x2, R2 ;  /* 0x0000000210067824 */ /* 0x000fe400078e0202 */
[----:B------:R-:W2:Y:S04]  /*1fe30*/  LDL.LU R2, [R1+0x2a8] ;  /* 0x0002a80001027983 */ /* 0x000ea80000300800 */
[----:B------:R-:W3:Y:S01]  /*1fe40*/  LDL.LU R7, [R1+0x730] ;  /* 0x0007300001077983 */ /* 0x000ee20000300800 */
[----:B0-----:R-:W-:-:S04]  /*1fe50*/  LEA R4, P6, R6, R3, 0x1 ;  /* 0x0000000306047211 */ /* 0x001fc800078c08ff */
[----:B------:R-:W-:-:S05]  /*1fe60*/  LEA.HI.X.SX32 R5, R6, R0, 0x1, P6 ;  /* 0x0000000006057211 */ /* 0x000fca00030f0eff */
[----:B------:R0:W-:Y:S01]  /*1fe70*/  @P1 STG.E.U16 [R4.64], R27 ;  /* 0x0000001b04001986 */ /* 0x0001e2000c101506 */
[----:B------:R-:W-:-:S03]  /*1fe80*/  ISETP.LT.AND P1, PT, R11, c[0x0][0x17c], !P0 ;  /* 0x00005f000b007a0c */ /* 0x000fc60004721270 */
[----:B------:R-:W4:Y:S01]  /*1fe90*/  LDL.LU R11, [R1+0x72c] ;  /* 0x00072c00010b7983 */ /* 0x000f220000300800 */
[----:B--2---:R-:W-:Y:S01]  /*1fea0*/  ISETP.LT.AND P4, PT, R2, c[0x0][0x17c], !P0 ;  /* 0x00005f0002007a0c */ /* 0x004fe20004781270 */
[----:B------:R-:W-:-:S04]  /*1feb0*/  IMAD R2, R16, 0x2, R6 ;  /* 0x0000000210027824 */ /* 0x000fc800078e0206 */
[----:B------:R-:W-:Y:S01]  /*1fec0*/  IMAD R6, R16, 0x2, R2 ;  /* 0x0000000210067824 */ /* 0x000fe200078e0202 */
[----:B-1----:R-:W-:-:S04]  /*1fed0*/  LEA R8, P6, R2, R3, 0x1 ;  /* 0x0000000302087211 */ /* 0x002fc800078c08ff */
[----:B------:R-:W-:Y:S01]  /*1fee0*/  LEA.HI.X.SX32 R9, R2, R0, 0x1, P6 ;  /* 0x0000000002097211 */ /* 0x000fe200030f0eff */
[----:B------:R-:W-:Y:S01]  /*1fef0*/  IMAD R2, R16, 0x2, R6 ;  /* 0x0000000210027824 */ /* 0x000fe200078e0206 */
[----:B0-----:R-:W-:-:S03]  /*1ff00*/  LEA R4, P6, R6, R3, 0x1 ;  /* 0x0000000306047211 */ /* 0x001fc600078c08ff */
[----:B------:R0:W-:Y:S01]  /*1ff10*/  @P2 STG.E.U16 [R8.64], R26 ;  /* 0x0000001a08002986 */ /* 0x0001e2000c101506 */
[----:B------:R-:W-:Y:S01]  /*1ff20*/  LEA.HI.X.SX32 R5, R6, R0, 0x1, P6 ;  /* 0x0000000006057211 */ /* 0x000fe200030f0eff */
[----:B------:R-:W-:Y:S01]  /*1ff30*/  IMAD R6, R16, 0x2, R2 ;  /* 0x0000000210067824 */ /* 0x000fe200078e0202 */
[----:B------:R-:W-:Y:S02]  /*1ff40*/  ISETP.LT.AND P2, PT, R15, c[0x0][0x17c], !P0 ;  /* 0x00005f000f007a0c */ /* 0x000fe40004741270 */
[----:B------:R-:W2:Y:S01]  /*1ff50*/  LDL.LU R15, [R1+0x728] ;  /* 0x00072800010f7983 */ /* 0x000ea20000300800 */
[----:B0-----:R-:W-:-:S03]  /*1ff60*/  LEA R8, P6, R2, R3, 0x1 ;  /* 0x0000000302087211 */ /* 0x001fc600078c08ff */
[----:B---3--:R0:W-:Y:S01]  /*1ff70*/  @P5 STG.E.U16 [R4.64], R7 ;  /* 0x0000000704005986 */ /* 0x0081e2000c101506 */
[----:B------:R-:W-:Y:S01]  /*1ff80*/  LEA.HI.X.SX32 R9, R2, R0, 0x1, P6 ;  /* 0x0000000002097211 */ /* 0x000fe200030f0eff */
[----:B------:R-:W-:Y:S01]  /*1ff90*/  IMAD R2, R16, 0x2, R6 ;  /* 0x0000000210027824 */ /* 0x000fe200078e0206 */
[----:B------:R-:W-:Y:S02]  /*1ffa0*/  ISETP.LT.AND P5, PT, R19, c[0x0][0x17c], !P0 ;  /* 0x00005f0013007a0c */ /* 0x000fe400047a1270 */
[----:B------:R-:W3:Y:S01]  /*1ffb0*/  LDL.LU R19, [R1+0x724] ;  /* 0x0007240001137983 */ /* 0x000ee20000300800 */
[----:B0-----:R-:W-:-:S04]  /*1ffc0*/  LEA R4, P6, R6, R3, 0x1 ;  /* 0x0000000306047211 */ /* 0x001fc800078c08ff */
[----:B------:R-:W-:Y:S02]  /*1ffd0*/  LEA.HI.X.SX32 R5, R6, R0, 0x1, P6 ;  /* 0x0000000006057211 */ /* 0x000fe400030f0eff */
[----:B------:R-:W3:Y:S04]  /*1ffe0*/  LDL.LU R6, [R1+0x2bc] ;  /* 0x0002bc0001067983 */ /* 0x000ee80000300800 */
[----:B----4-:R0:W-:Y:S02]  /*1fff0*/  @P4 STG.E.U16 [R8.64], R11 ;  /* 0x0000000b08004986 */ /* 0x0101e4000c101506 */
[----:B0-----:R-:W-:-:S04]  /*20000*/  LEA R8, P6, R2, R3, 0x1 ;  /* 0x0000000302087211 */ /* 0x001fc800078c08ff */
[----:B------:R-:W-:Y:S01]  /*20010*/  LEA.HI.X.SX32 R9, R2, R0, 0x1, P6 ;  /* 0x0000000002097211 */ /* 0x000fe200030f0eff */
[----:B--2---:R0:W-:Y:S01]  /*20020*/  @P3 STG.E.U16 [R4.64], R15 ;  /* 0x0000000f04003986 */ /* 0x0041e2000c101506 */
[----:B---3--:R-:W-:Y:S01]  /*20030*/  ISETP.LT.AND P4, PT, R6, c[0x0][0x17c], !P0 ;  /* 0x00005f0006007a0c */ /* 0x008fe20004781270 */
[----:B------:R-:W-:Y:S02]  /*20040*/  IMAD R6, R16, 0x2, R2 ;  /* 0x0000000210067824 */ /* 0x000fe400078e0202 */
[----:B------:R-:W2:Y:S04]  /*20050*/  LDL.LU R2, [R1+0x2c0] ;  /* 0x0002c00001027983 */ /* 0x000ea80000300800 */
[----:B0-----:R-:W3:Y:S01]  /*20060*/  LDL.LU R5, [R1+0x2c4] ;  /* 0x0002c40001057983 */ /* 0x001ee20000300800 */
[----:B------:R-:W-:-:S03]  /*20070*/  LEA R4, P6, R6, R3, 0x1 ;  /* 0x0000000306047211 */ /* 0x000fc600078c08ff */
[----:B------:R0:W-:Y:S01]  /*20080*/  @P1 STG.E.U16 [R8.64], R19 ;  /* 0x0000001308001986 */ /* 0x0001e2000c101506 */
[----:B--2---:R-:W-:Y:S01]  /*20090*/  ISETP.LT.AND P3, PT, R2, c[0x0][0x17c], !P0 ;  /* 0x00005f0002007a0c */ /* 0x004fe20004761270 */
[----:B------:R-:W-:Y:S01]  /*200a0*/  IMAD R2, R16, 0x2, R6 ;  /* 0x0000000210027824 */ /* 0x000fe200078e0206 */
[----:B---3--:R-:W-:Y:S02]  /*200b0*/  ISETP.LT.AND P1, PT, R5, c[0x0][0x17c], !P0 ;  /* 0x00005f0005007a0c */ /* 0x008fe40004721270 */
[----:B------:R-:W-:Y:S02]  /*200c0*/  LEA.HI.X.SX32 R5, R6, R0, 0x1, P6 ;  /* 0x0000000006057211 */ /* 0x000fe400030f0eff */
[----:B------:R-:W2:Y:S04]  /*200d0*/  LDL.LU R6, [R1+0x9c] ;  /* 0x00009c0001067983 */ /* 0x000ea80000300800 */
[----:B0-----:R-:W3:Y:S01]  /*200e0*/  LDL.LU R9, [R1+0xac] ;  /* 0x0000ac0001097983 */ /* 0x001ee20000300800 */
[----:B------:R-:W-:-:S02]  /*200f0*/  LEA R8, P6, R2, R3, 0x1 ;  /* 0x0000000302087211 */ /* 0x000fc400078c08ff */
[----:B--2---:R-:W-:Y:S02]  /*20100*/  PRMT R7, R6, 0x7632, R7 ;  /* 0x0000763206077816 */ /* 0x004fe40000000007 */
[----:B---3--:R-:W-:Y:S01]  /*20110*/  PRMT R10, R9, 0x7632, R10 ;  /* 0x00007632090a7816 */ /* 0x008fe2000000000a */
[----:B------:R-:W-:Y:S01]  /*20120*/  IMAD R6, R16, 0x2, R2 ;  /* 0x0000000210067824 */ /* 0x000fe200078e0202 */
[----:B------:R-:W-:Y:S02]  /*20130*/  LEA.HI.X.SX32 R9, R2, R0, 0x1, P6 ;  /* 0x0000000002097211 */ /* 0x000fe400030f0eff */
[----:B------:R-:W2:Y:S04]  /*20140*/  LDL.LU R2, [R1+0x17c] ;  /* 0x00017c0001027983 */ /* 0x000ea80000300800 */
[----:B------:R0:W-:Y:S04]  /*20150*/  @P2 STG.E.U16 [R4.64], R10 ;  /* 0x0000000a04002986 */ /* 0x0001e8000c101506 */
[----:B0-----:R-:W3:Y:S04]  /*20160*/  LDL.LU R5, [R1+0x2c8] ;  /* 0x0002c80001057983 */ /* 0x001ee80000300800 */
[----:B------:R0:W-:Y:S01]  /*20170*/  @P5 STG.E.U16 [R8.64], R7 ;  /* 0x0000000708005986 */ /* 0x0001e2000c101506 */
[----:B---3--:R-:W-:-:S03]  /*20180*/  ISETP.LT.AND P2, PT, R5, c[0x0][0x17c], !P0 ;  /* 0x00005f0005007a0c */ /* 0x008fc60004741270 */
[----:B------:R-:W3:Y:S04]  /*20190*/  LDL.LU R5, [R1+0x2cc] ;  /* 0x0002cc0001057983 */ /* 0x000ee80000300800 */
[----:B0-----:R-:W4:Y:S01]  /*201a0*/  LDL.LU R8, [R1+0x14c] ;  /* 0x00014c0001087983 */ /* 0x001f220000300800 */
[----:B------:R-:W-:Y:S01]  /*201b0*/  LEA R4, P6, R6, R3, 0x1 ;  /* 0x0000000306047211 */ /* 0x000fe200078c08ff */
[--C-:B------:R-:W-:Y:S01]  /*201c0*/  IMAD R9, R16, 0x2, R6.reuse ;  /* 0x0000000210097824 */ /* 0x100fe200078e0206 */
[----:B---3--:R-:W-:Y:S02]  /*201d0*/  ISETP.LT.AND P5, PT, R5, c[0x0][0x17c], !P0 ;  /* 0x00005f0005007a0c */ /* 0x008fe400047a1270 */
[----:B------:R-:W-:Y:S02]  /*201e0*/  LEA.HI.X.SX32 R5, R6, R0, 0x1, P6 ;  /* 0x0000000006057211 */ /* 0x000fe400030f0eff */
[----:B----4-:R-:W-:-:S05]  /*201f0*/  PRMT R6, R8, 0x7632, R6 ;  /* 0x0000763208067816 */ /* 0x010fca0000000006 */
[----:B------:R0:W-:Y:S04]  /*20200*/  @P4 STG.E.U16 [R4.64], R6 ;  /* 0x0000000604004986 */ /* 0x0001e8000c101506 */
[----:B0-----:R-:W3:Y:S01]  /*20210*/  LDL.LU R5, [R1+0x2d0] ;  /* 0x0002d00001057983 */ /* 0x001ee20000300800 */
[C---:B------:R-:W-:Y:S02]  /*20220*/  LEA R8, P6, R9.reuse, R3, 0x1 ;  /* 0x0000000309087211 */ /* 0x040fe400078c08ff */
[----:B--2---:R-:W-:Y:S01]  /*20230*/  PRMT R7, R2, 0x7632, R7 ;  /* 0x0000763202077816 */ /* 0x004fe20000000007 */
[----:B------:R-:W-:Y:S01]  /*20240*/  IMAD R2, R16, 0x2, R9 ;  /* 0x0000000210027824 */ /* 0x000fe200078e0209 */
[----:B------:R-:W-:Y:S02]  /*20250*/  LEA.HI.X.SX32 R9, R9, R0, 0x1, P6 ;  /* 0x0000000009097211 */ /* 0x000fe400030f0eff */
[----:B---3--:R-:W-:-:S02]  /*20260*/  ISETP.LT.AND P4, PT, R5, c[0x0][0x17c], !P0 ;  /* 0x00005f0005007a0c */ /* 0x008fc40004781270 */
[----:B------:R-:W2:Y:S01]  /*20270*/  LDL.LU R5, [R1+0x2d4] ;  /* 0x0002d40001057983 */ /* 0x000ea20000300800 */
[-C--:B------:R-:W-:Y:S01]  /*20280*/  LEA R4, P6, R2, R3.reuse, 0x1 ;  /* 0x0000000302047211 */ /* 0x080fe200078c08ff */
[----:B------:R-:W-:Y:S02]  /*20290*/  IMAD R6, R16, 0x2, R2 ;  /* 0x0000000210067824 */ /* 0x000fe400078e0202 */
[----:B------:R0:W-:Y:S01]  /*202a0*/  @P3 STG.E.U16 [R8.64], R7 ;  /* 0x0000000708003986 */ /* 0x0001e2000c101506 */
[----:B--2---:R-:W-:Y:S02]  /*202b0*/  ISETP.LT.AND P3, PT, R5, c[0x0][0x17c], !P0 ;  /* 0x00005f0005007a0c */ /* 0x004fe40004761270 */
        /* <DEDUP_REMOVED lines=42> */
[----:B0-----:R-:W3:Y:S01]  /*20560*/  LDL.LU R5, [R1+0x2e8] ;  /* 0x0002e80001057983 */ /* 0x001ee20000300800 */
[----:B------:R-:W-:-:S02]  /*20570*/  LEA R4, P6, R6, R3, 0x1 ;  /* 0x0000000306047211 */ /* 0x000fc400078c08ff */
[----:B---3--:R-:W-:Y:S02]  /*20580*/  ISETP.LT.AND P3, PT, R5, c[0x0][0x17c], !P0 ;  /* 0x00005f0005007a0c */ /* 0x008fe40004761270 */
[----:B------:R-:W3:Y:S01]  /*20590*/  LDL.LU R5, [R1+0x2ec] ;  /* 0x0002ec0001057983 */ /* 0x000ee20000300800 */
[----:B------:R-:W-:-:S03]  /*205a0*/  PRMT R11, R18, 0x7632, R11 ;  /* 0x00007632120b7816 */ /* 0x000fc6000000000b */
[----:B------:R0:W-:Y:S02]  /*205b0*/  @P1 STG.E.U16 [R8.64], R7 ;  /* 0x0000000708001986 */ /* 0x0001e4000c101506 */
[----:B0-----:R-:W-:Y:S01]  /*205c0*/  IMAD R9, R16, 0x2, R6 ;  /* 0x0000000210097824 */ /* 0x001fe200078e0206 */
[----:B---3--:R-:W-:Y:S02]  /*205d0*/  ISETP.LT.AND P1, PT, R5, c[0x0][0x17c], !P0 ;  /* 0x00005f0005007a0c */ /* 0x008fe40004721270 */
[----:B------:R-:W-:Y:S02]  /*205e0*/  LEA.HI.X.SX32 R5, R6, R0, 0x1, P6 ;  /* 0x0000000006057211 */ /* 0x000fe400030f0eff */
[----:B------:R-:W3:Y:S04]  /*205f0*/  LDL.LU R6, [R1+0x2f0] ;  /* 0x0002f00001067983 */ /* 0x000ee80000300800 */
[----:B------:R-:W4:Y:S04]  /*20600*/  LDL.LU R18, [R1+0x300] ;  /* 0x0003000001127983 */ /* 0x000f280000300800 */
[----:B------:R0:W-:Y:S04]  /*20610*/  @P2 STG.E.U16 [R4.64], R11 ;  /* 0x0000000b04002986 */ /* 0x0001e8000c101506 */
[----:B0-----:R-:W4:Y:S01]  /*20620*/  LDL.LU R5, [R1+0x2f4] ;  /* 0x0002f40001057983 */ /* 0x001f220000300800 */
[----:B------:R-:W-:-:S02]  /*20630*/  LEA R8, P6, R9, R3, 0x1 ;  /* 0x0000000309087211 */ /* 0x000fc400078c08ff */
[----:B--2---:R-:W-:Y:S01]  /*20640*/  PRMT R7, R2, 0x7632, R7 ;  /* 0x0000763202077816 */ /* 0x004fe20000000007 */
[----:B------:R-:W-:Y:S01]  /*20650*/  IMAD R2, R16, 0x2, R9 ;  /* 0x0000000210027824 */ /* 0x000fe200078e0209 */
[----:B------:R-:W-:-:S04]  /*20660*/  LEA.HI.X.SX32 R9, R9, R0, 0x1, P6 ;  /* 0x0000000009097211 */ /* 0x000fc800030f0eff */
[-C--:B------:R-:W-:Y:S01]  /*20670*/  LEA R4, P6, R2, R3.reuse, 0x1 ;  /* 0x0000000302047211 */ /* 0x080fe200078c08ff */
[----:B------:R0:W-:Y:S01]  /*20680*/  @P5 STG.E.U16 [R8.64], R7 ;  /* 0x0000000708005986 */ /* 0x0001e2000c101506 */
[----:B---3--:R-:W-:Y:S01]  /*20690*/  ISETP.LT.AND P2, PT, R6, c[0x0][0x17c], !P0 ;  /* 0x00005f0006007a0c */ /* 0x008fe20004741270 */
[----:B------:R-:W-:Y:S01]  /*206a0*/  IMAD R6, R16, 0x2, R2 ;  /* 0x0000000210067824 */ /* 0x000fe200078e0202 */
[----:B----4-:R-:W-:Y:S02]  /*206b0*/  ISETP.LT.AND P5, PT, R5, c[0x0][0x17c], !P0 ;  /* 0x00005f0005007a0c */ /* 0x010fe400047a1270 */
[----:B------:R-:W-:Y:S02]  /*206c0*/  LEA.HI.X.SX32 R5, R2, R0, 0x1, P6 ;  /* 0x0000000002057211 */ /* 0x000fe400030f0eff */
[----:B------:R-:W2:Y:S04]  /*206d0*/  LDL.LU R2, [R1+0x13c] ;  /* 0x00013c0001027983 */ /* 0x000ea80000300800 */
[----:B0-----:R-:W3:Y:S01]  /*206e0*/  LDL.LU R9, [R1+0x16c] ;  /* 0x00016c0001097983 */ /* 0x001ee20000300800 */
[----:B------:R-:W-:-:S02]  /*206f0*/  LEA R8, P6, R6, R3, 0x1 ;  /* 0x0000000306087211 */ /* 0x000fc400078c08ff */
[----:B--2---:R-:W-:Y:S02]  /*20700*/  PRMT R12, R2, 0x7632, R12 ;  /* 0x00007632020c7816 */ /* 0x004fe4000000000c */
[----:B---3--:R-:W-:Y:S02]  /*20710*/  PRMT R10, R9, 0x7632, R10 ;  /* 0x00007632090a7816 */ /* 0x008fe4000000000a */
[----:B------:R-:W-:Y:S01]  /*20720*/  LEA.HI.X.SX32 R9, R6, R0, 0x1, P6 ;  /* 0x0000000006097211 */ /* 0x000fe200030f0eff */
[----:B------:R-:W-:Y:S02]  /*20730*/  IMAD R2, R16, 0x2, R6 ;  /* 0x0000000210027824 */ /* 0x000fe400078e0206 */
[----:B------:R-:W2:Y:S04]  /*20740*/  LDL.LU R6, [R1+0x2f8] ;  /* 0x0002f80001067983 */ /* 0x000ea80000300800 */
[----:B------:R0:W-:Y:S04]  /*20750*/  @P4 STG.E.U16 [R4.64], R10 ;  /* 0x0000000a04004986 */ /* 0x0001e8000c101506 */
[----:B------:R1:W-:Y:S04]  /*20760*/  @P3 STG.E.U16 [R8.64], R12 ;  /* 0x0000000c08003986 */ /* 0x0003e8000c101506 */
[----:B0-----:R-:W3:Y:S04]  /*20770*/  LDL.LU R5, [R1+0x2fc] ;  /* 0x0002fc0001057983 */ /* 0x001ee80000300800 */
[----:B-1----:R-:W4:Y:S01]  /*20780*/  LDL.LU R9, [R1+0x12c] ;  /* 0x00012c0001097983 */ /* 0x002f220000300800 */
[----:B------:R-:W-:-:S02]  /*20790*/  LEA R4, P6, R2, R3, 0x1 ;  /* 0x0000000302047211 */ /* 0x000fc400078c08ff */
[----:B------:R-:W-:Y:S02]  /*207a0*/  PRMT R11, R22, 0x7632, R11 ;  /* 0x00007632160b7816 */ /* 0x000fe4000000000b */
[----:B------:R-:W2:Y:S01]  /*207b0*/  LDL.LU R22, [R1+0x310] ;  /* 0x0003100001167983 */ /* 0x000ea20000300800 */
[----:B---3--:R-:W-:Y:S02]  /*207c0*/  ISETP.LT.AND P3, PT, R5, c[0x0][0x17c], !P0 ;  /* 0x00005f0005007a0c */ /* 0x008fe40004761270 */
[----:B------:R-:W-:Y:S02]  /*207d0*/  LEA.HI.X.SX32 R5, R2, R0, 0x1, P6 ;  /* 0x0000000002057211 */ /* 0x000fe400030f0eff */
[----:B----4-:R-:W-:-:S05]  /*207e0*/  PRMT R7, R9, 0x7632, R7 ;  /* 0x0000763209077816 */ /* 0x010fca0000000007 */
[----:B------:R0:W-:Y:S01]  /*207f0*/  @P1 STG.E.U16 [R4.64], R7 ;  /* 0x0000000704001986 */ /* 0x0001e2000c101506 */
[----:B------:R-:W-:-:S03]  /*20800*/  ISETP.LT.AND P1, PT, R18, c[0x0][0x17c], !P0 ;  /* 0x00005f0012007a0c */ /* 0x000fc60004721270 */
[----:B------:R-:W3:Y:S04]  /*20810*/  LDL.LU R18, [R1+0x314] ;  /* 0x0003140001127983 */ /* 0x000ee80000300800 */
[----:B0-----:R-:W4:Y:S01]  /*20820*/  LDL.LU R5, [R1+0x304] ;  /* 0x0003040001057983 */ /* 0x001f220000300800 */
[----:B--2---:R-:W-:Y:S01]  /*20830*/  ISETP.LT.AND P4, PT, R6, c[0x0][0x17c], !P0 ;  /* 0x00005f0006007a0c */ /* 0x004fe20004781270 */
[----:B------:R-:W-:-:S05]  /*20840*/  IMAD R6, R16, 0x2, R2 ;  /* 0x0000000210067824 */ /* 0x000fca00078e0202 */
[----:B------:R-:W-:Y:S01]  /*20850*/  LEA R8, P6, R6, R3, 0x1 ;  /* 0x0000000306087211 */ /* 0x000fe200078c08ff */
[----:B------:R-:W-:-:S03]  /*20860*/  IMAD R2, R16, 0x2, R6 ;  /* 0x0000000210027824 */ /* 0x000fc600078e0206 */
[----:B------:R-:W-:Y:S01]  /*20870*/  LEA.HI.X.SX32 R9, R6, R0, 0x1, P6 ;  /* 0x0000000006097211 */ /* 0x000fe200030f0eff */
[----:B------:R-:W-:Y:S01]  /*20880*/  IMAD R6, R16, 0x2, R2 ;  /* 0x0000000210067824 */ /* 0x000fe200078e0202 */
[----:B------:R-:W-:-:S03]  /*20890*/  LEA R4, P6, R2, R3, 0x1 ;  /* 0x0000000302047211 */ /* 0x000fc600078c08ff */
[----:B------:R0:W-:Y:S01]  /*208a0*/  @P2 STG.E.U16 [R8.64], R11 ;  /* 0x0000000b08002986 */ /* 0x0001e2000c101506 */
[----:B------:R-:W-:Y:S02]  /*208b0*/  PRMT R10, R20, 0x7632, R10 ;  /* 0x00007632140a7816 */ /* 0x000fe4000000000a */
[----:B------:R-:W-:Y:S01]  /*208c0*/  PRMT R12, R28, 0x7632, R12 ;  /* 0x000076321c0c7816 */ /* 0x000fe2000000000c */
[----:B------:R-:W2:Y:S04]  /*208d0*/  LDL.LU R20, [R1+0x318] ;  /* 0x0003180001147983 */ /* 0x000ea80000300800 */
[----:B------:R-:W2:Y:S01]  /*208e0*/  LDL.LU R28, [R1+0x320] ;  /* 0x00032000011c7983 */ /* 0x000ea20000300800 */
[----:B----4-:R-:W-:Y:S02]  /*208f0*/  ISETP.LT.AND P2, PT, R5, c[0x0][0x17c], !P0 ;  /* 0x00005f0005007a0c */ /* 0x010fe40004741270 */
[----:B------:R-:W-:-:S02]  /*20900*/  LEA.HI.X.SX32 R5, R2, R0, 0x1, P6 ;  /* 0x0000000002057211 */ /* 0x000fc400030f0eff */
[----:B0-----:R-:W-:Y:S01]  /*20910*/  LEA R8, P6, R6, R3, 0x1 ;  /* 0x0000000306087211 */ /* 0x001fe200078c08ff */
[----:B------:R-:W-:-:S03]  /*20920*/  IMAD R2, R16, 0x2, R6 ;  /* 0x0000000210027824 */ /* 0x000fc600078e0206 */
[----:B------:R-:W-:Y:S02]  /*20930*/  LEA.HI.X.SX32 R9, R6, R0, 0x1, P6 ;  /* 0x0000000006097211 */ /* 0x000fe400030f0eff */
[----:B------:R-:W4:Y:S04]  /*20940*/  LDL.LU R6, [R1+0x308] ;  /* 0x0003080001067983 */ /* 0x000f280000300800 */
[----:B------:R0:W-:Y:S04]  /*20950*/  @P5 STG.E.U16 [R4.64], R10 ;  /* 0x0000000a04005986 */ /* 0x0001e8000c101506 */
[----:B0-----:R-:W2:Y:S04]  /*20960*/  LDL.LU R10, [R1+0xbc] ;  /* 0x0000bc00010a7983 */ /* 0x001ea80000300800 */
[----:B------:R-:W3:Y:S01]  /*20970*/  LDL.LU R5, [R1+0x30c] ;  /* 0x00030c0001057983 */ /* 0x000ee20000300800 */
[----:B------:R-:W-:-:S03]  /*20980*/  LEA R4, P6, R2, R3, 0x1 ;  /* 0x0000000302047211 */ /* 0x000fc600078c08ff */
[----:B------:R0:W-:Y:S01]  /*20990*/  @P4 STG.E.U16 [R8.64], R12 ;  /* 0x0000000c08004986 */ /* 0x0001e2000c101506 */
[----:B------:R-:W-:Y:S02]  /*209a0*/  PRMT R11, R21, 0x7632, R11 ;  /* 0x00007632150b7816 */ /* 0x000fe4000000000b */
[----:B------:R-:W-:Y:S01]  /*209b0*/  PRMT R13, R17, 0x7632, R13 ;  /* 0x00007632110d7816 */ /* 0x000fe2000000000d */
[----:B------:R-:W3:Y:S01]  /*209c0*/  LDL.LU R21, [R1+0x324] ;  /* 0x0003240001157983 */ /* 0x000ee20000300800 */
[----:B0-----:R-:W-:Y:S02]  /*209d0*/  PRMT R12, R14, 0x7632, R12 ;  /* 0x000076320e0c7816 */ /* 0x001fe4000000000c */
[----:B----4-:R-:W-:Y:S01]  /*209e0*/  ISETP.LT.AND P5, PT, R6, c[0x0][0x17c], !P0 ;  /* 0x00005f0006007a0c */ /* 0x010fe200047a1270 */
[----:B------:R-:W-:Y:S01]  /*209f0*/  IMAD R6, R16, 0x2, R2 ;  /* 0x0000000210067824 */ /* 0x000fe200078e0202 */
[----:B--2---:R-:W-:Y:S02]  /*20a00*/  PRMT R7, R10, 0x7632, R7 ;  /* 0x000076320a077816 */ /* 0x004fe40000000007 */
[----:B---3--:R-:W-:-:S02]  /*20a10*/  ISETP.LT.AND P4, PT, R5, c[0x0][0x17c], !P0 ;  /* 0x00005f0005007a0c */ /* 0x008fc40004781270 */
[----:B------:R-:W-:Y:S01]  /*20a20*/  LEA.HI.X.SX32 R5, R2, R0, 0x1, P6 ;  /* 0x0000000002057211 */ /* 0x000fe200030f0eff */
[----:B------:R-:W-:Y:S01]  /*20a30*/  IMAD R2, R16, 0x2, R6 ;  /* 0x0000000210027824 */ /* 0x000fe200078e0206 */
[----:B------:R-:W-:-:S03]  /*20a40*/  LEA R8, P6, R6, R3, 0x1 ;  /* 0x0000000306087211 */ /* 0x000fc600078c08ff */
[----:B------:R0:W-:Y:S01]  /*20a50*/  @P3 STG.E.U16 [R4.64], R7 ;  /* 0x0000000704003986 */ /* 0x0001e2000c101506 */
[----:B------:R-:W-:Y:S01]  /*20a60*/  LEA.HI.X.SX32 R9, R6, R0, 0x1, P6 ;  /* 0x0000000006097211 */ /* 0x000fe200030f0eff */
[----:B------:R-:W-:-:S04]  /*20a70*/  IMAD R6, R16, 0x2, R2 ;  /* 0x0000000210067824 */ /* 0x000fc800078e0202 */
[----:B------:R1:W-:Y:S01]  /*20a80*/  @P1 STG.E.U16 [R8.64], R11 ;  /* 0x0000000b08001986 */ /* 0x0003e2000c101506 */
[----:B0-----:R-:W-:-:S04]  /*20a90*/  LEA R4, P6, R2, R3, 0x1 ;  /* 0x0000000302047211 */ /* 0x001fc800078c08ff */
[----:B------:R-:W-:Y:S02]  /*20aa0*/  LEA.HI.X.SX32 R5, R2, R0, 0x1, P6 ;  /* 0x0000000002057211 */ /* 0x000fe400030f0eff */
[----:B-1----:R-:W-:-:S04]  /*20ab0*/  LEA R8, P6, R6, R3, 0x1 ;  /* 0x0000000306087211 */ /* 0x002fc800078c08ff */
[----:B------:R-:W-:Y:S01]  /*20ac0*/  LEA.HI.X.SX32 R9, R6, R0, 0x1, P6 ;  /* 0x0000000006097211 */ /* 0x000fe200030f0eff */
[----:B------:R0:W-:Y:S01]  /*20ad0*/  @P2 STG.E.U16 [R4.64], R12 ;  /* 0x0000000c04002986 */ /* 0x0001e2000c101506 */
[----:B------:R-:W-:-:S03]  /*20ae0*/  ISETP.LT.AND P3, PT, R22, c[0x0][0x17c], !P0 ;  /* 0x00005f0016007a0c */ /* 0x000fc60004761270 */
[----:B------:R1:W-:Y:S01]  /*20af0*/  @P5 STG.E.U16 [R8.64], R13 ;  /* 0x0000000d08005986 */ /* 0x0003e2000c101506 */
[----:B------:R-:W-:Y:S02]  /*20b00*/  ISETP.LT.AND P5, PT, R28, c[0x0][0x17c], !P0 ;  /* 0x00005f001c007a0c */ /* 0x000fe400047a1270 */
[----:B------:R-:W-:Y:S01]  /*20b10*/  PRMT R7, R24, 0x7632, R7 ;  /* 0x0000763218077816 */ /* 0x000fe20000000007 */
[----:B------:R-:W2:Y:S01]  /*20b20*/  LDL.LU R22, [R1+0x328] ;  /* 0x0003280001167983 */ /* 0x000ea20000300800 */
[----:B------:R-:W-:-:S03]  /*20b30*/  PRMT R11, R25, 0x7632, R11 ;  /* 0x00007632190b7816 */ /* 0x000fc6000000000b */
[----:B------:R-:W3:Y:S04]  /*20b40*/  LDL.LU R28, [R1+0x32c] ;  /* 0x00032c00011c7983 */ /* 0x000ee80000300800 */
[----:B------:R-:W4:Y:S04]  /*20b50*/  LDL.LU R24, [R1+0x330] ;  /* 0x0003300001187983 */ /* 0x000f280000300800 */
[----:B------:R-:W4:Y:S01]  /*20b60*/  LDL.LU R25, [R1+0x31c] ;  /* 0x00031c0001197983 */ /* 0x000f220000300800 */
[----:B------:R-:W-:-:S04]  /*20b70*/  IMAD R2, R16, 0x2, R6 ;  /* 0x0000000210027824 */ /* 0x000fc800078e0206 */
[----:B------:R-:W-:Y:S01]  /*20b80*/  IMAD R6, R16, 0x2, R2 ;  /* 0x0000000210067824 */ /* 0x000fe200078e0202 */
[----:B0-----:R-:W-:-:S03]  /*20b90*/  LEA R4, P6, R2, R3, 0x1 ;  /* 0x0000000302047211 */ /* 0x001fc600078c08ff */
[----:B------:R-:W-:Y:S01]  /*20ba0*/  IMAD R10, R16, 0x2, R6 ;  /* 0x00000002100a7824 */ /* 0x000fe200078e0206 */
[----:B------:R-:W-:-:S03]  /*20bb0*/  LEA.HI.X.SX32 R5, R2, R0, 0x1, P6 ;  /* 0x0000000002057211 */ /* 0x000fc600030f0eff */
[----:B------:R-:W-:Y:S01]  /*20bc0*/  IMAD R12, R16, 0x2, R10 ;  /* 0x00000002100c7824 */ /* 0x000fe200078e020a */
[----:B-1----:R-:W-:Y:S01]  /*20bd0*/  LEA R8, P6, R6, R3, 0x1 ;  /* 0x0000000306087211 */ /* 0x002fe200078c08ff */
[----:B------:R0:W-:Y:S01]  /*20be0*/  @P4 STG.E.U16 [R4.64], R7 ;  /* 0x0000000704004986 */ /* 0x0001e2000c101506 */
[----:B------:R-:W-:Y:S01]  /*20bf0*/  ISETP.LT.AND P1, PT, R18, c[0x0][0x17c], !P0 ;  /* 0x00005f0012007a0c */ /* 0x000fe20004721270 */
[----:B------:R-:W-:Y:S01]  /*20c00*/  IMAD R2, R16, 0x2, R12 ;  /* 0x0000000210027824 */ /* 0x000fe200078e020c */
[----:B------:R-:W-:-:S03]  /*20c10*/  LEA.HI.X.SX32 R9, R6, R0, 0x1, P6 ;  /* 0x0000000006097211 */ /* 0x000fc600030f0eff */
[----:B------:R-:W-:Y:S01]  /*20c20*/  IMAD R6, R16, 0x2, R2 ;  /* 0x0000000210067824 */ /* 0x000fe200078e0202 */
[----:B------:R-:W-:Y:S02]  /*20c30*/  ISETP.LT.AND P2, PT, R20, c[0x0][0x17c], !P0 ;  /* 0x00005f0014007a0c */ /* 0x000fe40004741270 */
[C---:B0-----:R-:W-:Y:S01]  /*20c40*/  LEA R4, P6, R10.reuse, R3, 0x1 ;  /* 0x000000030a047211 */ /* 0x041fe200078c08ff */
[----:B------:R0:W-:Y:S01]  /*20c50*/  @P3 STG.E.U16 [R8.64], R11 ;  /* 0x0000000b08003986 */ /* 0x0001e2000c101506 */
[----:B------:R-:W-:Y:S02]  /*20c60*/  PRMT R13, R23, 0x7632, R13 ;  /* 0x00007632170d7816 */ /* 0x000fe4000000000d */
[----:B------:R-:W-:Y:S01]  /*20c70*/  LEA.HI.X.SX32 R5, R10, R0, 0x1, P6 ;  /* 0x000000000a057211 */ /* 0x000fe200030f0eff */
[----:B------:R-:W-:Y:S01]  /*20c80*/  IMAD R10, R16, 0x2, R6 ;  /* 0x00000002100a7824 */ /* 0x000fe200078e0206 */
[----:B------:R-:W-:-:S03]  /*20c90*/  PRMT R7, R29, 0x7632, R7 ;  /* 0x000076321d077816 */ /* 0x000fc60000000007 */
[----:B------:R-:W-:Y:S01]  /*20ca0*/  IMAD R17, R16, 0x2, R10 ;  /* 0x0000000210117824 */ /* 0x000fe200078e020a */
[----:B0-----:R-:W-:Y:S01]  /*20cb0*/  LEA R8, P6, R12, R3, 0x1 ;  /* 0x000000030c087211 */ /* 0x001fe200078c08ff */
[----:B------:R0:W-:Y:S02]  /*20cc0*/  @P1 STG.E.U16 [R4.64], R13 ;  /* 0x0000000d04001986 */ /* 0x0001e4000c101506 */
[----:B------:R-:W-:Y:S01]  /*20cd0*/  IMAD R14, R16, 0x2, R17 ;  /* 0x00000002100e7824 */ /* 0x000fe200078e0211 */
[----:B------:R-:W-:-:S03]  /*20ce0*/  LEA.HI.X.SX32 R9, R12, R0, 0x1, P6 ;  /* 0x000000000c097211 */ /* 0x000fc600030f0eff */
[----:B------:R-:W-:Y:S02]  /*20cf0*/  IMAD R18, R16, 0x2, R14 ;  /* 0x0000000210127824 */ /* 0x000fe400078e020e */
[----:B------:R1:W-:Y:S01]  /*20d00*/  @P2 STG.E.U16 [R8.64], R7 ;  /* 0x0000000708002986 */ /* 0x0003e2000c101506 */
[----:B0-----:R-:W-:-:S04]  /*20d10*/  LEA R4, P1, R2, R3, 0x1 ;  /* 0x0000000302047211 */ /* 0x001fc800078208ff */
[-C--:B------:R-:W-:Y:S02]  /*20d20*/  LEA.HI.X.SX32 R5, R2, R0.reuse, 0x1, P1 ;  /* 0x0000000002057211 */ /* 0x080fe400008f0eff */
[-C--:B-1----:R-:W-:Y:S02]  /*20d30*/  LEA R8, P1, R10, R3.reuse, 0x1 ;  /* 0x000000030a087211 */ /* 0x082fe400078208ff */
[-C--:B------:R-:W-:Y:S02]  /*20d40*/  LEA R16, P6, R17, R3.reuse, 0x1 ;  /* 0x0000000311107211 */ /* 0x080fe400078c08ff */
[-C--:B------:R-:W-:Y:S02]  /*20d50*/  LEA R12, P2, R6, R3.reuse, 0x1 ;  /* 0x00000003060c7211 */ /* 0x080fe400078408ff */
[----:B------:R-:W-:Y:S02]  /*20d60*/  LEA.HI.X.SX32 R9, R10, R0, 0x1, P1 ;  /* 0x000000000a097211 */ /* 0x000fe400008f0eff */
[----:B------:R-:W-:-:S02]  /*20d70*/  LEA R2, P1, R18, R3, 0x1 ;  /* 0x0000000312027211 */ /* 0x000fc400078208ff */
[----:B------:R-:W-:Y:S02]  /*20d80*/  ISETP.LT.AND P4, PT, R21, c[0x0][0x17c], !P0 ;  /* 0x00005f0015007a0c */ /* 0x000fe40004781270 */
[-C--:B------:R-:W-:Y:S02]  /*20d90*/  LEA.HI.X.SX32 R17, R17, R0.reuse, 0x1, P6 ;  /* 0x0000000011117211 */ /* 0x080fe400030f0eff */
[-C--:B------:R-:W-:Y:S02]  /*20da0*/  LEA.HI.X.SX32 R13, R6, R0.reuse, 0x1, P2 ;  /* 0x00000000060d7211 */ /* 0x080fe400010f0eff */
[----:B------:R-:W-:Y:S02]  /*20db0*/  LEA R20, P6, R14, R3, 0x1 ;  /* 0x000000030e147211 */ /* 0x000fe400078c08ff */
[-C--:B------:R-:W-:Y:S02]  /*20dc0*/  LEA.HI.X.SX32 R3, R18, R0.reuse, 0x1, P1 ;  /* 0x0000000012037211 */ /* 0x080fe400008f0eff */
[----:B------:R-:W-:-:S02]  /*20dd0*/  LEA.HI.X.SX32 R21, R14, R0, 0x1, P6 ;  /* 0x000000000e157211 */ /* 0x000fc400030f0eff */
[----:B------:R-:W-:Y:S02]  /*20de0*/  PRMT R0, R27, 0x7632, R0 ;  /* 0x000076321b007816 */ /* 0x000fe40000000000 */
[----:B------:R-:W-:Y:S02]  /*20df0*/  PRMT R6, R26, 0x7632, R6 ;  /* 0x000076321a067816 */ /* 0x000fe40000000006 */
[----:B------:R-:W-:Y:S02]  /*20e00*/  PRMT R7, R7, 0x7632, R7 ;  /* 0x0000763207077816 */ /* 0x000fe40000000007 */
[----:B------:R-:W-:Y:S01]  /*20e10*/  PRMT R11, R11, 0x7632, R11 ;  /* 0x000076320b0b7816 */ /* 0x000fe2000000000b */
[----:B------:R0:W-:Y:S01]  /*20e20*/  @P5 STG.E.U16 [R4.64], R0 ;  /* 0x0000000004005986 */ /* 0x0001e2000c101506 */
[----:B------:R-:W-:-:S03]  /*20e30*/  PRMT R10, R15, 0x7632, R10 ;  /* 0x000076320f0a7816 */ /* 0x000fc6000000000a */
[----:B------:R0:W-:Y:S01]  /*20e40*/  @P4 STG.E.U16 [R12.64], R6 ;  /* 0x000000060c004986 */ /* 0x0001e2000c101506 */
[----:B--2---:R-:W-:Y:S02]  /*20e50*/  ISETP.LT.AND P3, PT, R22, c[0x0][0x17c], !P0 ;  /* 0x00005f0016007a0c */ /* 0x004fe40004761270 */
[----:B---3--:R-:W-:Y:S02]  /*20e60*/  ISETP.LT.AND P2, PT, R28, c[0x0][0x17c], !P0 ;  /* 0x00005f001c007a0c */ /* 0x008fe40004741270 */
[----:B----4-:R-:W-:Y:S02]  /*20e70*/  ISETP.LT.AND P1, PT, R24, c[0x0][0x17c], !P0 ;  /* 0x00005f0018007a0c */ /* 0x010fe40004721270 */
[----:B------:R-:W-:-:S07]  /*20e80*/  ISETP.LT.AND P0, PT, R25, c[0x0][0x17c], !P0 ;  /* 0x00005f0019007a0c */ /* 0x000fce0004701270 */
[----:B------:R0:W-:Y:S04]  /*20e90*/  @P3 STG.E.U16 [R8.64], R7 ;  /* 0x0000000708003986 */ /* 0x0001e8000c101506 */
[----:B------:R0:W-:Y:S04]  /*20ea0*/  @P2 STG.E.U16 [R16.64], R11 ;  /* 0x0000000b10002986 */ /* 0x0001e8000c101506 */
[----:B------:R0:W-:Y:S01]  /*20eb0*/  @P1 STG.E.U16 [R20.64], R10 ;  /* 0x0000000a14001986 */ /* 0x0001e2000c101506 */
[----:B------:R-:W-:Y:S05]  /*20ec0*/  @!P0 EXIT ;  /* 0x000000000000894d */ /* 0x000fea0003800000 */
[----:B------:R-:W-:-:S05]  /*20ed0*/  PRMT R19, R19, 0x7632, R19 ;  /* 0x0000763213137816 */ /* 0x000fca0000000013 */
[----:B------:R-:W-:Y:S01]  /*20ee0*/  STG.E.U16 [R2.64], R19 ;  /* 0x0000001302007986 */ /* 0x000fe2000c101506 */
[----:B------:R-:W-:Y:S05]  /*20ef0*/  EXIT ;  /* 0x000000000000794d */ /* 0x000fea0003800000 */
.L_x_3:
[----:B------:R-:W-:-:S00]  /*20f00*/  BRA `(.L_x_3) ;  /* 0xfffffff000007947 */ /* 0x000fc0000383ffff */
[----:B------:R-:W-:-:S00]  /*20f10*/  NOP ;  /* 0x0000000000007918 */ /* 0x000fc00000000000 */
        /* <DEDUP_REMOVED lines=14> */
.L_x_4:


//--------------------- .nv.shared.matmul_kernel  --------------------------
	.section	.nv.shared.matmul_kernel,"aw",@nobits
	.sectionflags	@""
	.align	16
